// Copyright (c) 2024, Jay Shah, Ganesh Bikshandi, Ying Zhang, Vijay Thakkar, Pradeep Ramani, Tri Dao.
// Splitting the different template instantiations to different files to speed up compilation.
// This file is auto-generated. See "generate_kernels.py"

#include "flash_bwd_launch_template.h"

#ifndef FLASHATTENTION_DISABLE_HDIM128
template<>
void run_mha_bwd_<90, cutlass::half_t, 128, false>(Flash_bwd_params &params, cudaStream_t stream) {
    run_mha_bwd_hdim128<90, cutlass::half_t, false>(params, stream);
}
#endif


// ===== COMPILED SASS (sm_100a) =====

	.target	sm_100a

	.elftype	@"ET_EXEC"


//--------------------- .note.nv.tkinfo           --------------------------
	.section	.note.nv.tkinfo,"",@"SHT_NOTE"
	.sectionflags	@"SHF_NOTE_NV_TKINFO"
	.tkinfo
        /*0018*/ 	.word	0x00000002
        /*0030*/ 	.string	""
        /*0030*/ 	.string	"ptxas"
        /*0030*/ 	.string	"Cuda compilation tools, release 13.0, V13.0.88"
        /*0030*/ 	.string	"Build cuda_13.0.r13.0/compiler.36424714_0"
        /*0030*/ 	.string	"-arch sm_100a -m 64 "



//--------------------- .note.nv.cuinfo           --------------------------
	.section	.note.nv.cuinfo,"",@"SHT_NOTE"
	.sectionflags	@"SHF_NOTE_NV_CUINFO"
        /*0018*/ 	.short	0x0002
        /*001a*/ 	.short	0x0064
        /*001c*/ 	.short	0x0082
	.zero		2


//--------------------- .nv.info                  --------------------------
	.section	.nv.info,"",@"SHT_CUDA_INFO"
	.align	4


	//----- nvinfo : EIATTR_REGCOUNT
	.align		4
        /*0000*/ 	.byte	0x04, 0x2f
        /*0002*/ 	.short	(.L_12 - .L_11)
	.align		4
.L_11:
        /*0004*/ 	.word	index@(_ZN7cutlass13device_kernelIN5flash22FlashAttnBwdPreprocessIN4cute5tupleIJNS3_1CILi64EEENS5_ILi128EEEEEENS_6half_tEfNS_4arch4Sm90ELb1ELb1EEEEEvNT_6ParamsE)
        /*0008*/ 	.word	0x00000040


	//----- nvinfo : EIATTR_FRAME_SIZE
	.align		4
.L_12:
        /*000c*/ 	.byte	0x04, 0x11
        /*000e*/ 	.short	(.L_14 - .L_13)
	.align		4
.L_13:
        /*0010*/ 	.word	index@(_ZN7cutlass13device_kernelIN5flash22FlashAttnBwdPreprocessIN4cute5tupleIJNS3_1CILi64EEENS5_ILi128EEEEEENS_6half_tEfNS_4arch4Sm90ELb1ELb1EEEEEvNT_6ParamsE)
        /*0014*/ 	.word	0x00000000


	//----- nvinfo : EIATTR_REGCOUNT
	.align		4
.L_14:
        /*0018*/ 	.byte	0x04, 0x2f
        /*001a*/ 	.short	(.L_16 - .L_15)
	.align		4
.L_15:
        /*001c*/ 	.word	index@(_ZN7cutlass13device_kernelIN5flash11enable_sm90INS1_16FlashAttnBwdSm90INS1_25CollectiveMainloopBwdSm90ILi2ELi2ELi2EN4cute5tupleIJNS5_1CILi1EEES8_S8_EEENS6_IJNS7_ILi64EEENS7_ILi128EEESB_EEENS_6half_tEfNS_4arch4Sm90ELb1ELb0ELb0ELb1ELb1ELb1ELb0ELb0ELi2ELi1ELi2ELi1ELb0EEENS1_24CollectiveEpilogueBwdGQAISC_fSF_Li256ELb1ELb1EEENS1_25SingleTileBwdLPTSchedulerILb1ELi128ELb1EEEEEEEEEvNT_6ParamsE)
        /*0020*/ 	.word	0x00000004


	//----- nvinfo : EIATTR_FRAME_SIZE
	.align		4
.L_16:
        /*0024*/ 	.byte	0x04, 0x11
        /*0026*/ 	.short	(.L_18 - .L_17)
	.align		4
.L_17:
        /*0028*/ 	.word	index@(_ZN7cutlass13device_kernelIN5flash11enable_sm90INS1_16FlashAttnBwdSm90INS1_25CollectiveMainloopBwdSm90ILi2ELi2ELi2EN4cute5tupleIJNS5_1CILi1EEES8_S8_EEENS6_IJNS7_ILi64EEENS7_ILi128EEESB_EEENS_6half_tEfNS_4arch4Sm90ELb1ELb0ELb0ELb1ELb1ELb1ELb0ELb0ELi2ELi1ELi2ELi1ELb0EEENS1_24CollectiveEpilogueBwdGQAISC_fSF_Li256ELb1ELb1EEENS1_25SingleTileBwdLPTSchedulerILb1ELi128ELb1EEEEEEEEEvNT_6ParamsE)
        /*002c*/ 	.word	0x00000000


	//----- nvinfo : EIATTR_REGCOUNT
	.align		4
.L_18:
        /*0030*/ 	.byte	0x04, 0x2f
        /*0032*/ 	.short	(.L_20 - .L_19)
	.align		4
.L_19:
        /*0034*/ 	.word	index@(_ZN7cutlass13device_kernelIN5flash32FlashAttnBwdPostprocessConvertdQIN4cute5tupleIJNS3_1CILi64EEENS5_ILi128EEEEEENS_6half_tEfNS_4arch4Sm90ELi256ENS3_8TiledMMAINS3_8MMA_AtomIJNS3_4SM904GMMA25MMA_64x64x16_F32F16F16_SSILNSF_5MajorE0ELSH_1ELNSF_7ScaleInE1ELSI_1EEEEEENS3_6LayoutINS4_IJNS5_ILi1EEENS5_ILi2EEESM_EEENS4_IJNS5_ILi0EEESM_SP_EEEEENS4_IJNS3_10UnderscoreESS_SS_EEEEELb0EEEEEvNT_6ParamsE)
        /*0038*/ 	.word	0x00000033


	//----- nvinfo : EIATTR_FRAME_SIZE
	.align		4
.L_20:
        /*003c*/ 	.byte	0x04, 0x11
        /*003e*/ 	.short	(.L_22 - .L_21)
	.align		4
.L_21:
        /*0040*/ 	.word	index@(_ZN7cutlass13device_kernelIN5flash32FlashAttnBwdPostprocessConvertdQIN4cute5tupleIJNS3_1CILi64EEENS5_ILi128EEEEEENS_6half_tEfNS_4arch4Sm90ELi256ENS3_8TiledMMAINS3_8MMA_AtomIJNS3_4SM904GMMA25MMA_64x64x16_F32F16F16_SSILNSF_5MajorE0ELSH_1ELNSF_7ScaleInE1ELSI_1EEEEEENS3_6LayoutINS4_IJNS5_ILi1EEENS5_ILi2EEESM_EEENS4_IJNS5_ILi0EEESM_SP_EEEEENS4_IJNS3_10UnderscoreESS_SS_EEEEELb0EEEEEvNT_6ParamsE)
        /*0044*/ 	.word	0x00000000


	//----- nvinfo : EIATTR_REGCOUNT
	.align		4
.L_22:
        /*0048*/ 	.byte	0x04, 0x2f
        /*004a*/ 	.short	(.L_24 - .L_23)
	.align		4
.L_23:
        /*004c*/ 	.word	index@(_ZN7cutlass13device_kernelIN5flash32FlashAttnBwdPostprocessConvertdQIN4cute5tupleIJNS3_1CILi128EEES6_EEENS_6half_tEfNS_4arch4Sm90ELi256ENS3_8TiledMMAINS3_8MMA_AtomIJNS3_4SM904GMMA26MMA_64x128x16_F32F16F16_RSILNSE_5MajorE0ELSG_1ELNSE_7ScaleInE1ELSH_1EEEEEENS3_6LayoutINS4_IJNS5_ILi2EEENS5_ILi1EEESM_EEENS4_IJSM_NS5_ILi0EEESO_EEEEENS4_IJNS3_10UnderscoreESR_SR_EEEEELb0EEEEEvNT_6ParamsE)
        /*0050*/ 	.word	0x0000004e


	//----- nvinfo : EIATTR_FRAME_SIZE
	.align		4
.L_24:
        /*0054*/ 	.byte	0x04, 0x11
        /*0056*/ 	.short	(.L_26 - .L_25)
	.align		4
.L_25:
        /*0058*/ 	.word	index@(_ZN7cutlass13device_kernelIN5flash32FlashAttnBwdPostprocessConvertdQIN4cute5tupleIJNS3_1CILi128EEES6_EEENS_6half_tEfNS_4arch4Sm90ELi256ENS3_8TiledMMAINS3_8MMA_AtomIJNS3_4SM904GMMA26MMA_64x128x16_F32F16F16_RSILNSE_5MajorE0ELSG_1ELNSE_7ScaleInE1ELSH_1EEEEEENS3_6LayoutINS4_IJNS5_ILi2EEENS5_ILi1EEESM_EEENS4_IJSM_NS5_ILi0EEESO_EEEEENS4_IJNS3_10UnderscoreESR_SR_EEEEELb0EEEEEvNT_6ParamsE)
        /*005c*/ 	.word	0x00000000


	//----- nvinfo : EIATTR_REGCOUNT
	.align		4
.L_26:
        /*0060*/ 	.byte	0x04, 0x2f
        /*0062*/ 	.short	(.L_28 - .L_27)
	.align		4
.L_27:
        /*0064*/ 	.word	index@(_ZN7cutlass13device_kernelIN5flash11enable_sm90INS1_16FlashAttnBwdSm90INS1_25CollectiveMainloopBwdSm90ILi2ELi2ELi2EN4cute5tupleIJNS5_1CILi1EEES8_S8_EEENS6_IJNS7_ILi64EEENS7_ILi128EEESB_EEENS_6half_tEfNS_4arch4Sm90ELb1ELb0ELb0ELb1ELb0ELb1ELb0ELb0ELi2ELi1ELi2ELi1ELb0EEENS1_24CollectiveEpilogueBwdGQAISC_fSF_Li256ELb1ELb0EEENS1_25SingleTileBwdLPTSchedulerILb1ELi128ELb0EEEEEEEEEvNT_6ParamsE)
        /*0068*/ 	.word	0x00000004


	//----- nvinfo : EIATTR_FRAME_SIZE
	.align		4
.L_28:
        /*006c*/ 	.byte	0x04, 0x11
        /*006e*/ 	.short	(.L_30 - .L_29)
	.align		4
.L_29:
        /*0070*/ 	.word	index@(_ZN7cutlass13device_kernelIN5flash11enable_sm90INS1_16FlashAttnBwdSm90INS1_25CollectiveMainloopBwdSm90ILi2ELi2ELi2EN4cute5tupleIJNS5_1CILi1EEES8_S8_EEENS6_IJNS7_ILi64EEENS7_ILi128EEESB_EEENS_6half_tEfNS_4arch4Sm90ELb1ELb0ELb0ELb1ELb0ELb1ELb0ELb0ELi2ELi1ELi2ELi1ELb0EEENS1_24CollectiveEpilogueBwdGQAISC_fSF_Li256ELb1ELb0EEENS1_25SingleTileBwdLPTSchedulerILb1ELi128ELb0EEEEEEEEEvNT_6ParamsE)
        /*0074*/ 	.word	0x00000000


	//----- nvinfo : EIATTR_REGCOUNT
	.align		4
.L_30:
        /*0078*/ 	.byte	0x04, 0x2f
        /*007a*/ 	.short	(.L_32 - .L_31)
	.align		4
.L_31:
        /*007c*/ 	.word	index@(_ZN7cutlass13device_kernelIN5flash11enable_sm90INS1_16FlashAttnBwdSm90INS1_25CollectiveMainloopBwdSm90ILi2ELi2ELi2EN4cute5tupleIJNS5_1CILi1EEES8_S8_EEENS6_IJNS7_ILi64EEENS7_ILi128EEESB_EEENS_6half_tEfNS_4arch4Sm90ELb1ELb0ELb0ELb1ELb1ELb1ELb0ELb0ELi2ELi1ELi2ELi1ELb0EEENS1_21CollectiveEpilogueBwdISC_SD_SF_Li256ELb1ELb0ELi1EEENS1_25SingleTileBwdLPTSchedulerILb1ELi128ELb1EEEEEEEEEvNT_6ParamsE)
        /*0080*/ 	.word	0x00000004


	//----- nvinfo : EIATTR_FRAME_SIZE
	.align		4
.L_32:
        /*0084*/ 	.byte	0x04, 0x11
        /*0086*/ 	.short	(.L_34 - .L_33)
	.align		4
.L_33:
        /*0088*/ 	.word	index@(_ZN7cutlass13device_kernelIN5flash11enable_sm90INS1_16FlashAttnBwdSm90INS1_25CollectiveMainloopBwdSm90ILi2ELi2ELi2EN4cute5tupleIJNS5_1CILi1EEES8_S8_EEENS6_IJNS7_ILi64EEENS7_ILi128EEESB_EEENS_6half_tEfNS_4arch4Sm90ELb1ELb0ELb0ELb1ELb1ELb1ELb0ELb0ELi2ELi1ELi2ELi1ELb0EEENS1_21CollectiveEpilogueBwdISC_SD_SF_Li256ELb1ELb0ELi1EEENS1_25SingleTileBwdLPTSchedulerILb1ELi128ELb1EEEEEEEEEvNT_6ParamsE)
        /*008c*/ 	.word	0x00000000


	//----- nvinfo : EIATTR_REGCOUNT
	.align		4
.L_34:
        /*0090*/ 	.byte	0x04, 0x2f
        /*0092*/ 	.short	(.L_36 - .L_35)
	.align		4
.L_35:
        /*0094*/ 	.word	index@(_ZN7cutlass13device_kernelIN5flash11enable_sm90INS1_16FlashAttnBwdSm90INS1_25CollectiveMainloopBwdSm90ILi2ELi2ELi2EN4cute5tupleIJNS5_1CILi1EEES8_S8_EEENS6_IJNS7_ILi64EEENS7_ILi128EEESB_EEENS_6half_tEfNS_4arch4Sm90ELb1ELb0ELb0ELb1ELb0ELb1ELb0ELb0ELi2ELi1ELi2ELi1ELb0EEENS1_21CollectiveEpilogueBwdISC_SD_SF_Li256ELb1ELb0ELi1EEENS1_25SingleTileBwdLPTSchedulerILb1ELi128ELb0EEEEEEEEEvNT_6ParamsE)
        /*0098*/ 	.word	0x00000004


	//----- nvinfo : EIATTR_FRAME_SIZE
	.align		4
.L_36:
        /*009c*/ 	.byte	0x04, 0x11
        /*009e*/ 	.short	(.L_38 - .L_37)
	.align		4
.L_37:
        /*00a0*/ 	.word	index@(_ZN7cutlass13device_kernelIN5flash11enable_sm90INS1_16FlashAttnBwdSm90INS1_25CollectiveMainloopBwdSm90ILi2ELi2ELi2EN4cute5tupleIJNS5_1CILi1EEES8_S8_EEENS6_IJNS7_ILi64EEENS7_ILi128EEESB_EEENS_6half_tEfNS_4arch4Sm90ELb1ELb0ELb0ELb1ELb0ELb1ELb0ELb0ELi2ELi1ELi2ELi1ELb0EEENS1_21CollectiveEpilogueBwdISC_SD_SF_Li256ELb1ELb0ELi1EEENS1_25SingleTileBwdLPTSchedulerILb1ELi128ELb0EEEEEEEEEvNT_6ParamsE)
        /*00a4*/ 	.word	0x00000000


	//----- nvinfo : EIATTR_REGCOUNT
	.align		4
.L_38:
        /*00a8*/ 	.byte	0x04, 0x2f
        /*00aa*/ 	.short	(.L_40 - .L_39)
	.align		4
.L_39:
        /*00ac*/ 	.word	index@(_ZN7cutlass13device_kernelIN5flash22FlashAttnBwdPreprocessIN4cute5tupleIJNS3_1CILi64EEENS5_ILi128EEEEEENS_6half_tEfNS_4arch4Sm90ELb1ELb0EEEEEvNT_6ParamsE)
        /*00b0*/ 	.word	0x00000038


	//----- nvinfo : EIATTR_FRAME_SIZE
	.align		4
.L_40:
        /*00b4*/ 	.byte	0x04, 0x11
        /*00b6*/ 	.short	(.L_42 - .L_41)
	.align		4
.L_41:
        /*00b8*/ 	.word	index@(_ZN7cutlass13device_kernelIN5flash22FlashAttnBwdPreprocessIN4cute5tupleIJNS3_1CILi64EEENS5_ILi128EEEEEENS_6half_tEfNS_4arch4Sm90ELb1ELb0EEEEEvNT_6ParamsE)
        /*00bc*/ 	.word	0x00000000


	//----- nvinfo : EIATTR_REGCOUNT
	.align		4
.L_42:
        /*00c0*/ 	.byte	0x04, 0x2f
        /*00c2*/ 	.short	(.L_44 - .L_43)
	.align		4
.L_43:
        /*00c4*/ 	.word	index@(_ZN7cutlass13device_kernelIN5flash11enable_sm90INS1_16FlashAttnBwdSm90INS1_25CollectiveMainloopBwdSm90ILi2ELi2ELi2EN4cute5tupleIJNS5_1CILi1EEES8_S8_EEENS6_IJNS7_ILi64EEENS7_ILi128EEESB_EEENS_6half_tEfNS_4arch4Sm90ELb1ELb0ELb0ELb0ELb1ELb1ELb0ELb0ELi2ELi1ELi2ELi1ELb0EEENS1_24CollectiveEpilogueBwdGQAISC_fSF_Li256ELb0ELb1EEENS1_25SingleTileBwdLPTSchedulerILb0ELi128ELb1EEEEEEEEEvNT_6ParamsE)
        /*00c8*/ 	.word	0x00000004


	//----- nvinfo : EIATTR_FRAME_SIZE
	.align		4
.L_44:
        /*00cc*/ 	.byte	0x04, 0x11
        /*00ce*/ 	.short	(.L_46 - .L_45)
	.align		4
.L_45:
        /*00d0*/ 	.word	index@(_ZN7cutlass13device_kernelIN5flash11enable_sm90INS1_16FlashAttnBwdSm90INS1_25CollectiveMainloopBwdSm90ILi2ELi2ELi2EN4cute5tupleIJNS5_1CILi1EEES8_S8_EEENS6_IJNS7_ILi64EEENS7_ILi128EEESB_EEENS_6half_tEfNS_4arch4Sm90ELb1ELb0ELb0ELb0ELb1ELb1ELb0ELb0ELi2ELi1ELi2ELi1ELb0EEENS1_24CollectiveEpilogueBwdGQAISC_fSF_Li256ELb0ELb1EEENS1_25SingleTileBwdLPTSchedulerILb0ELi128ELb1EEEEEEEEEvNT_6ParamsE)
        /*00d4*/ 	.word	0x00000000


	//----- nvinfo : EIATTR_REGCOUNT
	.align		4
.L_46:
        /*00d8*/ 	.byte	0x04, 0x2f
        /*00da*/ 	.short	(.L_48 - .L_47)
	.align		4
.L_47:
        /*00dc*/ 	.word	index@(_ZN7cutlass13device_kernelIN5flash11enable_sm90INS1_16FlashAttnBwdSm90INS1_25CollectiveMainloopBwdSm90ILi2ELi2ELi2EN4cute5tupleIJNS5_1CILi1EEES8_S8_EEENS6_IJNS7_ILi64EEENS7_ILi128EEESB_EEENS_6half_tEfNS_4arch4Sm90ELb1ELb0ELb0ELb0ELb0ELb1ELb0ELb0ELi2ELi1ELi2ELi1ELb0EEENS1_24CollectiveEpilogueBwdGQAISC_fSF_Li256ELb0ELb0EEENS1_25SingleTileBwdLPTSchedulerILb0ELi128ELb0EEEEEEEEEvNT_6ParamsE)
        /*00e0*/ 	.word	0x00000004


	//----- nvinfo : EIATTR_FRAME_SIZE
	.align		4
.L_48:
        /*00e4*/ 	.byte	0x04, 0x11
        /*00e6*/ 	.short	(.L_50 - .L_49)
	.align		4
.L_49:
        /*00e8*/ 	.word	index@(_ZN7cutlass13device_kernelIN5flash11enable_sm90INS1_16FlashAttnBwdSm90INS1_25CollectiveMainloopBwdSm90ILi2ELi2ELi2EN4cute5tupleIJNS5_1CILi1EEES8_S8_EEENS6_IJNS7_ILi64EEENS7_ILi128EEESB_EEENS_6half_tEfNS_4arch4Sm90ELb1ELb0ELb0ELb0ELb0ELb1ELb0ELb0ELi2ELi1ELi2ELi1ELb0EEENS1_24CollectiveEpilogueBwdGQAISC_fSF_Li256ELb0ELb0EEENS1_25SingleTileBwdLPTSchedulerILb0ELi128ELb0EEEEEEEEEvNT_6ParamsE)
        /*00ec*/ 	.word	0x00000000


	//----- nvinfo : EIATTR_REGCOUNT
	.align		4
.L_50:
        /*00f0*/ 	.byte	0x04, 0x2f
        /*00f2*/ 	.short	(.L_52 - .L_51)
	.align		4
.L_51:
        /*00f4*/ 	.word	index@(_ZN7cutlass13device_kernelIN5flash11enable_sm90INS1_16FlashAttnBwdSm90INS1_25CollectiveMainloopBwdSm90ILi2ELi2ELi2EN4cute5tupleIJNS5_1CILi1EEES8_S8_EEENS6_IJNS7_ILi64EEENS7_ILi128EEESB_EEENS_6half_tEfNS_4arch4Sm90ELb1ELb0ELb0ELb0ELb1ELb1ELb0ELb0ELi2ELi1ELi2ELi1ELb0EEENS1_21CollectiveEpilogueBwdISC_SD_SF_Li256ELb0ELb0ELi1EEENS1_25SingleTileBwdLPTSchedulerILb0ELi128ELb1EEEEEEEEEvNT_6ParamsE)
        /*00f8*/ 	.word	0x00000004


	//----- nvinfo : EIATTR_FRAME_SIZE
	.align		4
.L_52:
        /*00fc*/ 	.byte	0x04, 0x11
        /*00fe*/ 	.short	(.L_54 - .L_53)
	.align		4
.L_53:
        /*0100*/ 	.word	index@(_ZN7cutlass13device_kernelIN5flash11enable_sm90INS1_16FlashAttnBwdSm90INS1_25CollectiveMainloopBwdSm90ILi2ELi2ELi2EN4cute5tupleIJNS5_1CILi1EEES8_S8_EEENS6_IJNS7_ILi64EEENS7_ILi128EEESB_EEENS_6half_tEfNS_4arch4Sm90ELb1ELb0ELb0ELb0ELb1ELb1ELb0ELb0ELi2ELi1ELi2ELi1ELb0EEENS1_21CollectiveEpilogueBwdISC_SD_SF_Li256ELb0ELb0ELi1EEENS1_25SingleTileBwdLPTSchedulerILb0ELi128ELb1EEEEEEEEEvNT_6ParamsE)
        /*0104*/ 	.word	0x00000000


	//----- nvinfo : EIATTR_REGCOUNT
	.align		4
.L_54:
        /*0108*/ 	.byte	0x04, 0x2f
        /*010a*/ 	.short	(.L_56 - .L_55)
	.align		4
.L_55:
        /*010c*/ 	.word	index@(_ZN7cutlass13device_kernelIN5flash11enable_sm90INS1_16FlashAttnBwdSm90INS1_25CollectiveMainloopBwdSm90ILi2ELi2ELi2EN4cute5tupleIJNS5_1CILi1EEES8_S8_EEENS6_IJNS7_ILi64EEENS7_ILi128EEESB_EEENS_6half_tEfNS_4arch4Sm90ELb1ELb0ELb0ELb0ELb0ELb1ELb0ELb0ELi2ELi1ELi2ELi1ELb0EEENS1_21CollectiveEpilogueBwdISC_SD_SF_Li256ELb0ELb0ELi1EEENS1_25SingleTileBwdLPTSchedulerILb0ELi128ELb0EEEEEEEEEvNT_6ParamsE)
        /*0110*/ 	.word	0x00000004


	//----- nvinfo : EIATTR_FRAME_SIZE
	.align		4
.L_56:
        /*0114*/ 	.byte	0x04, 0x11
        /*0116*/ 	.short	(.L_58 - .L_57)
	.align		4
.L_57:
        /*0118*/ 	.word	index@(_ZN7cutlass13device_kernelIN5flash11enable_sm90INS1_16FlashAttnBwdSm90INS1_25CollectiveMainloopBwdSm90ILi2ELi2ELi2EN4cute5tupleIJNS5_1CILi1EEES8_S8_EEENS6_IJNS7_ILi64EEENS7_ILi128EEESB_EEENS_6half_tEfNS_4arch4Sm90ELb1ELb0ELb0ELb0ELb0ELb1ELb0ELb0ELi2ELi1ELi2ELi1ELb0EEENS1_21CollectiveEpilogueBwdISC_SD_SF_Li256ELb0ELb0ELi1EEENS1_25SingleTileBwdLPTSchedulerILb0ELi128ELb0EEEEEEEEEvNT_6ParamsE)
        /*011c*/ 	.word	0x00000000


	//----- nvinfo : EIATTR_REGCOUNT
	.align		4
.L_58:
        /*0120*/ 	.byte	0x04, 0x2f
        /*0122*/ 	.short	(.L_60 - .L_59)
	.align		4
.L_59:
        /*0124*/ 	.word	index@(_ZN7cutlass13device_kernelIN5flash11enable_sm90INS1_16FlashAttnBwdSm90INS1_25CollectiveMainloopBwdSm90ILi2ELi2ELi2EN4cute5tupleIJNS5_1CILi1EEES8_S8_EEENS6_IJNS7_ILi64EEENS7_ILi128EEESB_EEENS_6half_tEfNS_4arch4Sm90ELb0ELb1ELb0ELb1ELb1ELb1ELb0ELb0ELi2ELi1ELi2ELi1ELb0EEENS1_24CollectiveEpilogueBwdGQAISC_fSF_Li256ELb1ELb1EEENS1_19SingleTileSchedulerILb1ELb0ELb0ELi128EEEEEEEEEvNT_6ParamsE)
        /*0128*/ 	.word	0x00000004


	//----- nvinfo : EIATTR_FRAME_SIZE
	.align		4
.L_60:
        /*012c*/ 	.byte	0x04, 0x11
        /*012e*/ 	.short	(.L_62 - .L_61)
	.align		4
.L_61:
        /*0130*/ 	.word	index@(_ZN7cutlass13device_kernelIN5flash11enable_sm90INS1_16FlashAttnBwdSm90INS1_25CollectiveMainloopBwdSm90ILi2ELi2ELi2EN4cute5tupleIJNS5_1CILi1EEES8_S8_EEENS6_IJNS7_ILi64EEENS7_ILi128EEESB_EEENS_6half_tEfNS_4arch4Sm90ELb0ELb1ELb0ELb1ELb1ELb1ELb0ELb0ELi2ELi1ELi2ELi1ELb0EEENS1_24CollectiveEpilogueBwdGQAISC_fSF_Li256ELb1ELb1EEENS1_19SingleTileSchedulerILb1ELb0ELb0ELi128EEEEEEEEEvNT_6ParamsE)
        /*0134*/ 	.word	0x00000000


	//----- nvinfo : EIATTR_REGCOUNT
	.align		4
.L_62:
        /*0138*/ 	.byte	0x04, 0x2f
        /*013a*/ 	.short	(.L_64 - .L_63)
	.align		4
.L_63:
        /*013c*/ 	.word	index@(_ZN7cutlass13device_kernelIN5flash11enable_sm90INS1_16FlashAttnBwdSm90INS1_25CollectiveMainloopBwdSm90ILi2ELi2ELi2EN4cute5tupleIJNS5_1CILi1EEES8_S8_EEENS6_IJNS7_ILi64EEENS7_ILi128EEESB_EEENS_6half_tEfNS_4arch4Sm90ELb0ELb1ELb0ELb1ELb0ELb1ELb0ELb0ELi2ELi1ELi2ELi1ELb0EEENS1_24CollectiveEpilogueBwdGQAISC_fSF_Li256ELb1ELb0EEENS1_19SingleTileSchedulerILb1ELb0ELb0ELi128EEEEEEEEEvNT_6ParamsE)
        /*0140*/ 	.word	0x00000004


	//----- nvinfo : EIATTR_FRAME_SIZE
	.align		4
.L_64:
        /*0144*/ 	.byte	0x04, 0x11
        /*0146*/ 	.short	(.L_66 - .L_65)
	.align		4
.L_65:
        /*0148*/ 	.word	index@(_ZN7cutlass13device_kernelIN5flash11enable_sm90INS1_16FlashAttnBwdSm90INS1_25CollectiveMainloopBwdSm90ILi2ELi2ELi2EN4cute5tupleIJNS5_1CILi1EEES8_S8_EEENS6_IJNS7_ILi64EEENS7_ILi128EEESB_EEENS_6half_tEfNS_4arch4Sm90ELb0ELb1ELb0ELb1ELb0ELb1ELb0ELb0ELi2ELi1ELi2ELi1ELb0EEENS1_24CollectiveEpilogueBwdGQAISC_fSF_Li256ELb1ELb0EEENS1_19SingleTileSchedulerILb1ELb0ELb0ELi128EEEEEEEEEvNT_6ParamsE)
        /*014c*/ 	.word	0x00000000


	//----- nvinfo : EIATTR_REGCOUNT
	.align		4
.L_66:
        /*0150*/ 	.byte	0x04, 0x2f
        /*0152*/ 	.short	(.L_68 - .L_67)
	.align		4
.L_67:
        /*0154*/ 	.word	index@(_ZN7cutlass13device_kernelIN5flash11enable_sm90INS1_16FlashAttnBwdSm90INS1_25CollectiveMainloopBwdSm90ILi2ELi2ELi2EN4cute5tupleIJNS5_1CILi1EEES8_S8_EEENS6_IJNS7_ILi64EEENS7_ILi128EEESB_EEENS_6half_tEfNS_4arch4Sm90ELb0ELb1ELb0ELb1ELb1ELb1ELb0ELb0ELi2ELi1ELi2ELi1ELb0EEENS1_21CollectiveEpilogueBwdISC_SD_SF_Li256ELb1ELb0ELi1EEENS1_19SingleTileSchedulerILb1ELb0ELb0ELi128EEEEEEEEEvNT_6ParamsE)
        /*0158*/ 	.word	0x00000004


	//----- nvinfo : EIATTR_FRAME_SIZE
	.align		4
.L_68:
        /*015c*/ 	.byte	0x04, 0x11
        /*015e*/ 	.short	(.L_70 - .L_69)
	.align		4
.L_69:
        /*0160*/ 	.word	index@(_ZN7cutlass13device_kernelIN5flash11enable_sm90INS1_16FlashAttnBwdSm90INS1_25CollectiveMainloopBwdSm90ILi2ELi2ELi2EN4cute5tupleIJNS5_1CILi1EEES8_S8_EEENS6_IJNS7_ILi64EEENS7_ILi128EEESB_EEENS_6half_tEfNS_4arch4Sm90ELb0ELb1ELb0ELb1ELb1ELb1ELb0ELb0ELi2ELi1ELi2ELi1ELb0EEENS1_21CollectiveEpilogueBwdISC_SD_SF_Li256ELb1ELb0ELi1EEENS1_19SingleTileSchedulerILb1ELb0ELb0ELi128EEEEEEEEEvNT_6ParamsE)
        /*0164*/ 	.word	0x00000000


	//----- nvinfo : EIATTR_REGCOUNT
	.align		4
.L_70:
        /*0168*/ 	.byte	0x04, 0x2f
        /*016a*/ 	.short	(.L_72 - .L_71)
	.align		4
.L_71:
        /*016c*/ 	.word	index@(_ZN7cutlass13device_kernelIN5flash11enable_sm90INS1_16FlashAttnBwdSm90INS1_25CollectiveMainloopBwdSm90ILi2ELi2ELi2EN4cute5tupleIJNS5_1CILi1EEES8_S8_EEENS6_IJNS7_ILi64EEENS7_ILi128EEESB_EEENS_6half_tEfNS_4arch4Sm90ELb0ELb1ELb0ELb1ELb0ELb1ELb0ELb0ELi2ELi1ELi2ELi1ELb0EEENS1_21CollectiveEpilogueBwdISC_SD_SF_Li256ELb1ELb0ELi1EEENS1_19SingleTileSchedulerILb1ELb0ELb0ELi128EEEEEEEEEvNT_6ParamsE)
        /*0170*/ 	.word	0x00000004


	//----- nvinfo : EIATTR_FRAME_SIZE
	.align		4
.L_72:
        /*0174*/ 	.byte	0x04, 0x11
        /*0176*/ 	.short	(.L_74 - .L_73)
	.align		4
.L_73:
        /*0178*/ 	.word	index@(_ZN7cutlass13device_kernelIN5flash11enable_sm90INS1_16FlashAttnBwdSm90INS1_25CollectiveMainloopBwdSm90ILi2ELi2ELi2EN4cute5tupleIJNS5_1CILi1EEES8_S8_EEENS6_IJNS7_ILi64EEENS7_ILi128EEESB_EEENS_6half_tEfNS_4arch4Sm90ELb0ELb1ELb0ELb1ELb0ELb1ELb0ELb0ELi2ELi1ELi2ELi1ELb0EEENS1_21CollectiveEpilogueBwdISC_SD_SF_Li256ELb1ELb0ELi1EEENS1_19SingleTileSchedulerILb1ELb0ELb0ELi128EEEEEEEEEvNT_6ParamsE)
        /*017c*/ 	.word	0x00000000


	//----- nvinfo : EIATTR_REGCOUNT
	.align		4
.L_74:
        /*0180*/ 	.byte	0x04, 0x2f
        /*0182*/ 	.short	(.L_76 - .L_75)
	.align		4
.L_75:
        /*0184*/ 	.word	index@(_ZN7cutlass13device_kernelIN5flash11enable_sm90INS1_16FlashAttnBwdSm90INS1_25CollectiveMainloopBwdSm90ILi2ELi2ELi2EN4cute5tupleIJNS5_1CILi1EEES8_S8_EEENS6_IJNS7_ILi64EEENS7_ILi128EEESB_EEENS_6half_tEfNS_4arch4Sm90ELb0ELb1ELb0ELb0ELb1ELb1ELb0ELb0ELi2ELi1ELi2ELi1ELb0EEENS1_24CollectiveEpilogueBwdGQAISC_fSF_Li256ELb0ELb1EEENS1_19SingleTileSchedulerILb0ELb0ELb0ELi128EEEEEEEEEvNT_6ParamsE)
        /*0188*/ 	.word	0x00000004


	//----- nvinfo : EIATTR_FRAME_SIZE
	.align		4
.L_76:
        /*018c*/ 	.byte	0x04, 0x11
        /*018e*/ 	.short	(.L_78 - .L_77)
	.align		4
.L_77:
        /*0190*/ 	.word	index@(_ZN7cutlass13device_kernelIN5flash11enable_sm90INS1_16FlashAttnBwdSm90INS1_25CollectiveMainloopBwdSm90ILi2ELi2ELi2EN4cute5tupleIJNS5_1CILi1EEES8_S8_EEENS6_IJNS7_ILi64EEENS7_ILi128EEESB_EEENS_6half_tEfNS_4arch4Sm90ELb0ELb1ELb0ELb0ELb1ELb1ELb0ELb0ELi2ELi1ELi2ELi1ELb0EEENS1_24CollectiveEpilogueBwdGQAISC_fSF_Li256ELb0ELb1EEENS1_19SingleTileSchedulerILb0ELb0ELb0ELi128EEEEEEEEEvNT_6ParamsE)
        /*0194*/ 	.word	0x00000000


	//----- nvinfo : EIATTR_REGCOUNT
	.align		4
.L_78:
        /*0198*/ 	.byte	0x04, 0x2f
        /*019a*/ 	.short	(.L_80 - .L_79)
	.align		4
.L_79:
        /*019c*/ 	.word	index@(_ZN7cutlass13device_kernelIN5flash11enable_sm90INS1_16FlashAttnBwdSm90INS1_25CollectiveMainloopBwdSm90ILi2ELi2ELi2EN4cute5tupleIJNS5_1CILi1EEES8_S8_EEENS6_IJNS7_ILi64EEENS7_ILi128EEESB_EEENS_6half_tEfNS_4arch4Sm90ELb0ELb1ELb0ELb0ELb0ELb1ELb0ELb0ELi2ELi1ELi2ELi1ELb0EEENS1_24CollectiveEpilogueBwdGQAISC_fSF_Li256ELb0ELb0EEENS1_19SingleTileSchedulerILb0ELb0ELb0ELi128EEEEEEEEEvNT_6ParamsE)
        /*01a0*/ 	.word	0x00000004


	//----- nvinfo : EIATTR_FRAME_SIZE
	.align		4
.L_80:
        /*01a4*/ 	.byte	0x04, 0x11
        /*01a6*/ 	.short	(.L_82 - .L_81)
	.align		4
.L_81:
        /*01a8*/ 	.word	index@(_ZN7cutlass13device_kernelIN5flash11enable_sm90INS1_16FlashAttnBwdSm90INS1_25CollectiveMainloopBwdSm90ILi2ELi2ELi2EN4cute5tupleIJNS5_1CILi1EEES8_S8_EEENS6_IJNS7_ILi64EEENS7_ILi128EEESB_EEENS_6half_tEfNS_4arch4Sm90ELb0ELb1ELb0ELb0ELb0ELb1ELb0ELb0ELi2ELi1ELi2ELi1ELb0EEENS1_24CollectiveEpilogueBwdGQAISC_fSF_Li256ELb0ELb0EEENS1_19SingleTileSchedulerILb0ELb0ELb0ELi128EEEEEEEEEvNT_6ParamsE)
        /*01ac*/ 	.word	0x00000000


	//----- nvinfo : EIATTR_REGCOUNT
	.align		4
.L_82:
        /*01b0*/ 	.byte	0x04, 0x2f
        /*01b2*/ 	.short	(.L_84 - .L_83)
	.align		4
.L_83:
        /*01b4*/ 	.word	index@(_ZN7cutlass13device_kernelIN5flash11enable_sm90INS1_16FlashAttnBwdSm90INS1_25CollectiveMainloopBwdSm90ILi2ELi2ELi2EN4cute5tupleIJNS5_1CILi1EEES8_S8_EEENS6_IJNS7_ILi64EEENS7_ILi128EEESB_EEENS_6half_tEfNS_4arch4Sm90ELb0ELb1ELb0ELb0ELb1ELb1ELb0ELb0ELi2ELi1ELi2ELi1ELb0EEENS1_21CollectiveEpilogueBwdISC_SD_SF_Li256ELb0ELb0ELi1EEENS1_19SingleTileSchedulerILb0ELb0ELb0ELi128EEEEEEEEEvNT_6ParamsE)
        /*01b8*/ 	.word	0x00000004


	//----- nvinfo : EIATTR_FRAME_SIZE
	.align		4
.L_84:
        /*01bc*/ 	.byte	0x04, 0x11
        /*01be*/ 	.short	(.L_86 - .L_85)
	.align		4
.L_85:
        /*01c0*/ 	.word	index@(_ZN7cutlass13device_kernelIN5flash11enable_sm90INS1_16FlashAttnBwdSm90INS1_25CollectiveMainloopBwdSm90ILi2ELi2ELi2EN4cute5tupleIJNS5_1CILi1EEES8_S8_EEENS6_IJNS7_ILi64EEENS7_ILi128EEESB_EEENS_6half_tEfNS_4arch4Sm90ELb0ELb1ELb0ELb0ELb1ELb1ELb0ELb0ELi2ELi1ELi2ELi1ELb0EEENS1_21CollectiveEpilogueBwdISC_SD_SF_Li256ELb0ELb0ELi1EEENS1_19SingleTileSchedulerILb0ELb0ELb0ELi128EEEEEEEEEvNT_6ParamsE)
        /*01c4*/ 	.word	0x00000000


	//----- nvinfo : EIATTR_REGCOUNT
	.align		4
.L_86:
        /*01c8*/ 	.byte	0x04, 0x2f
        /*01ca*/ 	.short	(.L_88 - .L_87)
	.align		4
.L_87:
        /*01cc*/ 	.word	index@(_ZN7cutlass13device_kernelIN5flash11enable_sm90INS1_16FlashAttnBwdSm90INS1_25CollectiveMainloopBwdSm90ILi2ELi2ELi2EN4cute5tupleIJNS5_1CILi1EEES8_S8_EEENS6_IJNS7_ILi64EEENS7_ILi128EEESB_EEENS_6half_tEfNS_4arch4Sm90ELb0ELb1ELb0ELb0ELb0ELb1ELb0ELb0ELi2ELi1ELi2ELi1ELb0EEENS1_21CollectiveEpilogueBwdISC_SD_SF_Li256ELb0ELb0ELi1EEENS1_19SingleTileSchedulerILb0ELb0ELb0ELi128EEEEEEEEEvNT_6ParamsE)
        /*01d0*/ 	.word	0x00000004


	//----- nvinfo : EIATTR_FRAME_SIZE
	.align		4
.L_88:
        /*01d4*/ 	.byte	0x04, 0x11
        /*01d6*/ 	.short	(.L_90 - .L_89)
	.align		4
.L_89:
        /*01d8*/ 	.word	index@(_ZN7cutlass13device_kernelIN5flash11enable_sm90INS1_16FlashAttnBwdSm90INS1_25CollectiveMainloopBwdSm90ILi2ELi2ELi2EN4cute5tupleIJNS5_1CILi1EEES8_S8_EEENS6_IJNS7_ILi64EEENS7_ILi128EEESB_EEENS_6half_tEfNS_4arch4Sm90ELb0ELb1ELb0ELb0ELb0ELb1ELb0ELb0ELi2ELi1ELi2ELi1ELb0EEENS1_21CollectiveEpilogueBwdISC_SD_SF_Li256ELb0ELb0ELi1EEENS1_19SingleTileSchedulerILb0ELb0ELb0ELi128EEEEEEEEEvNT_6ParamsE)
        /*01dc*/ 	.word	0x00000000


	//----- nvinfo : EIATTR_REGCOUNT
	.align		4
.L_90:
        /*01e0*/ 	.byte	0x04, 0x2f
        /*01e2*/ 	.short	(.L_92 - .L_91)
	.align		4
.L_91:
        /*01e4*/ 	.word	index@(_ZN7cutlass13device_kernelIN5flash22FlashAttnBwdPreprocessIN4cute5tupleIJNS3_1CILi80EEENS5_ILi128EEEEEENS_6half_tEfNS_4arch4Sm90ELb1ELb1EEEEEvNT_6ParamsE)
        /*01e8*/ 	.word	0x00000050


	//----- nvinfo : EIATTR_FRAME_SIZE
	.align		4
.L_92:
        /*01ec*/ 	.byte	0x04, 0x11
        /*01ee*/ 	.short	(.L_94 - .L_93)
	.align		4
.L_93:
        /*01f0*/ 	.word	index@(_ZN7cutlass13device_kernelIN5flash22FlashAttnBwdPreprocessIN4cute5tupleIJNS3_1CILi80EEENS5_ILi128EEEEEENS_6half_tEfNS_4arch4Sm90ELb1ELb1EEEEEvNT_6ParamsE)
        /*01f4*/ 	.word	0x00000000


	//----- nvinfo : EIATTR_REGCOUNT
	.align		4
.L_94:
        /*01f8*/ 	.byte	0x04, 0x2f
        /*01fa*/ 	.short	(.L_96 - .L_95)
	.align		4
.L_95:
        /*01fc*/ 	.word	index@(_ZN7cutlass13device_kernelIN5flash11enable_sm90INS1_16FlashAttnBwdSm90INS1_25CollectiveMainloopBwdSm90ILi2ELi2ELi2EN4cute5tupleIJNS5_1CILi1EEES8_S8_EEENS6_IJNS7_ILi80EEENS7_ILi128EEESB_EEENS_6half_tEfNS_4arch4Sm90ELb0ELb0ELb0ELb1ELb1ELb1ELb0ELb1ELi2ELi1ELi2ELi1ELb0EEENS1_24CollectiveEpilogueBwdGQAISC_fSF_Li256ELb1ELb1EEENS1_19SingleTileSchedulerILb1ELb0ELb0ELi128EEEEEEEEEvNT_6ParamsE)
        /*0200*/ 	.word	0x00000004


	//----- nvinfo : EIATTR_FRAME_SIZE
	.align		4
.L_96:
        /*0204*/ 	.byte	0x04, 0x11
        /*0206*/ 	.short	(.L_98 - .L_97)
	.align		4
.L_97:
        /*0208*/ 	.word	index@(_ZN7cutlass13device_kernelIN5flash11enable_sm90INS1_16FlashAttnBwdSm90INS1_25CollectiveMainloopBwdSm90ILi2ELi2ELi2EN4cute5tupleIJNS5_1CILi1EEES8_S8_EEENS6_IJNS7_ILi80EEENS7_ILi128EEESB_EEENS_6half_tEfNS_4arch4Sm90ELb0ELb0ELb0ELb1ELb1ELb1ELb0ELb1ELi2ELi1ELi2ELi1ELb0EEENS1_24CollectiveEpilogueBwdGQAISC_fSF_Li256ELb1ELb1EEENS1_19SingleTileSchedulerILb1ELb0ELb0ELi128EEEEEEEEEvNT_6ParamsE)
        /*020c*/ 	.word	0x00000000


	//----- nvinfo : EIATTR_REGCOUNT
	.align		4
.L_98:
        /*0210*/ 	.byte	0x04, 0x2f
        /*0212*/ 	.short	(.L_100 - .L_99)
	.align		4
.L_99:
        /*0214*/ 	.word	index@(_ZN7cutlass13device_kernelIN5flash32FlashAttnBwdPostprocessConvertdQIN4cute5tupleIJNS3_1CILi80EEENS5_ILi128EEEEEENS_6half_tEfNS_4arch4Sm90ELi256ENS3_8TiledMMAINS3_8MMA_AtomIJNS3_4SM904GMMA25MMA_64x16x16_F32F16F16_SSILNSF_5MajorE1ELSH_0ELNSF_7ScaleInE1ELSI_1EEEEEENS3_6LayoutINS4_IJNS5_ILi2EEENS5_ILi1EEESN_EEENS4_IJSN_NS5_ILi0EEESP_EEEEENS4_IJNS3_10UnderscoreESS_SS_EEEEELb1EEEEEvNT_6ParamsE)
        /*0218*/ 	.word	0x00000040


	//----- nvinfo : EIATTR_FRAME_SIZE
	.align		4
.L_100:
        /*021c*/ 	.byte	0x04, 0x11
        /*021e*/ 	.short	(.L_102 - .L_101)
	.align		4
.L_101:
        /*0220*/ 	.word	index@(_ZN7cutlass13device_kernelIN5flash32FlashAttnBwdPostprocessConvertdQIN4cute5tupleIJNS3_1CILi80EEENS5_ILi128EEEEEENS_6half_tEfNS_4arch4Sm90ELi256ENS3_8TiledMMAINS3_8MMA_AtomIJNS3_4SM904GMMA25MMA_64x16x16_F32F16F16_SSILNSF_5MajorE1ELSH_0ELNSF_7ScaleInE1ELSI_1EEEEEENS3_6LayoutINS4_IJNS5_ILi2EEENS5_ILi1EEESN_EEENS4_IJSN_NS5_ILi0EEESP_EEEEENS4_IJNS3_10UnderscoreESS_SS_EEEEELb1EEEEEvNT_6ParamsE)
        /*0224*/ 	.word	0x00000000


	//----- nvinfo : EIATTR_REGCOUNT
	.align		4
.L_102:
        /*0228*/ 	.byte	0x04, 0x2f
        /*022a*/ 	.short	(.L_104 - .L_103)
	.align		4
.L_103:
        /*022c*/ 	.word	index@(_ZN7cutlass13device_kernelIN5flash11enable_sm90INS1_16FlashAttnBwdSm90INS1_25CollectiveMainloopBwdSm90ILi2ELi2ELi2EN4cute5tupleIJNS5_1CILi1EEES8_S8_EEENS6_IJNS7_ILi80EEENS7_ILi128EEESB_EEENS_6half_tEfNS_4arch4Sm90ELb0ELb0ELb0ELb1ELb0ELb1ELb0ELb1ELi2ELi1ELi2ELi1ELb0EEENS1_24CollectiveEpilogueBwdGQAISC_fSF_Li256ELb1ELb0EEENS1_19SingleTileSchedulerILb1ELb0ELb0ELi128EEEEEEEEEvNT_6ParamsE)
        /*0230*/ 	.word	0x00000004


	//----- nvinfo : EIATTR_FRAME_SIZE
	.align		4
.L_104:
        /*0234*/ 	.byte	0x04, 0x11
        /*0236*/ 	.short	(.L_106 - .L_105)
	.align		4
.L_105:
        /*0238*/ 	.word	index@(_ZN7cutlass13device_kernelIN5flash11enable_sm90INS1_16FlashAttnBwdSm90INS1_25CollectiveMainloopBwdSm90ILi2ELi2ELi2EN4cute5tupleIJNS5_1CILi1EEES8_S8_EEENS6_IJNS7_ILi80EEENS7_ILi128EEESB_EEENS_6half_tEfNS_4arch4Sm90ELb0ELb0ELb0ELb1ELb0ELb1ELb0ELb1ELi2ELi1ELi2ELi1ELb0EEENS1_24CollectiveEpilogueBwdGQAISC_fSF_Li256ELb1ELb0EEENS1_19SingleTileSchedulerILb1ELb0ELb0ELi128EEEEEEEEEvNT_6ParamsE)
        /*023c*/ 	.word	0x00000000


	//----- nvinfo : EIATTR_REGCOUNT
	.align		4
.L_106:
        /*0240*/ 	.byte	0x04, 0x2f
        /*0242*/ 	.short	(.L_108 - .L_107)
	.align		4
.L_107:
        /*0244*/ 	.word	index@(_ZN7cutlass13device_kernelIN5flash11enable_sm90INS1_16FlashAttnBwdSm90INS1_25CollectiveMainloopBwdSm90ILi2ELi2ELi2EN4cute5tupleIJNS5_1CILi1EEES8_S8_EEENS6_IJNS7_ILi80EEENS7_ILi128EEESB_EEENS_6half_tEfNS_4arch4Sm90ELb0ELb0ELb0ELb1ELb1ELb1ELb0ELb1ELi2ELi1ELi2ELi1ELb0EEENS1_21CollectiveEpilogueBwdISC_SD_SF_Li256ELb1ELb0ELi1EEENS1_19SingleTileSchedulerILb1ELb0ELb0ELi128EEEEEEEEEvNT_6ParamsE)
        /*0248*/ 	.word	0x00000004


	//----- nvinfo : EIATTR_FRAME_SIZE
	.align		4
.L_108:
        /*024c*/ 	.byte	0x04, 0x11
        /*024e*/ 	.short	(.L_110 - .L_109)
	.align		4
.L_109:
        /*0250*/ 	.word	index@(_ZN7cutlass13device_kernelIN5flash11enable_sm90INS1_16FlashAttnBwdSm90INS1_25CollectiveMainloopBwdSm90ILi2ELi2ELi2EN4cute5tupleIJNS5_1CILi1EEES8_S8_EEENS6_IJNS7_ILi80EEENS7_ILi128EEESB_EEENS_6half_tEfNS_4arch4Sm90ELb0ELb0ELb0ELb1ELb1ELb1ELb0ELb1ELi2ELi1ELi2ELi1ELb0EEENS1_21CollectiveEpilogueBwdISC_SD_SF_Li256ELb1ELb0ELi1EEENS1_19SingleTileSchedulerILb1ELb0ELb0ELi128EEEEEEEEEvNT_6ParamsE)
        /*0254*/ 	.word	0x00000000


	//----- nvinfo : EIATTR_REGCOUNT
	.align		4
.L_110:
        /*0258*/ 	.byte	0x04, 0x2f
        /*025a*/ 	.short	(.L_112 - .L_111)
	.align		4
.L_111:
        /*025c*/ 	.word	index@(_ZN7cutlass13device_kernelIN5flash11enable_sm90INS1_16FlashAttnBwdSm90INS1_25CollectiveMainloopBwdSm90ILi2ELi2ELi2EN4cute5tupleIJNS5_1CILi1EEES8_S8_EEENS6_IJNS7_ILi80EEENS7_ILi128EEESB_EEENS_6half_tEfNS_4arch4Sm90ELb0ELb0ELb0ELb1ELb0ELb1ELb0ELb1ELi2ELi1ELi2ELi1ELb0EEENS1_21CollectiveEpilogueBwdISC_SD_SF_Li256ELb1ELb0ELi1EEENS1_19SingleTileSchedulerILb1ELb0ELb0ELi128EEEEEEEEEvNT_6ParamsE)
        /*0260*/ 	.word	0x00000004


	//----- nvinfo : EIATTR_FRAME_SIZE
	.align		4
.L_112:
        /*0264*/ 	.byte	0x04, 0x11
        /*0266*/ 	.short	(.L_114 - .L_113)
	.align		4
.L_113:
        /*0268*/ 	.word	index@(_ZN7cutlass13device_kernelIN5flash11enable_sm90INS1_16FlashAttnBwdSm90INS1_25CollectiveMainloopBwdSm90ILi2ELi2ELi2EN4cute5tupleIJNS5_1CILi1EEES8_S8_EEENS6_IJNS7_ILi80EEENS7_ILi128EEESB_EEENS_6half_tEfNS_4arch4Sm90ELb0ELb0ELb0ELb1ELb0ELb1ELb0ELb1ELi2ELi1ELi2ELi1ELb0EEENS1_21CollectiveEpilogueBwdISC_SD_SF_Li256ELb1ELb0ELi1EEENS1_19SingleTileSchedulerILb1ELb0ELb0ELi128EEEEEEEEEvNT_6ParamsE)
        /*026c*/ 	.word	0x00000000


	//----- nvinfo : EIATTR_REGCOUNT
	.align		4
.L_114:
        /*0270*/ 	.byte	0x04, 0x2f
        /*0272*/ 	.short	(.L_116 - .L_115)
	.align		4
.L_115:
        /*0274*/ 	.word	index@(_ZN7cutlass13device_kernelIN5flash22FlashAttnBwdPreprocessIN4cute5tupleIJNS3_1CILi80EEENS5_ILi128EEEEEENS_6half_tEfNS_4arch4Sm90ELb1ELb0EEEEEvNT_6ParamsE)
        /*0278*/ 	.word	0x00000048


	//----- nvinfo : EIATTR_FRAME_SIZE
	.align		4
.L_116:
        /*027c*/ 	.byte	0x04, 0x11
        /*027e*/ 	.short	(.L_118 - .L_117)
	.align		4
.L_117:
        /*0280*/ 	.word	index@(_ZN7cutlass13device_kernelIN5flash22FlashAttnBwdPreprocessIN4cute5tupleIJNS3_1CILi80EEENS5_ILi128EEEEEENS_6half_tEfNS_4arch4Sm90ELb1ELb0EEEEEvNT_6ParamsE)
        /*0284*/ 	.word	0x00000000


	//----- nvinfo : EIATTR_REGCOUNT
	.align		4
.L_118:
        /*0288*/ 	.byte	0x04, 0x2f
        /*028a*/ 	.short	(.L_120 - .L_119)
	.align		4
.L_119:
        /*028c*/ 	.word	index@(_ZN7cutlass13device_kernelIN5flash11enable_sm90INS1_16FlashAttnBwdSm90INS1_25CollectiveMainloopBwdSm90ILi2ELi2ELi2EN4cute5tupleIJNS5_1CILi1EEES8_S8_EEENS6_IJNS7_ILi80EEENS7_ILi128EEESB_EEENS_6half_tEfNS_4arch4Sm90ELb0ELb0ELb0ELb0ELb1ELb1ELb0ELb1ELi2ELi1ELi2ELi1ELb0EEENS1_24CollectiveEpilogueBwdGQAISC_fSF_Li256ELb0ELb1EEENS1_19SingleTileSchedulerILb0ELb0ELb0ELi128EEEEEEEEEvNT_6ParamsE)
        /*0290*/ 	.word	0x00000004


	//----- nvinfo : EIATTR_FRAME_SIZE
	.align		4
.L_120:
        /*0294*/ 	.byte	0x04, 0x11
        /*0296*/ 	.short	(.L_122 - .L_121)
	.align		4
.L_121:
        /*0298*/ 	.word	index@(_ZN7cutlass13device_kernelIN5flash11enable_sm90INS1_16FlashAttnBwdSm90INS1_25CollectiveMainloopBwdSm90ILi2ELi2ELi2EN4cute5tupleIJNS5_1CILi1EEES8_S8_EEENS6_IJNS7_ILi80EEENS7_ILi128EEESB_EEENS_6half_tEfNS_4arch4Sm90ELb0ELb0ELb0ELb0ELb1ELb1ELb0ELb1ELi2ELi1ELi2ELi1ELb0EEENS1_24CollectiveEpilogueBwdGQAISC_fSF_Li256ELb0ELb1EEENS1_19SingleTileSchedulerILb0ELb0ELb0ELi128EEEEEEEEEvNT_6ParamsE)
        /*029c*/ 	.word	0x00000000


	//----- nvinfo : EIATTR_REGCOUNT
	.align		4
.L_122:
        /*02a0*/ 	.byte	0x04, 0x2f
        /*02a2*/ 	.short	(.L_124 - .L_123)
	.align		4
.L_123:
        /*02a4*/ 	.word	index@(_ZN7cutlass13device_kernelIN5flash11enable_sm90INS1_16FlashAttnBwdSm90INS1_25CollectiveMainloopBwdSm90ILi2ELi2ELi2EN4cute5tupleIJNS5_1CILi1EEES8_S8_EEENS6_IJNS7_ILi80EEENS7_ILi128EEESB_EEENS_6half_tEfNS_4arch4Sm90ELb0ELb0ELb0ELb0ELb0ELb1ELb0ELb1ELi2ELi1ELi2ELi1ELb0EEENS1_24CollectiveEpilogueBwdGQAISC_fSF_Li256ELb0ELb0EEENS1_19SingleTileSchedulerILb0ELb0ELb0ELi128EEEEEEEEEvNT_6ParamsE)
        /*02a8*/ 	.word	0x00000004


	//----- nvinfo : EIATTR_FRAME_SIZE
	.align		4
.L_124:
        /*02ac*/ 	.byte	0x04, 0x11
        /*02ae*/ 	.short	(.L_126 - .L_125)
	.align		4
.L_125:
        /*02b0*/ 	.word	index@(_ZN7cutlass13device_kernelIN5flash11enable_sm90INS1_16FlashAttnBwdSm90INS1_25CollectiveMainloopBwdSm90ILi2ELi2ELi2EN4cute5tupleIJNS5_1CILi1EEES8_S8_EEENS6_IJNS7_ILi80EEENS7_ILi128EEESB_EEENS_6half_tEfNS_4arch4Sm90ELb0ELb0ELb0ELb0ELb0ELb1ELb0ELb1ELi2ELi1ELi2ELi1ELb0EEENS1_24CollectiveEpilogueBwdGQAISC_fSF_Li256ELb0ELb0EEENS1_19SingleTileSchedulerILb0ELb0ELb0ELi128EEEEEEEEEvNT_6ParamsE)
        /*02b4*/ 	.word	0x00000000


	//----- nvinfo : EIATTR_REGCOUNT
	.align		4
.L_126:
        /*02b8*/ 	.byte	0x04, 0x2f
        /*02ba*/ 	.short	(.L_128 - .L_127)
	.align		4
.L_127:
        /*02bc*/ 	.word	index@(_ZN7cutlass13device_kernelIN5flash11enable_sm90INS1_16FlashAttnBwdSm90INS1_25CollectiveMainloopBwdSm90ILi2ELi2ELi2EN4cute5tupleIJNS5_1CILi1EEES8_S8_EEENS6_IJNS7_ILi80EEENS7_ILi128EEESB_EEENS_6half_tEfNS_4arch4Sm90ELb0ELb0ELb0ELb0ELb1ELb1ELb0ELb1ELi2ELi1ELi2ELi1ELb0EEENS1_21CollectiveEpilogueBwdISC_SD_SF_Li256ELb0ELb0ELi1EEENS1_19SingleTileSchedulerILb0ELb0ELb0ELi128EEEEEEEEEvNT_6ParamsE)
        /*02c0*/ 	.word	0x00000004


	//----- nvinfo : EIATTR_FRAME_SIZE
	.align		4
.L_128:
        /*02c4*/ 	.byte	0x04, 0x11
        /*02c6*/ 	.short	(.L_130 - .L_129)
	.align		4
.L_129:
        /*02c8*/ 	.word	index@(_ZN7cutlass13device_kernelIN5flash11enable_sm90INS1_16FlashAttnBwdSm90INS1_25CollectiveMainloopBwdSm90ILi2ELi2ELi2EN4cute5tupleIJNS5_1CILi1EEES8_S8_EEENS6_IJNS7_ILi80EEENS7_ILi128EEESB_EEENS_6half_tEfNS_4arch4Sm90ELb0ELb0ELb0ELb0ELb1ELb1ELb0ELb1ELi2ELi1ELi2ELi1ELb0EEENS1_21CollectiveEpilogueBwdISC_SD_SF_Li256ELb0ELb0ELi1EEENS1_19SingleTileSchedulerILb0ELb0ELb0ELi128EEEEEEEEEvNT_6ParamsE)
        /*02cc*/ 	.word	0x00000000


	//----- nvinfo : EIATTR_REGCOUNT
	.align		4
.L_130:
        /*02d0*/ 	.byte	0x04, 0x2f
        /*02d2*/ 	.short	(.L_132 - .L_131)
	.align		4
.L_131:
        /*02d4*/ 	.word	index@(_ZN7cutlass13device_kernelIN5flash11enable_sm90INS1_16FlashAttnBwdSm90INS1_25CollectiveMainloopBwdSm90ILi2ELi2ELi2EN4cute5tupleIJNS5_1CILi1EEES8_S8_EEENS6_IJNS7_ILi80EEENS7_ILi128EEESB_EEENS_6half_tEfNS_4arch4Sm90ELb0ELb0ELb0ELb0ELb0ELb1ELb0ELb1ELi2ELi1ELi2ELi1ELb0EEENS1_21CollectiveEpilogueBwdISC_SD_SF_Li256ELb0ELb0ELi1EEENS1_19SingleTileSchedulerILb0ELb0ELb0ELi128EEEEEEEEEvNT_6ParamsE)
        /*02d8*/ 	.word	0x00000004


	//----- nvinfo : EIATTR_FRAME_SIZE
	.align		4
.L_132:
        /*02dc*/ 	.byte	0x04, 0x11
        /*02de*/ 	.short	(.L_134 - .L_133)
	.align		4
.L_133:
        /*02e0*/ 	.word	index@(_ZN7cutlass13device_kernelIN5flash11enable_sm90INS1_16FlashAttnBwdSm90INS1_25CollectiveMainloopBwdSm90ILi2ELi2ELi2EN4cute5tupleIJNS5_1CILi1EEES8_S8_EEENS6_IJNS7_ILi80EEENS7_ILi128EEESB_EEENS_6half_tEfNS_4arch4Sm90ELb0ELb0ELb0ELb0ELb0ELb1ELb0ELb1ELi2ELi1ELi2ELi1ELb0EEENS1_21CollectiveEpilogueBwdISC_SD_SF_Li256ELb0ELb0ELi1EEENS1_19SingleTileSchedulerILb0ELb0ELb0ELi128EEEEEEEEEvNT_6ParamsE)
        /*02e4*/ 	.word	0x00000000


	//----- nvinfo : EIATTR_MIN_STACK_SIZE
	.align		4
.L_134:
        /*02e8*/ 	.byte	0x04, 0x12
        /*02ea*/ 	.short	(.L_136 - .L_135)
	.align		4
.L_135:
        /*02ec*/ 	.word	index@(_ZN7cutlass13device_kernelIN5flash11enable_sm90INS1_16FlashAttnBwdSm90INS1_25CollectiveMainloopBwdSm90ILi2ELi2ELi2EN4cute5tupleIJNS5_1CILi1EEES8_S8_EEENS6_IJNS7_ILi80EEENS7_ILi128EEESB_EEENS_6half_tEfNS_4arch4Sm90ELb0ELb0ELb0ELb0ELb0ELb1ELb0ELb1ELi2ELi1ELi2ELi1ELb0EEENS1_21CollectiveEpilogueBwdISC_SD_SF_Li256ELb0ELb0ELi1EEENS1_19SingleTileSchedulerILb0ELb0ELb0ELi128EEEEEEEEEvNT_6ParamsE)
        /*02f0*/ 	.word	0x00000000


	//----- nvinfo : EIATTR_MIN_STACK_SIZE
	.align		4
.L_136:
        /*02f4*/ 	.byte	0x04, 0x12
        /*02f6*/ 	.short	(.L_138 - .L_137)
	.align		4
.L_137:
        /*02f8*/ 	.word	index@(_ZN7cutlass13device_kernelIN5flash11enable_sm90INS1_16FlashAttnBwdSm90INS1_25CollectiveMainloopBwdSm90ILi2ELi2ELi2EN4cute5tupleIJNS5_1CILi1EEES8_S8_EEENS6_IJNS7_ILi80EEENS7_ILi128EEESB_EEENS_6half_tEfNS_4arch4Sm90ELb0ELb0ELb0ELb0ELb1ELb1ELb0ELb1ELi2ELi1ELi2ELi1ELb0EEENS1_21CollectiveEpilogueBwdISC_SD_SF_Li256ELb0ELb0ELi1EEENS1_19SingleTileSchedulerILb0ELb0ELb0ELi128EEEEEEEEEvNT_6ParamsE)
        /*02fc*/ 	.word	0x00000000


	//----- nvinfo : EIATTR_MIN_STACK_SIZE
	.align		4
.L_138:
        /*0300*/ 	.byte	0x04, 0x12
        /*0302*/ 	.short	(.L_140 - .L_139)
	.align		4
.L_139:
        /*0304*/ 	.word	index@(_ZN7cutlass13device_kernelIN5flash11enable_sm90INS1_16FlashAttnBwdSm90INS1_25CollectiveMainloopBwdSm90ILi2ELi2ELi2EN4cute5tupleIJNS5_1CILi1EEES8_S8_EEENS6_IJNS7_ILi80EEENS7_ILi128EEESB_EEENS_6half_tEfNS_4arch4Sm90ELb0ELb0ELb0ELb0ELb0ELb1ELb0ELb1ELi2ELi1ELi2ELi1ELb0EEENS1_24CollectiveEpilogueBwdGQAISC_fSF_Li256ELb0ELb0EEENS1_19SingleTileSchedulerILb0ELb0ELb0ELi128EEEEEEEEEvNT_6ParamsE)
        /*0308*/ 	.word	0x00000000


	//----- nvinfo : EIATTR_MIN_STACK_SIZE
	.align		4
.L_140:
        /*030c*/ 	.byte	0x04, 0x12
        /*030e*/ 	.short	(.L_142 - .L_141)
	.align		4
.L_141:
        /*0310*/ 	.word	index@(_ZN7cutlass13device_kernelIN5flash11enable_sm90INS1_16FlashAttnBwdSm90INS1_25CollectiveMainloopBwdSm90ILi2ELi2ELi2EN4cute5tupleIJNS5_1CILi1EEES8_S8_EEENS6_IJNS7_ILi80EEENS7_ILi128EEESB_EEENS_6half_tEfNS_4arch4Sm90ELb0ELb0ELb0ELb0ELb1ELb1ELb0ELb1ELi2ELi1ELi2ELi1ELb0EEENS1_24CollectiveEpilogueBwdGQAISC_fSF_Li256ELb0ELb1EEENS1_19SingleTileSchedulerILb0ELb0ELb0ELi128EEEEEEEEEvNT_6ParamsE)
        /*0314*/ 	.word	0x00000000


	//----- nvinfo : EIATTR_MIN_STACK_SIZE
	.align		4
.L_142:
        /*0318*/ 	.byte	0x04, 0x12
        /*031a*/ 	.short	(.L_144 - .L_143)
	.align		4
.L_143:
        /*031c*/ 	.word	index@(_ZN7cutlass13device_kernelIN5flash22FlashAttnBwdPreprocessIN4cute5tupleIJNS3_1CILi80EEENS5_ILi128EEEEEENS_6half_tEfNS_4arch4Sm90ELb1ELb0EEEEEvNT_6ParamsE)
        /*0320*/ 	.word	0x00000000


	//----- nvinfo : EIATTR_MIN_STACK_SIZE
	.align		4
.L_144:
        /*0324*/ 	.byte	0x04, 0x12
        /*0326*/ 	.short	(.L_146 - .L_145)
	.align		4
.L_145:
        /*0328*/ 	.word	index@(_ZN7cutlass13device_kernelIN5flash11enable_sm90INS1_16FlashAttnBwdSm90INS1_25CollectiveMainloopBwdSm90ILi2ELi2ELi2EN4cute5tupleIJNS5_1CILi1EEES8_S8_EEENS6_IJNS7_ILi80EEENS7_ILi128EEESB_EEENS_6half_tEfNS_4arch4Sm90ELb0ELb0ELb0ELb1ELb0ELb1ELb0ELb1ELi2ELi1ELi2ELi1ELb0EEENS1_21CollectiveEpilogueBwdISC_SD_SF_Li256ELb1ELb0ELi1EEENS1_19SingleTileSchedulerILb1ELb0ELb0ELi128EEEEEEEEEvNT_6ParamsE)
        /*032c*/ 	.word	0x00000000


	//----- nvinfo : EIATTR_MIN_STACK_SIZE
	.align		4
.L_146:
        /*0330*/ 	.byte	0x04, 0x12
        /*0332*/ 	.short	(.L_148 - .L_147)
	.align		4
.L_147:
        /*0334*/ 	.word	index@(_ZN7cutlass13device_kernelIN5flash11enable_sm90INS1_16FlashAttnBwdSm90INS1_25CollectiveMainloopBwdSm90ILi2ELi2ELi2EN4cute5tupleIJNS5_1CILi1EEES8_S8_EEENS6_IJNS7_ILi80EEENS7_ILi128EEESB_EEENS_6half_tEfNS_4arch4Sm90ELb0ELb0ELb0ELb1ELb1ELb1ELb0ELb1ELi2ELi1ELi2ELi1ELb0EEENS1_21CollectiveEpilogueBwdISC_SD_SF_Li256ELb1ELb0ELi1EEENS1_19SingleTileSchedulerILb1ELb0ELb0ELi128EEEEEEEEEvNT_6ParamsE)
        /*0338*/ 	.word	0x00000000


	//----- nvinfo : EIATTR_MIN_STACK_SIZE
	.align		4
.L_148:
        /*033c*/ 	.byte	0x04, 0x12
        /*033e*/ 	.short	(.L_150 - .L_149)
	.align		4
.L_149:
        /*0340*/ 	.word	index@(_ZN7cutlass13device_kernelIN5flash11enable_sm90INS1_16FlashAttnBwdSm90INS1_25CollectiveMainloopBwdSm90ILi2ELi2ELi2EN4cute5tupleIJNS5_1CILi1EEES8_S8_EEENS6_IJNS7_ILi80EEENS7_ILi128EEESB_EEENS_6half_tEfNS_4arch4Sm90ELb0ELb0ELb0ELb1ELb0ELb1ELb0ELb1ELi2ELi1ELi2ELi1ELb0EEENS1_24CollectiveEpilogueBwdGQAISC_fSF_Li256ELb1ELb0EEENS1_19SingleTileSchedulerILb1ELb0ELb0ELi128EEEEEEEEEvNT_6ParamsE)
        /*0344*/ 	.word	0x00000000


	//----- nvinfo : EIATTR_MIN_STACK_SIZE
	.align		4
.L_150:
        /*0348*/ 	.byte	0x04, 0x12
        /*034a*/ 	.short	(.L_152 - .L_151)
	.align		4
.L_151:
        /*034c*/ 	.word	index@(_ZN7cutlass13device_kernelIN5flash32FlashAttnBwdPostprocessConvertdQIN4cute5tupleIJNS3_1CILi80EEENS5_ILi128EEEEEENS_6half_tEfNS_4arch4Sm90ELi256ENS3_8TiledMMAINS3_8MMA_AtomIJNS3_4SM904GMMA25MMA_64x16x16_F32F16F16_SSILNSF_5MajorE1ELSH_0ELNSF_7ScaleInE1ELSI_1EEEEEENS3_6LayoutINS4_IJNS5_ILi2EEENS5_ILi1EEESN_EEENS4_IJSN_NS5_ILi0EEESP_EEEEENS4_IJNS3_10UnderscoreESS_SS_EEEEELb1EEEEEvNT_6ParamsE)
        /*0350*/ 	.word	0x00000000


	//----- nvinfo : EIATTR_MIN_STACK_SIZE
	.align		4
.L_152:
        /*0354*/ 	.byte	0x04, 0x12
        /*0356*/ 	.short	(.L_154 - .L_153)
	.align		4
.L_153:
        /*0358*/ 	.word	index@(_ZN7cutlass13device_kernelIN5flash11enable_sm90INS1_16FlashAttnBwdSm90INS1_25CollectiveMainloopBwdSm90ILi2ELi2ELi2EN4cute5tupleIJNS5_1CILi1EEES8_S8_EEENS6_IJNS7_ILi80EEENS7_ILi128EEESB_EEENS_6half_tEfNS_4arch4Sm90ELb0ELb0ELb0ELb1ELb1ELb1ELb0ELb1ELi2ELi1ELi2ELi1ELb0EEENS1_24CollectiveEpilogueBwdGQAISC_fSF_Li256ELb1ELb1EEENS1_19SingleTileSchedulerILb1ELb0ELb0ELi128EEEEEEEEEvNT_6ParamsE)
        /*035c*/ 	.word	0x00000000


	//----- nvinfo : EIATTR_MIN_STACK_SIZE
	.align		4
.L_154:
        /*0360*/ 	.byte	0x04, 0x12
        /*0362*/ 	.short	(.L_156 - .L_155)
	.align		4
.L_155:
        /*0364*/ 	.word	index@(_ZN7cutlass13device_kernelIN5flash22FlashAttnBwdPreprocessIN4cute5tupleIJNS3_1CILi80EEENS5_ILi128EEEEEENS_6half_tEfNS_4arch4Sm90ELb1ELb1EEEEEvNT_6ParamsE)
        /*0368*/ 	.word	0x00000000


	//----- nvinfo : EIATTR_MIN_STACK_SIZE
	.align		4
.L_156:
        /*036c*/ 	.byte	0x04, 0x12
        /*036e*/ 	.short	(.L_158 - .L_157)
	.align		4
.L_157:
        /*0370*/ 	.word	index@(_ZN7cutlass13device_kernelIN5flash11enable_sm90INS1_16FlashAttnBwdSm90INS1_25CollectiveMainloopBwdSm90ILi2ELi2ELi2EN4cute5tupleIJNS5_1CILi1EEES8_S8_EEENS6_IJNS7_ILi64EEENS7_ILi128EEESB_EEENS_6half_tEfNS_4arch4Sm90ELb0ELb1ELb0ELb0ELb0ELb1ELb0ELb0ELi2ELi1ELi2ELi1ELb0EEENS1_21CollectiveEpilogueBwdISC_SD_SF_Li256ELb0ELb0ELi1EEENS1_19SingleTileSchedulerILb0ELb0ELb0ELi128EEEEEEEEEvNT_6ParamsE)
        /*0374*/ 	.word	0x00000000


	//----- nvinfo : EIATTR_MIN_STACK_SIZE
	.align		4
.L_158:
        /*0378*/ 	.byte	0x04, 0x12
        /*037a*/ 	.short	(.L_160 - .L_159)
	.align		4
.L_159:
        /*037c*/ 	.word	index@(_ZN7cutlass13device_kernelIN5flash11enable_sm90INS1_16FlashAttnBwdSm90INS1_25CollectiveMainloopBwdSm90ILi2ELi2ELi2EN4cute5tupleIJNS5_1CILi1EEES8_S8_EEENS6_IJNS7_ILi64EEENS7_ILi128EEESB_EEENS_6half_tEfNS_4arch4Sm90ELb0ELb1ELb0ELb0ELb1ELb1ELb0ELb0ELi2ELi1ELi2ELi1ELb0EEENS1_21CollectiveEpilogueBwdISC_SD_SF_Li256ELb0ELb0ELi1EEENS1_19SingleTileSchedulerILb0ELb0ELb0ELi128EEEEEEEEEvNT_6ParamsE)
        /*0380*/ 	.word	0x00000000


	//----- nvinfo : EIATTR_MIN_STACK_SIZE
	.align		4
.L_160:
        /*0384*/ 	.byte	0x04, 0x12
        /*0386*/ 	.short	(.L_162 - .L_161)
	.align		4
.L_161:
        /*0388*/ 	.word	index@(_ZN7cutlass13device_kernelIN5flash11enable_sm90INS1_16FlashAttnBwdSm90INS1_25CollectiveMainloopBwdSm90ILi2ELi2ELi2EN4cute5tupleIJNS5_1CILi1EEES8_S8_EEENS6_IJNS7_ILi64EEENS7_ILi128EEESB_EEENS_6half_tEfNS_4arch4Sm90ELb0ELb1ELb0ELb0ELb0ELb1ELb0ELb0ELi2ELi1ELi2ELi1ELb0EEENS1_24CollectiveEpilogueBwdGQAISC_fSF_Li256ELb0ELb0EEENS1_19SingleTileSchedulerILb0ELb0ELb0ELi128EEEEEEEEEvNT_6ParamsE)
        /*038c*/ 	.word	0x00000000


	//----- nvinfo : EIATTR_MIN_STACK_SIZE
	.align		4
.L_162:
        /*0390*/ 	.byte	0x04, 0x12
        /*0392*/ 	.short	(.L_164 - .L_163)
	.align		4
.L_163:
        /*0394*/ 	.word	index@(_ZN7cutlass13device_kernelIN5flash11enable_sm90INS1_16FlashAttnBwdSm90INS1_25CollectiveMainloopBwdSm90ILi2ELi2ELi2EN4cute5tupleIJNS5_1CILi1EEES8_S8_EEENS6_IJNS7_ILi64EEENS7_ILi128EEESB_EEENS_6half_tEfNS_4arch4Sm90ELb0ELb1ELb0ELb0ELb1ELb1ELb0ELb0ELi2ELi1ELi2ELi1ELb0EEENS1_24CollectiveEpilogueBwdGQAISC_fSF_Li256ELb0ELb1EEENS1_19SingleTileSchedulerILb0ELb0ELb0ELi128EEEEEEEEEvNT_6ParamsE)
        /*0398*/ 	.word	0x00000000


	//----- nvinfo : EIATTR_MIN_STACK_SIZE
	.align		4
.L_164:
        /*039c*/ 	.byte	0x04, 0x12
        /*039e*/ 	.short	(.L_166 - .L_165)
	.align		4
.L_165:
        /*03a0*/ 	.word	index@(_ZN7cutlass13device_kernelIN5flash11enable_sm90INS1_16FlashAttnBwdSm90INS1_25CollectiveMainloopBwdSm90ILi2ELi2ELi2EN4cute5tupleIJNS5_1CILi1EEES8_S8_EEENS6_IJNS7_ILi64EEENS7_ILi128EEESB_EEENS_6half_tEfNS_4arch4Sm90ELb0ELb1ELb0ELb1ELb0ELb1ELb0ELb0ELi2ELi1ELi2ELi1ELb0EEENS1_21CollectiveEpilogueBwdISC_SD_SF_Li256ELb1ELb0ELi1EEENS1_19SingleTileSchedulerILb1ELb0ELb0ELi128EEEEEEEEEvNT_6ParamsE)
        /*03a4*/ 	.word	0x00000000


	//----- nvinfo : EIATTR_MIN_STACK_SIZE
	.align		4
.L_166:
        /*03a8*/ 	.byte	0x04, 0x12
        /*03aa*/ 	.short	(.L_168 - .L_167)
	.align		4
.L_167:
        /*03ac*/ 	.word	index@(_ZN7cutlass13device_kernelIN5flash11enable_sm90INS1_16FlashAttnBwdSm90INS1_25CollectiveMainloopBwdSm90ILi2ELi2ELi2EN4cute5tupleIJNS5_1CILi1EEES8_S8_EEENS6_IJNS7_ILi64EEENS7_ILi128EEESB_EEENS_6half_tEfNS_4arch4Sm90ELb0ELb1ELb0ELb1ELb1ELb1ELb0ELb0ELi2ELi1ELi2ELi1ELb0EEENS1_21CollectiveEpilogueBwdISC_SD_SF_Li256ELb1ELb0ELi1EEENS1_19SingleTileSchedulerILb1ELb0ELb0ELi128EEEEEEEEEvNT_6ParamsE)
        /*03b0*/ 	.word	0x00000000


	//----- nvinfo : EIATTR_MIN_STACK_SIZE
	.align		4
.L_168:
        /*03b4*/ 	.byte	0x04, 0x12
        /*03b6*/ 	.short	(.L_170 - .L_169)
	.align		4
.L_169:
        /*03b8*/ 	.word	index@(_ZN7cutlass13device_kernelIN5flash11enable_sm90INS1_16FlashAttnBwdSm90INS1_25CollectiveMainloopBwdSm90ILi2ELi2ELi2EN4cute5tupleIJNS5_1CILi1EEES8_S8_EEENS6_IJNS7_ILi64EEENS7_ILi128EEESB_EEENS_6half_tEfNS_4arch4Sm90ELb0ELb1ELb0ELb1ELb0ELb1ELb0ELb0ELi2ELi1ELi2ELi1ELb0EEENS1_24CollectiveEpilogueBwdGQAISC_fSF_Li256ELb1ELb0EEENS1_19SingleTileSchedulerILb1ELb0ELb0ELi128EEEEEEEEEvNT_6ParamsE)
        /*03bc*/ 	.word	0x00000000


	//----- nvinfo : EIATTR_MIN_STACK_SIZE
	.align		4
.L_170:
        /*03c0*/ 	.byte	0x04, 0x12
        /*03c2*/ 	.short	(.L_172 - .L_171)
	.align		4
.L_171:
        /*03c4*/ 	.word	index@(_ZN7cutlass13device_kernelIN5flash11enable_sm90INS1_16FlashAttnBwdSm90INS1_25CollectiveMainloopBwdSm90ILi2ELi2ELi2EN4cute5tupleIJNS5_1CILi1EEES8_S8_EEENS6_IJNS7_ILi64EEENS7_ILi128EEESB_EEENS_6half_tEfNS_4arch4Sm90ELb0ELb1ELb0ELb1ELb1ELb1ELb0ELb0ELi2ELi1ELi2ELi1ELb0EEENS1_24CollectiveEpilogueBwdGQAISC_fSF_Li256ELb1ELb1EEENS1_19SingleTileSchedulerILb1ELb0ELb0ELi128EEEEEEEEEvNT_6ParamsE)
        /*03c8*/ 	.word	0x00000000


	//----- nvinfo : EIATTR_MIN_STACK_SIZE
	.align		4
.L_172:
        /*03cc*/ 	.byte	0x04, 0x12
        /*03ce*/ 	.short	(.L_174 - .L_173)
	.align		4
.L_173:
        /*03d0*/ 	.word	index@(_ZN7cutlass13device_kernelIN5flash11enable_sm90INS1_16FlashAttnBwdSm90INS1_25CollectiveMainloopBwdSm90ILi2ELi2ELi2EN4cute5tupleIJNS5_1CILi1EEES8_S8_EEENS6_IJNS7_ILi64EEENS7_ILi128EEESB_EEENS_6half_tEfNS_4arch4Sm90ELb1ELb0ELb0ELb0ELb0ELb1ELb0ELb0ELi2ELi1ELi2ELi1ELb0EEENS1_21CollectiveEpilogueBwdISC_SD_SF_Li256ELb0ELb0ELi1EEENS1_25SingleTileBwdLPTSchedulerILb0ELi128ELb0EEEEEEEEEvNT_6ParamsE)
        /*03d4*/ 	.word	0x00000000


	//----- nvinfo : EIATTR_MIN_STACK_SIZE
	.align		4
.L_174:
        /*03d8*/ 	.byte	0x04, 0x12
        /*03da*/ 	.short	(.L_176 - .L_175)
	.align		4
.L_175:
        /*03dc*/ 	.word	index@(_ZN7cutlass13device_kernelIN5flash11enable_sm90INS1_16FlashAttnBwdSm90INS1_25CollectiveMainloopBwdSm90ILi2ELi2ELi2EN4cute5tupleIJNS5_1CILi1EEES8_S8_EEENS6_IJNS7_ILi64EEENS7_ILi128EEESB_EEENS_6half_tEfNS_4arch4Sm90ELb1ELb0ELb0ELb0ELb1ELb1ELb0ELb0ELi2ELi1ELi2ELi1ELb0EEENS1_21CollectiveEpilogueBwdISC_SD_SF_Li256ELb0ELb0ELi1EEENS1_25SingleTileBwdLPTSchedulerILb0ELi128ELb1EEEEEEEEEvNT_6ParamsE)
        /*03e0*/ 	.word	0x00000000


	//----- nvinfo : EIATTR_MIN_STACK_SIZE
	.align		4
.L_176:
        /*03e4*/ 	.byte	0x04, 0x12
        /*03e6*/ 	.short	(.L_178 - .L_177)
	.align		4
.L_177:
        /*03e8*/ 	.word	index@(_ZN7cutlass13device_kernelIN5flash11enable_sm90INS1_16FlashAttnBwdSm90INS1_25CollectiveMainloopBwdSm90ILi2ELi2ELi2EN4cute5tupleIJNS5_1CILi1EEES8_S8_EEENS6_IJNS7_ILi64EEENS7_ILi128EEESB_EEENS_6half_tEfNS_4arch4Sm90ELb1ELb0ELb0ELb0ELb0ELb1ELb0ELb0ELi2ELi1ELi2ELi1ELb0EEENS1_24CollectiveEpilogueBwdGQAISC_fSF_Li256ELb0ELb0EEENS1_25SingleTileBwdLPTSchedulerILb0ELi128ELb0EEEEEEEEEvNT_6ParamsE)
        /*03ec*/ 	.word	0x00000000


	//----- nvinfo : EIATTR_MIN_STACK_SIZE
	.align		4
.L_178:
        /*03f0*/ 	.byte	0x04, 0x12
        /*03f2*/ 	.short	(.L_180 - .L_179)
	.align		4
.L_179:
        /*03f4*/ 	.word	index@(_ZN7cutlass13device_kernelIN5flash11enable_sm90INS1_16FlashAttnBwdSm90INS1_25CollectiveMainloopBwdSm90ILi2ELi2ELi2EN4cute5tupleIJNS5_1CILi1EEES8_S8_EEENS6_IJNS7_ILi64EEENS7_ILi128EEESB_EEENS_6half_tEfNS_4arch4Sm90ELb1ELb0ELb0ELb0ELb1ELb1ELb0ELb0ELi2ELi1ELi2ELi1ELb0EEENS1_24CollectiveEpilogueBwdGQAISC_fSF_Li256ELb0ELb1EEENS1_25SingleTileBwdLPTSchedulerILb0ELi128ELb1EEEEEEEEEvNT_6ParamsE)
        /*03f8*/ 	.word	0x00000000


	//----- nvinfo : EIATTR_MIN_STACK_SIZE
	.align		4
.L_180:
        /*03fc*/ 	.byte	0x04, 0x12
        /*03fe*/ 	.short	(.L_182 - .L_181)
	.align		4
.L_181:
        /*0400*/ 	.word	index@(_ZN7cutlass13device_kernelIN5flash22FlashAttnBwdPreprocessIN4cute5tupleIJNS3_1CILi64EEENS5_ILi128EEEEEENS_6half_tEfNS_4arch4Sm90ELb1ELb0EEEEEvNT_6ParamsE)
        /*0404*/ 	.word	0x00000000


	//----- nvinfo : EIATTR_MIN_STACK_SIZE
	.align		4
.L_182:
        /*0408*/ 	.byte	0x04, 0x12
        /*040a*/ 	.short	(.L_184 - .L_183)
	.align		4
.L_183:
        /*040c*/ 	.word	index@(_ZN7cutlass13device_kernelIN5flash11enable_sm90INS1_16FlashAttnBwdSm90INS1_25CollectiveMainloopBwdSm90ILi2ELi2ELi2EN4cute5tupleIJNS5_1CILi1EEES8_S8_EEENS6_IJNS7_ILi64EEENS7_ILi128EEESB_EEENS_6half_tEfNS_4arch4Sm90ELb1ELb0ELb0ELb1ELb0ELb1ELb0ELb0ELi2ELi1ELi2ELi1ELb0EEENS1_21CollectiveEpilogueBwdISC_SD_SF_Li256ELb1ELb0ELi1EEENS1_25SingleTileBwdLPTSchedulerILb1ELi128ELb0EEEEEEEEEvNT_6ParamsE)
        /*0410*/ 	.word	0x00000000


	//----- nvinfo : EIATTR_MIN_STACK_SIZE
	.align		4
.L_184:
        /*0414*/ 	.byte	0x04, 0x12
        /*0416*/ 	.short	(.L_186 - .L_185)
	.align		4
.L_185:
        /*0418*/ 	.word	index@(_ZN7cutlass13device_kernelIN5flash11enable_sm90INS1_16FlashAttnBwdSm90INS1_25CollectiveMainloopBwdSm90ILi2ELi2ELi2EN4cute5tupleIJNS5_1CILi1EEES8_S8_EEENS6_IJNS7_ILi64EEENS7_ILi128EEESB_EEENS_6half_tEfNS_4arch4Sm90ELb1ELb0ELb0ELb1ELb1ELb1ELb0ELb0ELi2ELi1ELi2ELi1ELb0EEENS1_21CollectiveEpilogueBwdISC_SD_SF_Li256ELb1ELb0ELi1EEENS1_25SingleTileBwdLPTSchedulerILb1ELi128ELb1EEEEEEEEEvNT_6ParamsE)
        /*041c*/ 	.word	0x00000000


	//----- nvinfo : EIATTR_MIN_STACK_SIZE
	.align		4
.L_186:
        /*0420*/ 	.byte	0x04, 0x12
        /*0422*/ 	.short	(.L_188 - .L_187)
	.align		4
.L_187:
        /*0424*/ 	.word	index@(_ZN7cutlass13device_kernelIN5flash11enable_sm90INS1_16FlashAttnBwdSm90INS1_25CollectiveMainloopBwdSm90ILi2ELi2ELi2EN4cute5tupleIJNS5_1CILi1EEES8_S8_EEENS6_IJNS7_ILi64EEENS7_ILi128EEESB_EEENS_6half_tEfNS_4arch4Sm90ELb1ELb0ELb0ELb1ELb0ELb1ELb0ELb0ELi2ELi1ELi2ELi1ELb0EEENS1_24CollectiveEpilogueBwdGQAISC_fSF_Li256ELb1ELb0EEENS1_25SingleTileBwdLPTSchedulerILb1ELi128ELb0EEEEEEEEEvNT_6ParamsE)
        /*0428*/ 	.word	0x00000000


	//----- nvinfo : EIATTR_MIN_STACK_SIZE
	.align		4
.L_188:
        /*042c*/ 	.byte	0x04, 0x12
        /*042e*/ 	.short	(.L_190 - .L_189)
	.align		4
.L_189:
        /*0430*/ 	.word	index@(_ZN7cutlass13device_kernelIN5flash32FlashAttnBwdPostprocessConvertdQIN4cute5tupleIJNS3_1CILi128EEES6_EEENS_6half_tEfNS_4arch4Sm90ELi256ENS3_8TiledMMAINS3_8MMA_AtomIJNS3_4SM904GMMA26MMA_64x128x16_F32F16F16_RSILNSE_5MajorE0ELSG_1ELNSE_7ScaleInE1ELSH_1EEEEEENS3_6LayoutINS4_IJNS5_ILi2EEENS5_ILi1EEESM_EEENS4_IJSM_NS5_ILi0EEESO_EEEEENS4_IJNS3_10UnderscoreESR_SR_EEEEELb0EEEEEvNT_6ParamsE)
        /*0434*/ 	.word	0x00000000


	//----- nvinfo : EIATTR_MIN_STACK_SIZE
	.align		4
.L_190:
        /*0438*/ 	.byte	0x04, 0x12
        /*043a*/ 	.short	(.L_192 - .L_191)
	.align		4
.L_191:
        /*043c*/ 	.word	index@(_ZN7cutlass13device_kernelIN5flash32FlashAttnBwdPostprocessConvertdQIN4cute5tupleIJNS3_1CILi64EEENS5_ILi128EEEEEENS_6half_tEfNS_4arch4Sm90ELi256ENS3_8TiledMMAINS3_8MMA_AtomIJNS3_4SM904GMMA25MMA_64x64x16_F32F16F16_SSILNSF_5MajorE0ELSH_1ELNSF_7ScaleInE1ELSI_1EEEEEENS3_6LayoutINS4_IJNS5_ILi1EEENS5_ILi2EEESM_EEENS4_IJNS5_ILi0EEESM_SP_EEEEENS4_IJNS3_10UnderscoreESS_SS_EEEEELb0EEEEEvNT_6ParamsE)
        /*0440*/ 	.word	0x00000000


	//----- nvinfo : EIATTR_MIN_STACK_SIZE
	.align		4
.L_192:
        /*0444*/ 	.byte	0x04, 0x12
        /*0446*/ 	.short	(.L_194 - .L_193)
	.align		4
.L_193:
        /*0448*/ 	.word	index@(_ZN7cutlass13device_kernelIN5flash11enable_sm90INS1_16FlashAttnBwdSm90INS1_25CollectiveMainloopBwdSm90ILi2ELi2ELi2EN4cute5tupleIJNS5_1CILi1EEES8_S8_EEENS6_IJNS7_ILi64EEENS7_ILi128EEESB_EEENS_6half_tEfNS_4arch4Sm90ELb1ELb0ELb0ELb1ELb1ELb1ELb0ELb0ELi2ELi1ELi2ELi1ELb0EEENS1_24CollectiveEpilogueBwdGQAISC_fSF_Li256ELb1ELb1EEENS1_25SingleTileBwdLPTSchedulerILb1ELi128ELb1EEEEEEEEEvNT_6ParamsE)
        /*044c*/ 	.word	0x00000000


	//----- nvinfo : EIATTR_MIN_STACK_SIZE
	.align		4
.L_194:
        /*0450*/ 	.byte	0x04, 0x12
        /*0452*/ 	.short	(.L_196 - .L_195)
	.align		4
.L_195:
        /*0454*/ 	.word	index@(_ZN7cutlass13device_kernelIN5flash22FlashAttnBwdPreprocessIN4cute5tupleIJNS3_1CILi64EEENS5_ILi128EEEEEENS_6half_tEfNS_4arch4Sm90ELb1ELb1EEEEEvNT_6ParamsE)
        /*0458*/ 	.word	0x00000000
.L_196:


//--------------------- .nv.compat                --------------------------
	.section	.nv.compat,"",@"SHT_CUDA_COMPAT_INFO"
	.align	4
        /*0000*/ 	.byte	0x02, 0x09, 0x01, 0x00, 0x02, 0x02, 0x02, 0x00, 0x02, 0x05, 0x05, 0x00, 0x03, 0x07, 0x01, 0x01
        /*0010*/ 	.byte	0x02, 0x03, 0x00, 0x00, 0x02, 0x06, 0x01, 0x00, 0x04, 0x0b, 0x08, 0x00, 0x01, 0x00, 0x00, 0x00
        /*0020*/ 	.byte	0x00, 0x00, 0x00, 0x00


//--------------------- .nv.info._ZN7cutlass13device_kernelIN5flash11enable_sm90INS1_16FlashAttnBwdSm90INS1_25CollectiveMainloopBwdSm90ILi2ELi2ELi2EN4cute5tupleIJNS5_1CILi1EEES8_S8_EEENS6_IJNS7_ILi80EEENS7_ILi128EEESB_EEENS_6half_tEfNS_4arch4Sm90ELb0ELb0ELb0ELb0ELb0ELb1ELb0ELb1ELi2ELi1ELi2ELi1ELb0EEENS1_21CollectiveEpilogueBwdISC_SD_SF_Li256ELb0ELb0ELi1EEENS1_19SingleTileSchedulerILb0ELb0ELb0ELi128EEEEEEEEEvNT_6ParamsE --------------------------
	.section	.nv.info._ZN7cutlass13device_kernelIN5flash11enable_sm90INS1_16FlashAttnBwdSm90INS1_25CollectiveMainloopBwdSm90ILi2ELi2ELi2EN4cute5tupleIJNS5_1CILi1EEES8_S8_EEENS6_IJNS7_ILi80EEENS7_ILi128EEESB_EEENS_6half_tEfNS_4arch4Sm90ELb0ELb0ELb0ELb0ELb0ELb1ELb0ELb1ELi2ELi1ELi2ELi1ELb0EEENS1_21CollectiveEpilogueBwdISC_SD_SF_Li256ELb0ELb0ELi1EEENS1_19SingleTileSchedulerILb0ELb0ELb0ELi128EEEEEEEEEvNT_6ParamsE,"",@"SHT_CUDA_INFO"
	.sectionflags	@""
	.align	4


	//----- nvinfo : EIATTR_CUDA_API_VERSION
	.align		4
        /*0000*/ 	.byte	0x04, 0x37
        /*0002*/ 	.short	(.L_198 - .L_197)
.L_197:
        /*0004*/ 	.word	0x00000082


	//----- nvinfo : EIATTR_KPARAM_INFO
	.align		4
.L_198:
        /*0008*/ 	.byte	0x04, 0x17
        /*000a*/ 	.short	(.L_200 - .L_199)
.L_199:
        /*000c*/ 	.word	0x00000000
        /*0010*/ 	.short	0x0000
        /*0012*/ 	.short	0x0000
        /*0014*/ 	.byte	0x00, 0xf0, 0x01, 0x24


	//----- nvinfo : EIATTR_SPARSE_MMA_MASK
	.align		4
.L_200:
        /*0018*/ 	.byte	0x03, 0x50
        /*001a*/ 	.short	0x0000


	//----- nvinfo : EIATTR_MAXREG_COUNT
	.align		4
        /*001c*/ 	.byte	0x03, 0x1b
        /*001e*/ 	.short	0x00a8


	//----- nvinfo : EIATTR_MERCURY_ISA_VERSION
	.align		4
        /*0020*/ 	.byte	0x03, 0x5f
        /*0022*/ 	.short	0x0101


	//----- nvinfo : EIATTR_VRC_CTA_INIT_COUNT
	.align		4
        /*0024*/ 	.byte	0x02, 0x4a
	.zero		1
	.zero		1


	//----- nvinfo : EIATTR_EXIT_INSTR_OFFSETS
	.align		4
        /*0028*/ 	.byte	0x04, 0x1c
        /*002a*/ 	.short	(.L_202 - .L_201)


	//   ....[0]....
.L_201:
        /*002c*/ 	.word	0x00000010


	//----- nvinfo : EIATTR_MAX_THREADS
	.align		4
.L_202:
        /*0030*/ 	.byte	0x04, 0x05
        /*0032*/ 	.short	(.L_204 - .L_203)
.L_203:
        /*0034*/ 	.word	0x00000180
        /*0038*/ 	.word	0x00000001
        /*003c*/ 	.word	0x00000001


	//----- nvinfo : EIATTR_CBANK_PARAM_SIZE
	.align		4
.L_204:
        /*0040*/ 	.byte	0x03, 0x19
        /*0042*/ 	.short	0x0900


	//----- nvinfo : EIATTR_PARAM_CBANK
	.align		4
        /*0044*/ 	.byte	0x04, 0x0a
        /*0046*/ 	.short	(.L_206 - .L_205)
	.align		4
.L_205:
        /*0048*/ 	.word	index@(.nv.constant0._ZN7cutlass13device_kernelIN5flash11enable_sm90INS1_16FlashAttnBwdSm90INS1_25CollectiveMainloopBwdSm90ILi2ELi2ELi2EN4cute5tupleIJNS5_1CILi1EEES8_S8_EEENS6_IJNS7_ILi80EEENS7_ILi128EEESB_EEENS_6half_tEfNS_4arch4Sm90ELb0ELb0ELb0ELb0ELb0ELb1ELb0ELb1ELi2ELi1ELi2ELi1ELb0EEENS1_21CollectiveEpilogueBwdISC_SD_SF_Li256ELb0ELb0ELi1EEENS1_19SingleTileSchedulerILb0ELb0ELb0ELi128EEEEEEEEEvNT_6ParamsE)
        /*004c*/ 	.short	0x0380
        /*004e*/ 	.short	0x0900


	//----- nvinfo : EIATTR_SW_WAR
	.align		4
.L_206:
        /*0050*/ 	.byte	0x04, 0x36
        /*0052*/ 	.short	(.L_208 - .L_207)
.L_207:
        /*0054*/ 	.word	0x00000008
.L_208:


//--------------------- .nv.info._ZN7cutlass13device_kernelIN5flash11enable_sm90INS1_16FlashAttnBwdSm90INS1_25CollectiveMainloopBwdSm90ILi2ELi2ELi2EN4cute5tupleIJNS5_1CILi1EEES8_S8_EEENS6_IJNS7_ILi80EEENS7_ILi128EEESB_EEENS_6half_tEfNS_4arch4Sm90ELb0ELb0ELb0ELb0ELb1ELb1ELb0ELb1ELi2ELi1ELi2ELi1ELb0EEENS1_21CollectiveEpilogueBwdISC_SD_SF_Li256ELb0ELb0ELi1EEENS1_19SingleTileSchedulerILb0ELb0ELb0ELi128EEEEEEEEEvNT_6ParamsE --------------------------
	.section	.nv.info._ZN7cutlass13device_kernelIN5flash11enable_sm90INS1_16FlashAttnBwdSm90INS1_25CollectiveMainloopBwdSm90ILi2ELi2ELi2EN4cute5tupleIJNS5_1CILi1EEES8_S8_EEENS6_IJNS7_ILi80EEENS7_ILi128EEESB_EEENS_6half_tEfNS_4arch4Sm90ELb0ELb0ELb0ELb0ELb1ELb1ELb0ELb1ELi2ELi1ELi2ELi1ELb0EEENS1_21CollectiveEpilogueBwdISC_SD_SF_Li256ELb0ELb0ELi1EEENS1_19SingleTileSchedulerILb0ELb0ELb0ELi128EEEEEEEEEvNT_6ParamsE,"",@"SHT_CUDA_INFO"
	.sectionflags	@""
	.align	4


	//----- nvinfo : EIATTR_CUDA_API_VERSION
	.align		4
        /*0000*/ 	.byte	0x04, 0x37
        /*0002*/ 	.short	(.L_210 - .L_209)
.L_209:
        /*0004*/ 	.word	0x00000082


	//----- nvinfo : EIATTR_KPARAM_INFO
	.align		4
.L_210:
        /*0008*/ 	.byte	0x04, 0x17
        /*000a*/ 	.short	(.L_212 - .L_211)
.L_211:
        /*000c*/ 	.word	0x00000000
        /*0010*/ 	.short	0x0000
        /*0012*/ 	.short	0x0000
        /*0014*/ 	.byte	0x00, 0xf0, 0x01, 0x24


	//----- nvinfo : EIATTR_SPARSE_MMA_MASK
	.align		4
.L_212:
        /*0018*/ 	.byte	0x03, 0x50
        /*001a*/ 	.short	0x0000


	//----- nvinfo : EIATTR_MAXREG_COUNT
	.align		4
        /*001c*/ 	.byte	0x03, 0x1b
        /*001e*/ 	.short	0x00a8


	//----- nvinfo : EIATTR_MERCURY_ISA_VERSION
	.align		4
        /*0020*/ 	.byte	0x03, 0x5f
        /*0022*/ 	.short	0x0101


	//----- nvinfo : EIATTR_VRC_CTA_INIT_COUNT
	.align		4
        /*0024*/ 	.byte	0x02, 0x4a
	.zero		1
	.zero		1


	//----- nvinfo : EIATTR_EXIT_INSTR_OFFSETS
	.align		4
        /*0028*/ 	.byte	0x04, 0x1c
        /*002a*/ 	.short	(.L_214 - .L_213)


	//   ....[0]....
.L_213:
        /*002c*/ 	.word	0x00000010


	//----- nvinfo : EIATTR_MAX_THREADS
	.align		4
.L_214:
        /*0030*/ 	.byte	0x04, 0x05
        /*0032*/ 	.short	(.L_216 - .L_215)
.L_215:
        /*0034*/ 	.word	0x00000180
        /*0038*/ 	.word	0x00000001
        /*003c*/ 	.word	0x00000001


	//----- nvinfo : EIATTR_CBANK_PARAM_SIZE
	.align		4
.L_216:
        /*0040*/ 	.byte	0x03, 0x19
        /*0042*/ 	.short	0x0900


	//----- nvinfo : EIATTR_PARAM_CBANK
	.align		4
        /*0044*/ 	.byte	0x04, 0x0a
        /*0046*/ 	.short	(.L_218 - .L_217)
	.align		4
.L_217:
        /*0048*/ 	.word	index@(.nv.constant0._ZN7cutlass13device_kernelIN5flash11enable_sm90INS1_16FlashAttnBwdSm90INS1_25CollectiveMainloopBwdSm90ILi2ELi2ELi2EN4cute5tupleIJNS5_1CILi1EEES8_S8_EEENS6_IJNS7_ILi80EEENS7_ILi128EEESB_EEENS_6half_tEfNS_4arch4Sm90ELb0ELb0ELb0ELb0ELb1ELb1ELb0ELb1ELi2ELi1ELi2ELi1ELb0EEENS1_21CollectiveEpilogueBwdISC_SD_SF_Li256ELb0ELb0ELi1EEENS1_19SingleTileSchedulerILb0ELb0ELb0ELi128EEEEEEEEEvNT_6ParamsE)
        /*004c*/ 	.short	0x0380
        /*004e*/ 	.short	0x0900


	//----- nvinfo : EIATTR_SW_WAR
	.align		4
.L_218:
        /*0050*/ 	.byte	0x04, 0x36
        /*0052*/ 	.short	(.L_220 - .L_219)
.L_219:
        /*0054*/ 	.word	0x00000008
.L_220:


//--------------------- .nv.info._ZN7cutlass13device_kernelIN5flash11enable_sm90INS1_16FlashAttnBwdSm90INS1_25CollectiveMainloopBwdSm90ILi2ELi2ELi2EN4cute5tupleIJNS5_1CILi1EEES8_S8_EEENS6_IJNS7_ILi80EEENS7_ILi128EEESB_EEENS_6half_tEfNS_4arch4Sm90ELb0ELb0ELb0ELb0ELb0ELb1ELb0ELb1ELi2ELi1ELi2ELi1ELb0EEENS1_24CollectiveEpilogueBwdGQAISC_fSF_Li256ELb0ELb0EEENS1_19SingleTileSchedulerILb0ELb0ELb0ELi128EEEEEEEEEvNT_6ParamsE --------------------------
	.section	.nv.info._ZN7cutlass13device_kernelIN5flash11enable_sm90INS1_16FlashAttnBwdSm90INS1_25CollectiveMainloopBwdSm90ILi2ELi2ELi2EN4cute5tupleIJNS5_1CILi1EEES8_S8_EEENS6_IJNS7_ILi80EEENS7_ILi128EEESB_EEENS_6half_tEfNS_4arch4Sm90ELb0ELb0ELb0ELb0ELb0ELb1ELb0ELb1ELi2ELi1ELi2ELi1ELb0EEENS1_24CollectiveEpilogueBwdGQAISC_fSF_Li256ELb0ELb0EEENS1_19SingleTileSchedulerILb0ELb0ELb0ELi128EEEEEEEEEvNT_6ParamsE,"",@"SHT_CUDA_INFO"
	.sectionflags	@""
	.align	4


	//----- nvinfo : EIATTR_CUDA_API_VERSION
	.align		4
        /*0000*/ 	.byte	0x04, 0x37
        /*0002*/ 	.short	(.L_222 - .L_221)
.L_221:
        /*0004*/ 	.word	0x00000082


	//----- nvinfo : EIATTR_KPARAM_INFO
	.align		4
.L_222:
        /*0008*/ 	.byte	0x04, 0x17
        /*000a*/ 	.short	(.L_224 - .L_223)
.L_223:
        /*000c*/ 	.word	0x00000000
        /*0010*/ 	.short	0x0000
        /*0012*/ 	.short	0x0000
        /*0014*/ 	.byte	0x00, 0xf0, 0x01, 0x1a


	//----- nvinfo : EIATTR_SPARSE_MMA_MASK
	.align		4
.L_224:
        /*0018*/ 	.byte	0x03, 0x50
        /*001a*/ 	.short	0x0000


	//----- nvinfo : EIATTR_MAXREG_COUNT
	.align		4
        /*001c*/ 	.byte	0x03, 0x1b
        /*001e*/ 	.short	0x00a8


	//----- nvinfo : EIATTR_MERCURY_ISA_VERSION
	.align		4
        /*0020*/ 	.byte	0x03, 0x5f
        /*0022*/ 	.short	0x0101


	//----- nvinfo : EIATTR_VRC_CTA_INIT_COUNT
	.align		4
        /*0024*/ 	.byte	0x02, 0x4a
	.zero		1
	.zero		1


	//----- nvinfo : EIATTR_EXIT_INSTR_OFFSETS
	.align		4
        /*0028*/ 	.byte	0x04, 0x1c
        /*002a*/ 	.short	(.L_226 - .L_225)


	//   ....[0]....
.L_225:
        /*002c*/ 	.word	0x00000010


	//----- nvinfo : EIATTR_MAX_THREADS
	.align		4
.L_226:
        /*0030*/ 	.byte	0x04, 0x05
        /*0032*/ 	.short	(.L_228 - .L_227)
.L_227:
        /*0034*/ 	.word	0x00000180
        /*0038*/ 	.word	0x00000001
        /*003c*/ 	.word	0x00000001


	//----- nvinfo : EIATTR_CBANK_PARAM_SIZE
	.align		4
.L_228:
        /*0040*/ 	.byte	0x03, 0x19
        /*0042*/ 	.short	0x0680


	//----- nvinfo : EIATTR_PARAM_CBANK
	.align		4
        /*0044*/ 	.byte	0x04, 0x0a
        /*0046*/ 	.short	(.L_230 - .L_229)
	.align		4
.L_229:
        /*0048*/ 	.word	index@(.nv.constant0._ZN7cutlass13device_kernelIN5flash11enable_sm90INS1_16FlashAttnBwdSm90INS1_25CollectiveMainloopBwdSm90ILi2ELi2ELi2EN4cute5tupleIJNS5_1CILi1EEES8_S8_EEENS6_IJNS7_ILi80EEENS7_ILi128EEESB_EEENS_6half_tEfNS_4arch4Sm90ELb0ELb0ELb0ELb0ELb0ELb1ELb0ELb1ELi2ELi1ELi2ELi1ELb0EEENS1_24CollectiveEpilogueBwdGQAISC_fSF_Li256ELb0ELb0EEENS1_19SingleTileSchedulerILb0ELb0ELb0ELi128EEEEEEEEEvNT_6ParamsE)
        /*004c*/ 	.short	0x0380
        /*004e*/ 	.short	0x0680


	//----- nvinfo : EIATTR_SW_WAR
	.align		4
.L_230:
        /*0050*/ 	.byte	0x04, 0x36
        /*0052*/ 	.short	(.L_232 - .L_231)
.L_231:
        /*0054*/ 	.word	0x00000008
.L_232:


//--------------------- .nv.info._ZN7cutlass13device_kernelIN5flash11enable_sm90INS1_16FlashAttnBwdSm90INS1_25CollectiveMainloopBwdSm90ILi2ELi2ELi2EN4cute5tupleIJNS5_1CILi1EEES8_S8_EEENS6_IJNS7_ILi80EEENS7_ILi128EEESB_EEENS_6half_tEfNS_4arch4Sm90ELb0ELb0ELb0ELb0ELb1ELb1ELb0ELb1ELi2ELi1ELi2ELi1ELb0EEENS1_24CollectiveEpilogueBwdGQAISC_fSF_Li256ELb0ELb1EEENS1_19SingleTileSchedulerILb0ELb0ELb0ELi128EEEEEEEEEvNT_6ParamsE --------------------------
	.section	.nv.info._ZN7cutlass13device_kernelIN5flash11enable_sm90INS1_16FlashAttnBwdSm90INS1_25CollectiveMainloopBwdSm90ILi2ELi2ELi2EN4cute5tupleIJNS5_1CILi1EEES8_S8_EEENS6_IJNS7_ILi80EEENS7_ILi128EEESB_EEENS_6half_tEfNS_4arch4Sm90ELb0ELb0ELb0ELb0ELb1ELb1ELb0ELb1ELi2ELi1ELi2ELi1ELb0EEENS1_24CollectiveEpilogueBwdGQAISC_fSF_Li256ELb0ELb1EEENS1_19SingleTileSchedulerILb0ELb0ELb0ELi128EEEEEEEEEvNT_6ParamsE,"",@"SHT_CUDA_INFO"
	.sectionflags	@""
	.align	4


	//----- nvinfo : EIATTR_CUDA_API_VERSION
	.align		4
        /*0000*/ 	.byte	0x04, 0x37
        /*0002*/ 	.short	(.L_234 - .L_233)
.L_233:
        /*0004*/ 	.word	0x00000082


	//----- nvinfo : EIATTR_KPARAM_INFO
	.align		4
.L_234:
        /*0008*/ 	.byte	0x04, 0x17
        /*000a*/ 	.short	(.L_236 - .L_235)
.L_235:
        /*000c*/ 	.word	0x00000000
        /*0010*/ 	.short	0x0000
        /*0012*/ 	.short	0x0000
        /*0014*/ 	.byte	0x00, 0xf0, 0x01, 0x1a


	//----- nvinfo : EIATTR_SPARSE_MMA_MASK
	.align		4
.L_236:
        /*0018*/ 	.byte	0x03, 0x50
        /*001a*/ 	.short	0x0000


	//----- nvinfo : EIATTR_MAXREG_COUNT
	.align		4
        /*001c*/ 	.byte	0x03, 0x1b
        /*001e*/ 	.short	0x00a8


	//----- nvinfo : EIATTR_MERCURY_ISA_VERSION
	.align		4
        /*0020*/ 	.byte	0x03, 0x5f
        /*0022*/ 	.short	0x0101


	//----- nvinfo : EIATTR_VRC_CTA_INIT_COUNT
	.align		4
        /*0024*/ 	.byte	0x02, 0x4a
	.zero		1
	.zero		1


	//----- nvinfo : EIATTR_EXIT_INSTR_OFFSETS
	.align		4
        /*0028*/ 	.byte	0x04, 0x1c
        /*002a*/ 	.short	(.L_238 - .L_237)


	//   ....[0]....
.L_237:
        /*002c*/ 	.word	0x00000010


	//----- nvinfo : EIATTR_MAX_THREADS
	.align		4
.L_238:
        /*0030*/ 	.byte	0x04, 0x05
        /*0032*/ 	.short	(.L_240 - .L_239)
.L_239:
        /*0034*/ 	.word	0x00000180
        /*0038*/ 	.word	0x00000001
        /*003c*/ 	.word	0x00000001


	//----- nvinfo : EIATTR_CBANK_PARAM_SIZE
	.align		4
.L_240:
        /*0040*/ 	.byte	0x03, 0x19
        /*0042*/ 	.short	0x0680


	//----- nvinfo : EIATTR_PARAM_CBANK
	.align		4
        /*0044*/ 	.byte	0x04, 0x0a
        /*0046*/ 	.short	(.L_242 - .L_241)
	.align		4
.L_241:
        /*0048*/ 	.word	index@(.nv.constant0._ZN7cutlass13device_kernelIN5flash11enable_sm90INS1_16FlashAttnBwdSm90INS1_25CollectiveMainloopBwdSm90ILi2ELi2ELi2EN4cute5tupleIJNS5_1CILi1EEES8_S8_EEENS6_IJNS7_ILi80EEENS7_ILi128EEESB_EEENS_6half_tEfNS_4arch4Sm90ELb0ELb0ELb0ELb0ELb1ELb1ELb0ELb1ELi2ELi1ELi2ELi1ELb0EEENS1_24CollectiveEpilogueBwdGQAISC_fSF_Li256ELb0ELb1EEENS1_19SingleTileSchedulerILb0ELb0ELb0ELi128EEEEEEEEEvNT_6ParamsE)
        /*004c*/ 	.short	0x0380
        /*004e*/ 	.short	0x0680


	//----- nvinfo : EIATTR_SW_WAR
	.align		4
.L_242:
        /*0050*/ 	.byte	0x04, 0x36
        /*0052*/ 	.short	(.L_244 - .L_243)
.L_243:
        /*0054*/ 	.word	0x00000008
.L_244:


//--------------------- .nv.info._ZN7cutlass13device_kernelIN5flash22FlashAttnBwdPreprocessIN4cute5tupleIJNS3_1CILi80EEENS5_ILi128EEEEEENS_6half_tEfNS_4arch4Sm90ELb1ELb0EEEEEvNT_6ParamsE --------------------------
	.section	.nv.info._ZN7cutlass13device_kernelIN5flash22FlashAttnBwdPreprocessIN4cute5tupleIJNS3_1CILi80EEENS5_ILi128EEEEEENS_6half_tEfNS_4arch4Sm90ELb1ELb0EEEEEvNT_6ParamsE,"",@"SHT_CUDA_INFO"
	.sectionflags	@""
	.align	4


	//----- nvinfo : EIATTR_CUDA_API_VERSION
	.align		4
        /*0000*/ 	.byte	0x04, 0x37
        /*0002*/ 	.short	(.L_246 - .L_245)
.L_245:
        /*0004*/ 	.word	0x00000082


	//----- nvinfo : EIATTR_KPARAM_INFO
	.align		4
.L_246:
        /*0008*/ 	.byte	0x04, 0x17
        /*000a*/ 	.short	(.L_248 - .L_247)
.L_247:
        /*000c*/ 	.word	0x00000000
        /*0010*/ 	.short	0x0000
        /*0012*/ 	.short	0x0000
        /*0014*/ 	.byte	0x00, 0xf0, 0xc1, 0x03


	//----- nvinfo : EIATTR_SPARSE_MMA_MASK
	.align		4
.L_248:
        /*0018*/ 	.byte	0x03, 0x50
        /*001a*/ 	.short	0x0000


	//----- nvinfo : EIATTR_MAXREG_COUNT
	.align		4
        /*001c*/ 	.byte	0x03, 0x1b
        /*001e*/ 	.short	0x0080


	//----- nvinfo : EIATTR_MERCURY_ISA_VERSION
	.align		4
        /*0020*/ 	.byte	0x03, 0x5f
        /*0022*/ 	.short	0x0101


	//----- nvinfo : EIATTR_COOP_GROUP_MASK_REGIDS
	.align		4
        /*0024*/ 	.byte	0x04, 0x29
        /*0026*/ 	.short	(.L_250 - .L_249)


	//   ....[0]....
.L_249:
        /*0028*/ 	.word	0xffffffff


	//   ....[1]....
        /*002c*/ 	.word	0xffffffff


	//   ....[2]....
        /*0030*/ 	.word	0xffffffff


	//   ....[3]....
        /*0034*/ 	.word	0xffffffff


	//   ....[4]....
        /*0038*/ 	.word	0xffffffff


	//   ....[5]....
        /*003c*/ 	.word	0xffffffff


	//   ....[6]....
        /*0040*/ 	.word	0xffffffff


	//   ....[7]....
        /*0044*/ 	.word	0xffffffff


	//   ....[8]....
        /*0048*/ 	.word	0xffffffff


	//   ....[9]....
        /*004c*/ 	.word	0xffffffff


	//   ....[10]....
        /*0050*/ 	.word	0xffffffff


	//   ....[11]....
        /*0054*/ 	.word	0xffffffff


	//   ....[12]....
        /*0058*/ 	.word	0xffffffff


	//   ....[13]....
        /*005c*/ 	.word	0xffffffff


	//   ....[14]....
        /*0060*/ 	.word	0xffffffff


	//   ....[15]....
        /*0064*/ 	.word	0xffffffff


	//   ....[16]....
        /*0068*/ 	.word	0xffffffff


	//   ....[17]....
        /*006c*/ 	.word	0xffffffff


	//   ....[18]....
        /*0070*/ 	.word	0xffffffff


	//   ....[19]....
        /*0074*/ 	.word	0xffffffff


	//----- nvinfo : EIATTR_COOP_GROUP_INSTR_OFFSETS
	.align		4
.L_250:
        /*0078*/ 	.byte	0x04, 0x28
        /*007a*/ 	.short	(.L_252 - .L_251)


	//   ....[0]....
.L_251:
        /*007c*/ 	.word	0x000012d0


	//   ....[1]....
        /*0080*/ 	.word	0x000012e0


	//   ....[2]....
        /*0084*/ 	.word	0x000012f0


	//   ....[3]....
        /*0088*/ 	.word	0x00001300


	//   ....[4]....
        /*008c*/ 	.word	0x00001310


	//   ....[5]....
        /*0090*/ 	.word	0x00001350


	//   ....[6]....
        /*0094*/ 	.word	0x00001380


	//   ....[7]....
        /*0098*/ 	.word	0x00001390


	//   ....[8]....
        /*009c*/ 	.word	0x000013a0


	//   ....[9]....
        /*00a0*/ 	.word	0x000013b0


	//   ....[10]....
        /*00a4*/ 	.word	0x00001400


	//   ....[11]....
        /*00a8*/ 	.word	0x00001440


	//   ....[12]....
        /*00ac*/ 	.word	0x00001450


	//   ....[13]....
        /*00b0*/ 	.word	0x00001460


	//   ....[14]....
        /*00b4*/ 	.word	0x00001470


	//   ....[15]....
        /*00b8*/ 	.word	0x00001570


	//   ....[16]....
        /*00bc*/ 	.word	0x00001590


	//   ....[17]....
        /*00c0*/ 	.word	0x000015b0


	//   ....[18]....
        /*00c4*/ 	.word	0x000015d0


	//   ....[19]....
        /*00c8*/ 	.word	0x000015e0


	//----- nvinfo : EIATTR_VRC_CTA_INIT_COUNT
	.align		4
.L_252:
        /*00cc*/ 	.byte	0x02, 0x4a
	.zero		1
	.zero		1


	//----- nvinfo : EIATTR_EXIT_INSTR_OFFSETS
	.align		4
        /*00d0*/ 	.byte	0x04, 0x1c
        /*00d2*/ 	.short	(.L_254 - .L_253)


	//   ....[0]....
.L_253:
        /*00d4*/ 	.word	0x00001b50


	//   ....[1]....
        /*00d8*/ 	.word	0x00001bd0


	//----- nvinfo : EIATTR_MAX_THREADS
	.align		4
.L_254:
        /*00dc*/ 	.byte	0x04, 0x05
        /*00de*/ 	.short	(.L_256 - .L_255)
.L_255:
        /*00e0*/ 	.word	0x00000100
        /*00e4*/ 	.word	0x00000001
        /*00e8*/ 	.word	0x00000001


	//----- nvinfo : EIATTR_CRS_STACK_SIZE
	.align		4
.L_256:
        /*00ec*/ 	.byte	0x04, 0x1e
        /*00ee*/ 	.short	(.L_258 - .L_257)
.L_257:
        /*00f0*/ 	.word	0x00000000


	//----- nvinfo : EIATTR_CBANK_PARAM_SIZE
	.align		4
.L_258:
        /*00f4*/ 	.byte	0x03, 0x19
        /*00f6*/ 	.short	0x00f0


	//----- nvinfo : EIATTR_PARAM_CBANK
	.align		4
        /*00f8*/ 	.byte	0x04, 0x0a
        /*00fa*/ 	.short	(.L_260 - .L_259)
	.align		4
.L_259:
        /*00fc*/ 	.word	index@(.nv.constant0._ZN7cutlass13device_kernelIN5flash22FlashAttnBwdPreprocessIN4cute5tupleIJNS3_1CILi80EEENS5_ILi128EEEEEENS_6half_tEfNS_4arch4Sm90ELb1ELb0EEEEEvNT_6ParamsE)
        /*0100*/ 	.short	0x0380
        /*0102*/ 	.short	0x00f0


	//----- nvinfo : EIATTR_SW_WAR
	.align		4
.L_260:
        /*0104*/ 	.byte	0x04, 0x36
        /*0106*/ 	.short	(.L_262 - .L_261)
.L_261:
        /*0108*/ 	.word	0x00000008
.L_262:


//--------------------- .nv.info._ZN7cutlass13device_kernelIN5flash11enable_sm90INS1_16FlashAttnBwdSm90INS1_25CollectiveMainloopBwdSm90ILi2ELi2ELi2EN4cute5tupleIJNS5_1CILi1EEES8_S8_EEENS6_IJNS7_ILi80EEENS7_ILi128EEESB_EEENS_6half_tEfNS_4arch4Sm90ELb0ELb0ELb0ELb1ELb0ELb1ELb0ELb1ELi2ELi1ELi2ELi1ELb0EEENS1_21CollectiveEpilogueBwdISC_SD_SF_Li256ELb1ELb0ELi1EEENS1_19SingleTileSchedulerILb1ELb0ELb0ELi128EEEEEEEEEvNT_6ParamsE --------------------------
	.section	.nv.info._ZN7cutlass13device_kernelIN5flash11enable_sm90INS1_16FlashAttnBwdSm90INS1_25CollectiveMainloopBwdSm90ILi2ELi2ELi2EN4cute5tupleIJNS5_1CILi1EEES8_S8_EEENS6_IJNS7_ILi80EEENS7_ILi128EEESB_EEENS_6half_tEfNS_4arch4Sm90ELb0ELb0ELb0ELb1ELb0ELb1ELb0ELb1ELi2ELi1ELi2ELi1ELb0EEENS1_21CollectiveEpilogueBwdISC_SD_SF_Li256ELb1ELb0ELi1EEENS1_19SingleTileSchedulerILb1ELb0ELb0ELi128EEEEEEEEEvNT_6ParamsE,"",@"SHT_CUDA_INFO"
	.sectionflags	@""
	.align	4


	//----- nvinfo : EIATTR_CUDA_API_VERSION
	.align		4
        /*0000*/ 	.byte	0x04, 0x37
        /*0002*/ 	.short	(.L_264 - .L_263)
.L_263:
        /*0004*/ 	.word	0x00000082


	//----- nvinfo : EIATTR_KPARAM_INFO
	.align		4
.L_264:
        /*0008*/ 	.byte	0x04, 0x17
        /*000a*/ 	.short	(.L_266 - .L_265)
.L_265:
        /*000c*/ 	.word	0x00000000
        /*0010*/ 	.short	0x0000
        /*0012*/ 	.short	0x0000
        /*0014*/ 	.byte	0x00, 0xf0, 0x01, 0x1a


	//----- nvinfo : EIATTR_SPARSE_MMA_MASK
	.align		4
.L_266:
        /*0018*/ 	.byte	0x03, 0x50
        /*001a*/ 	.short	0x0000


	//----- nvinfo : EIATTR_MAXREG_COUNT
	.align		4
        /*001c*/ 	.byte	0x03, 0x1b
        /*001e*/ 	.short	0x00a8


	//----- nvinfo : EIATTR_MERCURY_ISA_VERSION
	.align		4
        /*0020*/ 	.byte	0x03, 0x5f
        /*0022*/ 	.short	0x0101


	//----- nvinfo : EIATTR_VRC_CTA_INIT_COUNT
	.align		4
        /*0024*/ 	.byte	0x02, 0x4a
	.zero		1
	.zero		1


	//----- nvinfo : EIATTR_EXIT_INSTR_OFFSETS
	.align		4
        /*0028*/ 	.byte	0x04, 0x1c
        /*002a*/ 	.short	(.L_268 - .L_267)


	//   ....[0]....
.L_267:
        /*002c*/ 	.word	0x00000010


	//----- nvinfo : EIATTR_MAX_THREADS
	.align		4
.L_268:
        /*0030*/ 	.byte	0x04, 0x05
        /*0032*/ 	.short	(.L_270 - .L_269)
.L_269:
        /*0034*/ 	.word	0x00000180
        /*0038*/ 	.word	0x00000001
        /*003c*/ 	.word	0x00000001


	//----- nvinfo : EIATTR_CBANK_PARAM_SIZE
	.align		4
.L_270:
        /*0040*/ 	.byte	0x03, 0x19
        /*0042*/ 	.short	0x0680


	//----- nvinfo : EIATTR_PARAM_CBANK
	.align		4
        /*0044*/ 	.byte	0x04, 0x0a
        /*0046*/ 	.short	(.L_272 - .L_271)
	.align		4
.L_271:
        /*0048*/ 	.word	index@(.nv.constant0._ZN7cutlass13device_kernelIN5flash11enable_sm90INS1_16FlashAttnBwdSm90INS1_25CollectiveMainloopBwdSm90ILi2ELi2ELi2EN4cute5tupleIJNS5_1CILi1EEES8_S8_EEENS6_IJNS7_ILi80EEENS7_ILi128EEESB_EEENS_6half_tEfNS_4arch4Sm90ELb0ELb0ELb0ELb1ELb0ELb1ELb0ELb1ELi2ELi1ELi2ELi1ELb0EEENS1_21CollectiveEpilogueBwdISC_SD_SF_Li256ELb1ELb0ELi1EEENS1_19SingleTileSchedulerILb1ELb0ELb0ELi128EEEEEEEEEvNT_6ParamsE)
        /*004c*/ 	.short	0x0380
        /*004e*/ 	.short	0x0680


	//----- nvinfo : EIATTR_SW_WAR
	.align		4
.L_272:
        /*0050*/ 	.byte	0x04, 0x36
        /*0052*/ 	.short	(.L_274 - .L_273)
.L_273:
        /*0054*/ 	.word	0x00000008
.L_274:


//--------------------- .nv.info._ZN7cutlass13device_kernelIN5flash11enable_sm90INS1_16FlashAttnBwdSm90INS1_25CollectiveMainloopBwdSm90ILi2ELi2ELi2EN4cute5tupleIJNS5_1CILi1EEES8_S8_EEENS6_IJNS7_ILi80EEENS7_ILi128EEESB_EEENS_6half_tEfNS_4arch4Sm90ELb0ELb0ELb0ELb1ELb1ELb1ELb0ELb1ELi2ELi1ELi2ELi1ELb0EEENS1_21CollectiveEpilogueBwdISC_SD_SF_Li256ELb1ELb0ELi1EEENS1_19SingleTileSchedulerILb1ELb0ELb0ELi128EEEEEEEEEvNT_6ParamsE --------------------------
	.section	.nv.info._ZN7cutlass13device_kernelIN5flash11enable_sm90INS1_16FlashAttnBwdSm90INS1_25CollectiveMainloopBwdSm90ILi2ELi2ELi2EN4cute5tupleIJNS5_1CILi1EEES8_S8_EEENS6_IJNS7_ILi80EEENS7_ILi128EEESB_EEENS_6half_tEfNS_4arch4Sm90ELb0ELb0ELb0ELb1ELb1ELb1ELb0ELb1ELi2ELi1ELi2ELi1ELb0EEENS1_21CollectiveEpilogueBwdISC_SD_SF_Li256ELb1ELb0ELi1EEENS1_19SingleTileSchedulerILb1ELb0ELb0ELi128EEEEEEEEEvNT_6ParamsE,"",@"SHT_CUDA_INFO"
	.sectionflags	@""
	.align	4


	//----- nvinfo : EIATTR_CUDA_API_VERSION
	.align		4
        /*0000*/ 	.byte	0x04, 0x37
        /*0002*/ 	.short	(.L_276 - .L_275)
.L_275:
        /*0004*/ 	.word	0x00000082


	//----- nvinfo : EIATTR_KPARAM_INFO
	.align		4
.L_276:
        /*0008*/ 	.byte	0x04, 0x17
        /*000a*/ 	.short	(.L_278 - .L_277)
.L_277:
        /*000c*/ 	.word	0x00000000
        /*0010*/ 	.short	0x0000
        /*0012*/ 	.short	0x0000
        /*0014*/ 	.byte	0x00, 0xf0, 0x01, 0x1a


	//----- nvinfo : EIATTR_SPARSE_MMA_MASK
	.align		4
.L_278:
        /*0018*/ 	.byte	0x03, 0x50
        /*001a*/ 	.short	0x0000


	//----- nvinfo : EIATTR_MAXREG_COUNT
	.align		4
        /*001c*/ 	.byte	0x03, 0x1b
        /*001e*/ 	.short	0x00a8


	//----- nvinfo : EIATTR_MERCURY_ISA_VERSION
	.align		4
        /*0020*/ 	.byte	0x03, 0x5f
        /*0022*/ 	.short	0x0101


	//----- nvinfo : EIATTR_VRC_CTA_INIT_COUNT
	.align		4
        /*0024*/ 	.byte	0x02, 0x4a
	.zero		1
	.zero		1


	//----- nvinfo : EIATTR_EXIT_INSTR_OFFSETS
	.align		4
        /*0028*/ 	.byte	0x04, 0x1c
        /*002a*/ 	.short	(.L_280 - .L_279)


	//   ....[0]....
.L_279:
        /*002c*/ 	.word	0x00000010


	//----- nvinfo : EIATTR_MAX_THREADS
	.align		4
.L_280:
        /*0030*/ 	.byte	0x04, 0x05
        /*0032*/ 	.short	(.L_282 - .L_281)
.L_281:
        /*0034*/ 	.word	0x00000180
        /*0038*/ 	.word	0x00000001
        /*003c*/ 	.word	0x00000001


	//----- nvinfo : EIATTR_CBANK_PARAM_SIZE
	.align		4
.L_282:
        /*0040*/ 	.byte	0x03, 0x19
        /*0042*/ 	.short	0x0680


	//----- nvinfo : EIATTR_PARAM_CBANK
	.align		4
        /*0044*/ 	.byte	0x04, 0x0a
        /*0046*/ 	.short	(.L_284 - .L_283)
	.align		4
.L_283:
        /*0048*/ 	.word	index@(.nv.constant0._ZN7cutlass13device_kernelIN5flash11enable_sm90INS1_16FlashAttnBwdSm90INS1_25CollectiveMainloopBwdSm90ILi2ELi2ELi2EN4cute5tupleIJNS5_1CILi1EEES8_S8_EEENS6_IJNS7_ILi80EEENS7_ILi128EEESB_EEENS_6half_tEfNS_4arch4Sm90ELb0ELb0ELb0ELb1ELb1ELb1ELb0ELb1ELi2ELi1ELi2ELi1ELb0EEENS1_21CollectiveEpilogueBwdISC_SD_SF_Li256ELb1ELb0ELi1EEENS1_19SingleTileSchedulerILb1ELb0ELb0ELi128EEEEEEEEEvNT_6ParamsE)
        /*004c*/ 	.short	0x0380
        /*004e*/ 	.short	0x0680


	//----- nvinfo : EIATTR_SW_WAR
	.align		4
.L_284:
        /*0050*/ 	.byte	0x04, 0x36
        /*0052*/ 	.short	(.L_286 - .L_285)
.L_285:
        /*0054*/ 	.word	0x00000008
.L_286:


//--------------------- .nv.info._ZN7cutlass13device_kernelIN5flash11enable_sm90INS1_16FlashAttnBwdSm90INS1_25CollectiveMainloopBwdSm90ILi2ELi2ELi2EN4cute5tupleIJNS5_1CILi1EEES8_S8_EEENS6_IJNS7_ILi80EEENS7_ILi128EEESB_EEENS_6half_tEfNS_4arch4Sm90ELb0ELb0ELb0ELb1ELb0ELb1ELb0ELb1ELi2ELi1ELi2ELi1ELb0EEENS1_24CollectiveEpilogueBwdGQAISC_fSF_Li256ELb1ELb0EEENS1_19SingleTileSchedulerILb1ELb0ELb0ELi128EEEEEEEEEvNT_6ParamsE --------------------------
	.section	.nv.info._ZN7cutlass13device_kernelIN5flash11enable_sm90INS1_16FlashAttnBwdSm90INS1_25CollectiveMainloopBwdSm90ILi2ELi2ELi2EN4cute5tupleIJNS5_1CILi1EEES8_S8_EEENS6_IJNS7_ILi80EEENS7_ILi128EEESB_EEENS_6half_tEfNS_4arch4Sm90ELb0ELb0ELb0ELb1ELb0ELb1ELb0ELb1ELi2ELi1ELi2ELi1ELb0EEENS1_24CollectiveEpilogueBwdGQAISC_fSF_Li256ELb1ELb0EEENS1_19SingleTileSchedulerILb1ELb0ELb0ELi128EEEEEEEEEvNT_6ParamsE,"",@"SHT_CUDA_INFO"
	.sectionflags	@""
	.align	4


	//----- nvinfo : EIATTR_CUDA_API_VERSION
	.align		4
        /*0000*/ 	.byte	0x04, 0x37
        /*0002*/ 	.short	(.L_288 - .L_287)
.L_287:
        /*0004*/ 	.word	0x00000082


	//----- nvinfo : EIATTR_KPARAM_INFO
	.align		4
.L_288:
        /*0008*/ 	.byte	0x04, 0x17
        /*000a*/ 	.short	(.L_290 - .L_289)
.L_289:
        /*000c*/ 	.word	0x00000000
        /*0010*/ 	.short	0x0000
        /*0012*/ 	.short	0x0000
        /*0014*/ 	.byte	0x00, 0xf0, 0x01, 0x1a


	//----- nvinfo : EIATTR_SPARSE_MMA_MASK
	.align		4
.L_290:
        /*0018*/ 	.byte	0x03, 0x50
        /*001a*/ 	.short	0x0000


	//----- nvinfo : EIATTR_MAXREG_COUNT
	.align		4
        /*001c*/ 	.byte	0x03, 0x1b
        /*001e*/ 	.short	0x00a8


	//----- nvinfo : EIATTR_MERCURY_ISA_VERSION
	.align		4
        /*0020*/ 	.byte	0x03, 0x5f
        /*0022*/ 	.short	0x0101


	//----- nvinfo : EIATTR_VRC_CTA_INIT_COUNT
	.align		4
        /*0024*/ 	.byte	0x02, 0x4a
	.zero		1
	.zero		1


	//----- nvinfo : EIATTR_EXIT_INSTR_OFFSETS
	.align		4
        /*0028*/ 	.byte	0x04, 0x1c
        /*002a*/ 	.short	(.L_292 - .L_291)


	//   ....[0]....
.L_291:
        /*002c*/ 	.word	0x00000010


	//----- nvinfo : EIATTR_MAX_THREADS
	.align		4
.L_292:
        /*0030*/ 	.byte	0x04, 0x05
        /*0032*/ 	.short	(.L_294 - .L_293)
.L_293:
        /*0034*/ 	.word	0x00000180
        /*0038*/ 	.word	0x00000001
        /*003c*/ 	.word	0x00000001


	//----- nvinfo : EIATTR_CBANK_PARAM_SIZE
	.align		4
.L_294:
        /*0040*/ 	.byte	0x03, 0x19
        /*0042*/ 	.short	0x0680


	//----- nvinfo : EIATTR_PARAM_CBANK
	.align		4
        /*0044*/ 	.byte	0x04, 0x0a
        /*0046*/ 	.short	(.L_296 - .L_295)
	.align		4
.L_295:
        /*0048*/ 	.word	index@(.nv.constant0._ZN7cutlass13device_kernelIN5flash11enable_sm90INS1_16FlashAttnBwdSm90INS1_25CollectiveMainloopBwdSm90ILi2ELi2ELi2EN4cute5tupleIJNS5_1CILi1EEES8_S8_EEENS6_IJNS7_ILi80EEENS7_ILi128EEESB_EEENS_6half_tEfNS_4arch4Sm90ELb0ELb0ELb0ELb1ELb0ELb1ELb0ELb1ELi2ELi1ELi2ELi1ELb0EEENS1_24CollectiveEpilogueBwdGQAISC_fSF_Li256ELb1ELb0EEENS1_19SingleTileSchedulerILb1ELb0ELb0ELi128EEEEEEEEEvNT_6ParamsE)
        /*004c*/ 	.short	0x0380
        /*004e*/ 	.short	0x0680


	//----- nvinfo : EIATTR_SW_WAR
	.align		4
.L_296:
        /*0050*/ 	.byte	0x04, 0x36
        /*0052*/ 	.short	(.L_298 - .L_297)
.L_297:
        /*0054*/ 	.word	0x00000008
.L_298:


//--------------------- .nv.info._ZN7cutlass13device_kernelIN5flash32FlashAttnBwdPostprocessConvertdQIN4cute5tupleIJNS3_1CILi80EEENS5_ILi128EEEEEENS_6half_tEfNS_4arch4Sm90ELi256ENS3_8TiledMMAINS3_8MMA_AtomIJNS3_4SM904GMMA25MMA_64x16x16_F32F16F16_SSILNSF_5MajorE1ELSH_0ELNSF_7ScaleInE1ELSI_1EEEEEENS3_6LayoutINS4_IJNS5_ILi2EEENS5_ILi1EEESN_EEENS4_IJSN_NS5_ILi0EEESP_EEEEENS4_IJNS3_10UnderscoreESS_SS_EEEEELb1EEEEEvNT_6ParamsE --------------------------
	.section	.nv.info._ZN7cutlass13device_kernelIN5flash32FlashAttnBwdPostprocessConvertdQIN4cute5tupleIJNS3_1CILi80EEENS5_ILi128EEEEEENS_6half_tEfNS_4arch4Sm90ELi256ENS3_8TiledMMAINS3_8MMA_AtomIJNS3_4SM904GMMA25MMA_64x16x16_F32F16F16_SSILNSF_5MajorE1ELSH_0ELNSF_7ScaleInE1ELSI_1EEEEEENS3_6LayoutINS4_IJNS5_ILi2EEENS5_ILi1EEESN_EEENS4_IJSN_NS5_ILi0EEESP_EEEEENS4_IJNS3_10UnderscoreESS_SS_EEEEELb1EEEEEvNT_6ParamsE,"",@"SHT_CUDA_INFO"
	.sectionflags	@""
	.align	4


	//----- nvinfo : EIATTR_CUDA_API_VERSION
	.align		4
        /*0000*/ 	.byte	0x04, 0x37
        /*0002*/ 	.short	(.L_300 - .L_299)
.L_299:
        /*0004*/ 	.word	0x00000082


	//----- nvinfo : EIATTR_KPARAM_INFO
	.align		4
.L_300:
        /*0008*/ 	.byte	0x04, 0x17
        /*000a*/ 	.short	(.L_302 - .L_301)
.L_301:
        /*000c*/ 	.word	0x00000000
        /*0010*/ 	.short	0x0000
        /*0012*/ 	.short	0x0000
        /*0014*/ 	.byte	0x00, 0xf0, 0xc1, 0x01


	//----- nvinfo : EIATTR_SPARSE_MMA_MASK
	.align		4
.L_302:
        /*0018*/ 	.byte	0x03, 0x50
        /*001a*/ 	.short	0x0000


	//----- nvinfo : EIATTR_MAXREG_COUNT
	.align		4
        /*001c*/ 	.byte	0x03, 0x1b
        /*001e*/ 	.short	0x0080


	//----- nvinfo : EIATTR_NUM_BARRIERS
	.align		4
        /*0020*/ 	.byte	0x02, 0x4c
        /*0022*/ 	.byte	0x01
	.zero		1


	//----- nvinfo : EIATTR_MERCURY_ISA_VERSION
	.align		4
        /*0024*/ 	.byte	0x03, 0x5f
        /*0026*/ 	.short	0x0101


	//----- nvinfo : EIATTR_VRC_CTA_INIT_COUNT
	.align		4
        /*0028*/ 	.byte	0x02, 0x4a
	.zero		1
	.zero		1


	//----- nvinfo : EIATTR_MBARRIER_INSTR_OFFSETS
	.align		4
        /*002c*/ 	.byte	0x04, 0x39
        /*002e*/ 	.short	(.L_304 - .L_303)


	//   ....[0]....
.L_303:
        /*0030*/ 	.word	0x00000480
        /*0034*/ 	.word	0x000000ff
        /*0038*/ 	.word	0x0000f000
        /*003c*/ 	.short	0x0100
        /*003e*/ 	.byte	0x06
	.zero		1


	//   ....[1]....
        /*0040*/ 	.word	0x00000560
        /*0044*/ 	.word	0x00000002
        /*0048*/ 	.word	0x0000f000
        /*004c*/ 	.short	0x010a
        /*004e*/ 	.byte	0xff
	.zero		1


	//----- nvinfo : EIATTR_NUM_MBARRIERS
	.align		4
.L_304:
        /*0050*/ 	.byte	0x03, 0x38
        /*0052*/ 	.short	0x0001


	//----- nvinfo : EIATTR_EXIT_INSTR_OFFSETS
	.align		4
        /*0054*/ 	.byte	0x04, 0x1c
        /*0056*/ 	.short	(.L_306 - .L_305)


	//   ....[0]....
.L_305:
        /*0058*/ 	.word	0x00000270


	//   ....[1]....
        /*005c*/ 	.word	0x000011e0


	//   ....[2]....
        /*0060*/ 	.word	0x000012b0


	//----- nvinfo : EIATTR_MAX_THREADS
	.align		4
.L_306:
        /*0064*/ 	.byte	0x04, 0x05
        /*0066*/ 	.short	(.L_308 - .L_307)
.L_307:
        /*0068*/ 	.word	0x00000100
        /*006c*/ 	.word	0x00000001
        /*0070*/ 	.word	0x00000001


	//----- nvinfo : EIATTR_CRS_STACK_SIZE
	.align		4
.L_308:
        /*0074*/ 	.byte	0x04, 0x1e
        /*0076*/ 	.short	(.L_310 - .L_309)
.L_309:
        /*0078*/ 	.word	0x00000000


	//----- nvinfo : EIATTR_CBANK_PARAM_SIZE
	.align		4
.L_310:
        /*007c*/ 	.byte	0x03, 0x19
        /*007e*/ 	.short	0x0070


	//----- nvinfo : EIATTR_PARAM_CBANK
	.align		4
        /*0080*/ 	.byte	0x04, 0x0a
        /*0082*/ 	.short	(.L_312 - .L_311)
	.align		4
.L_311:
        /*0084*/ 	.word	index@(.nv.constant0._ZN7cutlass13device_kernelIN5flash32FlashAttnBwdPostprocessConvertdQIN4cute5tupleIJNS3_1CILi80EEENS5_ILi128EEEEEENS_6half_tEfNS_4arch4Sm90ELi256ENS3_8TiledMMAINS3_8MMA_AtomIJNS3_4SM904GMMA25MMA_64x16x16_F32F16F16_SSILNSF_5MajorE1ELSH_0ELNSF_7ScaleInE1ELSI_1EEEEEENS3_6LayoutINS4_IJNS5_ILi2EEENS5_ILi1EEESN_EEENS4_IJSN_NS5_ILi0EEESP_EEEEENS4_IJNS3_10UnderscoreESS_SS_EEEEELb1EEEEEvNT_6ParamsE)
        /*0088*/ 	.short	0x0380
        /*008a*/ 	.short	0x0070


	//----- nvinfo : EIATTR_SW_WAR
	.align		4
.L_312:
        /*008c*/ 	.byte	0x04, 0x36
        /*008e*/ 	.short	(.L_314 - .L_313)
.L_313:
        /*0090*/ 	.word	0x00000008
.L_314:


//--------------------- .nv.info._ZN7cutlass13device_kernelIN5flash11enable_sm90INS1_16FlashAttnBwdSm90INS1_25CollectiveMainloopBwdSm90ILi2ELi2ELi2EN4cute5tupleIJNS5_1CILi1EEES8_S8_EEENS6_IJNS7_ILi80EEENS7_ILi128EEESB_EEENS_6half_tEfNS_4arch4Sm90ELb0ELb0ELb0ELb1ELb1ELb1ELb0ELb1ELi2ELi1ELi2ELi1ELb0EEENS1_24CollectiveEpilogueBwdGQAISC_fSF_Li256ELb1ELb1EEENS1_19SingleTileSchedulerILb1ELb0ELb0ELi128EEEEEEEEEvNT_6ParamsE --------------------------
	.section	.nv.info._ZN7cutlass13device_kernelIN5flash11enable_sm90INS1_16FlashAttnBwdSm90INS1_25CollectiveMainloopBwdSm90ILi2ELi2ELi2EN4cute5tupleIJNS5_1CILi1EEES8_S8_EEENS6_IJNS7_ILi80EEENS7_ILi128EEESB_EEENS_6half_tEfNS_4arch4Sm90ELb0ELb0ELb0ELb1ELb1ELb1ELb0ELb1ELi2ELi1ELi2ELi1ELb0EEENS1_24CollectiveEpilogueBwdGQAISC_fSF_Li256ELb1ELb1EEENS1_19SingleTileSchedulerILb1ELb0ELb0ELi128EEEEEEEEEvNT_6ParamsE,"",@"SHT_CUDA_INFO"
	.sectionflags	@""
	.align	4


	//----- nvinfo : EIATTR_CUDA_API_VERSION
	.align		4
        /*0000*/ 	.byte	0x04, 0x37
        /*0002*/ 	.short	(.L_316 - .L_315)
.L_315:
        /*0004*/ 	.word	0x00000082


	//----- nvinfo : EIATTR_KPARAM_INFO
	.align		4
.L_316:
        /*0008*/ 	.byte	0x04, 0x17
        /*000a*/ 	.short	(.L_318 - .L_317)
.L_317:
        /*000c*/ 	.word	0x00000000
        /*0010*/ 	.short	0x0000
        /*0012*/ 	.short	0x0000
        /*0014*/ 	.byte	0x00, 0xf0, 0x01, 0x1a


	//----- nvinfo : EIATTR_SPARSE_MMA_MASK
	.align		4
.L_318:
        /*0018*/ 	.byte	0x03, 0x50
        /*001a*/ 	.short	0x0000


	//----- nvinfo : EIATTR_MAXREG_COUNT
	.align		4
        /*001c*/ 	.byte	0x03, 0x1b
        /*001e*/ 	.short	0x00a8


	//----- nvinfo : EIATTR_MERCURY_ISA_VERSION
	.align		4
        /*0020*/ 	.byte	0x03, 0x5f
        /*0022*/ 	.short	0x0101


	//----- nvinfo : EIATTR_VRC_CTA_INIT_COUNT
	.align		4
        /*0024*/ 	.byte	0x02, 0x4a
	.zero		1
	.zero		1


	//----- nvinfo : EIATTR_EXIT_INSTR_OFFSETS
	.align		4
        /*0028*/ 	.byte	0x04, 0x1c
        /*002a*/ 	.short	(.L_320 - .L_319)


	//   ....[0]....
.L_319:
        /*002c*/ 	.word	0x00000010


	//----- nvinfo : EIATTR_MAX_THREADS
	.align		4
.L_320:
        /*0030*/ 	.byte	0x04, 0x05
        /*0032*/ 	.short	(.L_322 - .L_321)
.L_321:
        /*0034*/ 	.word	0x00000180
        /*0038*/ 	.word	0x00000001
        /*003c*/ 	.word	0x00000001


	//----- nvinfo : EIATTR_CBANK_PARAM_SIZE
	.align		4
.L_322:
        /*0040*/ 	.byte	0x03, 0x19
        /*0042*/ 	.short	0x0680


	//----- nvinfo : EIATTR_PARAM_CBANK
	.align		4
        /*0044*/ 	.byte	0x04, 0x0a
        /*0046*/ 	.short	(.L_324 - .L_323)
	.align		4
.L_323:
        /*0048*/ 	.word	index@(.nv.constant0._ZN7cutlass13device_kernelIN5flash11enable_sm90INS1_16FlashAttnBwdSm90INS1_25CollectiveMainloopBwdSm90ILi2ELi2ELi2EN4cute5tupleIJNS5_1CILi1EEES8_S8_EEENS6_IJNS7_ILi80EEENS7_ILi128EEESB_EEENS_6half_tEfNS_4arch4Sm90ELb0ELb0ELb0ELb1ELb1ELb1ELb0ELb1ELi2ELi1ELi2ELi1ELb0EEENS1_24CollectiveEpilogueBwdGQAISC_fSF_Li256ELb1ELb1EEENS1_19SingleTileSchedulerILb1ELb0ELb0ELi128EEEEEEEEEvNT_6ParamsE)
        /*004c*/ 	.short	0x0380
        /*004e*/ 	.short	0x0680


	//----- nvinfo : EIATTR_SW_WAR
	.align		4
.L_324:
        /*0050*/ 	.byte	0x04, 0x36
        /*0052*/ 	.short	(.L_326 - .L_325)
.L_325:
        /*0054*/ 	.word	0x00000008
.L_326:


//--------------------- .nv.info._ZN7cutlass13device_kernelIN5flash22FlashAttnBwdPreprocessIN4cute5tupleIJNS3_1CILi80EEENS5_ILi128EEEEEENS_6half_tEfNS_4arch4Sm90ELb1ELb1EEEEEvNT_6ParamsE --------------------------
	.section	.nv.info._ZN7cutlass13device_kernelIN5flash22FlashAttnBwdPreprocessIN4cute5tupleIJNS3_1CILi80EEENS5_ILi128EEEEEENS_6half_tEfNS_4arch4Sm90ELb1ELb1EEEEEvNT_6ParamsE,"",@"SHT_CUDA_INFO"
	.sectionflags	@""
	.align	4


	//----- nvinfo : EIATTR_CUDA_API_VERSION
	.align		4
        /*0000*/ 	.byte	0x04, 0x37
        /*0002*/ 	.short	(.L_328 - .L_327)
.L_327:
        /*0004*/ 	.word	0x00000082


	//----- nvinfo : EIATTR_KPARAM_INFO
	.align		4
.L_328:
        /*0008*/ 	.byte	0x04, 0x17
        /*000a*/ 	.short	(.L_330 - .L_329)
.L_329:
        /*000c*/ 	.word	0x00000000
        /*0010*/ 	.short	0x0000
        /*0012*/ 	.short	0x0000
        /*0014*/ 	.byte	0x00, 0xf0, 0xc1, 0x03


	//----- nvinfo : EIATTR_SPARSE_MMA_MASK
	.align		4
.L_330:
        /*0018*/ 	.byte	0x03, 0x50
        /*001a*/ 	.short	0x0000


	//----- nvinfo : EIATTR_MAXREG_COUNT
	.align		4
        /*001c*/ 	.byte	0x03, 0x1b
        /*001e*/ 	.short	0x0080


	//----- nvinfo : EIATTR_MERCURY_ISA_VERSION
	.align		4
        /*0020*/ 	.byte	0x03, 0x5f
        /*0022*/ 	.short	0x0101


	//----- nvinfo : EIATTR_COOP_GROUP_MASK_REGIDS
	.align		4
        /*0024*/ 	.byte	0x04, 0x29
        /*0026*/ 	.short	(.L_332 - .L_331)


	//   ....[0]....
.L_331:
        /*0028*/ 	.word	0xffffffff


	//   ....[1]....
        /*002c*/ 	.word	0xffffffff


	//   ....[2]....
        /*0030*/ 	.word	0xffffffff


	//   ....[3]....
        /*0034*/ 	.word	0xffffffff


	//   ....[4]....
        /*0038*/ 	.word	0xffffffff


	//   ....[5]....
        /*003c*/ 	.word	0xffffffff


	//   ....[6]....
        /*0040*/ 	.word	0xffffffff


	//   ....[7]....
        /*0044*/ 	.word	0xffffffff


	//   ....[8]....
        /*0048*/ 	.word	0xffffffff


	//   ....[9]....
        /*004c*/ 	.word	0xffffffff


	//   ....[10]....
        /*0050*/ 	.word	0xffffffff


	//   ....[11]....
        /*0054*/ 	.word	0xffffffff


	//   ....[12]....
        /*0058*/ 	.word	0xffffffff


	//   ....[13]....
        /*005c*/ 	.word	0xffffffff


	//   ....[14]....
        /*0060*/ 	.word	0xffffffff


	//   ....[15]....
        /*0064*/ 	.word	0xffffffff


	//   ....[16]....
        /*0068*/ 	.word	0xffffffff


	//   ....[17]....
        /*006c*/ 	.word	0xffffffff


	//   ....[18]....
        /*0070*/ 	.word	0xffffffff


	//   ....[19]....
        /*0074*/ 	.word	0xffffffff


	//----- nvinfo : EIATTR_COOP_GROUP_INSTR_OFFSETS
	.align		4
.L_332:
        /*0078*/ 	.byte	0x04, 0x28
        /*007a*/ 	.short	(.L_334 - .L_333)


	//   ....[0]....
.L_333:
        /*007c*/ 	.word	0x00001530


	//   ....[1]....
        /*0080*/ 	.word	0x00001560


	//   ....[2]....
        /*0084*/ 	.word	0x00001570


	//   ....[3]....
        /*0088*/ 	.word	0x00001580


	//   ....[4]....
        /*008c*/ 	.word	0x00001590


	//   ....[5]....
        /*0090*/ 	.word	0x000015c0


	//   ....[6]....
        /*0094*/ 	.word	0x000015e0


	//   ....[7]....
        /*0098*/ 	.word	0x00001610


	//   ....[8]....
        /*009c*/ 	.word	0x00001620


	//   ....[9]....
        /*00a0*/ 	.word	0x00001630


	//   ....[10]....
        /*00a4*/ 	.word	0x00001660


	//   ....[11]....
        /*00a8*/ 	.word	0x00001670


	//   ....[12]....
        /*00ac*/ 	.word	0x000016b0


	//   ....[13]....
        /*00b0*/ 	.word	0x000016c0


	//   ....[14]....
        /*00b4*/ 	.word	0x000016d0


	//   ....[15]....
        /*00b8*/ 	.word	0x00001760


	//   ....[16]....
        /*00bc*/ 	.word	0x000017a0


	//   ....[17]....
        /*00c0*/ 	.word	0x000017d0


	//   ....[18]....
        /*00c4*/ 	.word	0x000017e0


	//   ....[19]....
        /*00c8*/ 	.word	0x000017f0


	//----- nvinfo : EIATTR_VRC_CTA_INIT_COUNT
	.align		4
.L_334:
        /*00cc*/ 	.byte	0x02, 0x4a
	.zero		1
	.zero		1


	//----- nvinfo : EIATTR_EXIT_INSTR_OFFSETS
	.align		4
        /*00d0*/ 	.byte	0x04, 0x1c
        /*00d2*/ 	.short	(.L_336 - .L_335)


	//   ....[0]....
.L_335:
        /*00d4*/ 	.word	0x00000280


	//   ....[1]....
        /*00d8*/ 	.word	0x00001d80


	//   ....[2]....
        /*00dc*/ 	.word	0x00001e00


	//----- nvinfo : EIATTR_MAX_THREADS
	.align		4
.L_336:
        /*00e0*/ 	.byte	0x04, 0x05
        /*00e2*/ 	.short	(.L_338 - .L_337)
.L_337:
        /*00e4*/ 	.word	0x00000100
        /*00e8*/ 	.word	0x00000001
        /*00ec*/ 	.word	0x00000001


	//----- nvinfo : EIATTR_CRS_STACK_SIZE
	.align		4
.L_338:
        /*00f0*/ 	.byte	0x04, 0x1e
        /*00f2*/ 	.short	(.L_340 - .L_339)
.L_339:
        /*00f4*/ 	.word	0x00000000


	//----- nvinfo : EIATTR_CBANK_PARAM_SIZE
	.align		4
.L_340:
        /*00f8*/ 	.byte	0x03, 0x19
        /*00fa*/ 	.short	0x00f0


	//----- nvinfo : EIATTR_PARAM_CBANK
	.align		4
        /*00fc*/ 	.byte	0x04, 0x0a
        /*00fe*/ 	.short	(.L_342 - .L_341)
	.align		4
.L_341:
        /*0100*/ 	.word	index@(.nv.constant0._ZN7cutlass13device_kernelIN5flash22FlashAttnBwdPreprocessIN4cute5tupleIJNS3_1CILi80EEENS5_ILi128EEEEEENS_6half_tEfNS_4arch4Sm90ELb1ELb1EEEEEvNT_6ParamsE)
        /*0104*/ 	.short	0x0380
        /*0106*/ 	.short	0x00f0


	//----- nvinfo : EIATTR_SW_WAR
	.align		4
.L_342:
        /*0108*/ 	.byte	0x04, 0x36
        /*010a*/ 	.short	(.L_344 - .L_343)
.L_343:
        /*010c*/ 	.word	0x00000008
.L_344:


//--------------------- .nv.info._ZN7cutlass13device_kernelIN5flash11enable_sm90INS1_16FlashAttnBwdSm90INS1_25CollectiveMainloopBwdSm90ILi2ELi2ELi2EN4cute5tupleIJNS5_1CILi1EEES8_S8_EEENS6_IJNS7_ILi64EEENS7_ILi128EEESB_EEENS_6half_tEfNS_4arch4Sm90ELb0ELb1ELb0ELb0ELb0ELb1ELb0ELb0ELi2ELi1ELi2ELi1ELb0EEENS1_21CollectiveEpilogueBwdISC_SD_SF_Li256ELb0ELb0ELi1EEENS1_19SingleTileSchedulerILb0ELb0ELb0ELi128EEEEEEEEEvNT_6ParamsE --------------------------
	.section	.nv.info._ZN7cutlass13device_kernelIN5flash11enable_sm90INS1_16FlashAttnBwdSm90INS1_25CollectiveMainloopBwdSm90ILi2ELi2ELi2EN4cute5tupleIJNS5_1CILi1EEES8_S8_EEENS6_IJNS7_ILi64EEENS7_ILi128EEESB_EEENS_6half_tEfNS_4arch4Sm90ELb0ELb1ELb0ELb0ELb0ELb1ELb0ELb0ELi2ELi1ELi2ELi1ELb0EEENS1_21CollectiveEpilogueBwdISC_SD_SF_Li256ELb0ELb0ELi1EEENS1_19SingleTileSchedulerILb0ELb0ELb0ELi128EEEEEEEEEvNT_6ParamsE,"",@"SHT_CUDA_INFO"
	.sectionflags	@""
	.align	4


	//----- nvinfo : EIATTR_CUDA_API_VERSION
	.align		4
        /*0000*/ 	.byte	0x04, 0x37
        /*0002*/ 	.short	(.L_346 - .L_345)
.L_345:
        /*0004*/ 	.word	0x00000082


	//----- nvinfo : EIATTR_KPARAM_INFO
	.align		4
.L_346:
        /*0008*/ 	.byte	0x04, 0x17
        /*000a*/ 	.short	(.L_348 - .L_347)
.L_347:
        /*000c*/ 	.word	0x00000000
        /*0010*/ 	.short	0x0000
        /*0012*/ 	.short	0x0000
        /*0014*/ 	.byte	0x00, 0xf0, 0x01, 0x24


	//----- nvinfo : EIATTR_SPARSE_MMA_MASK
	.align		4
.L_348:
        /*0018*/ 	.byte	0x03, 0x50
        /*001a*/ 	.short	0x0000


	//----- nvinfo : EIATTR_MAXREG_COUNT
	.align		4
        /*001c*/ 	.byte	0x03, 0x1b
        /*001e*/ 	.short	0x00a8


	//----- nvinfo : EIATTR_MERCURY_ISA_VERSION
	.align		4
        /*0020*/ 	.byte	0x03, 0x5f
        /*0022*/ 	.short	0x0101


	//----- nvinfo : EIATTR_VRC_CTA_INIT_COUNT
	.align		4
        /*0024*/ 	.byte	0x02, 0x4a
	.zero		1
	.zero		1


	//----- nvinfo : EIATTR_EXIT_INSTR_OFFSETS
	.align		4
        /*0028*/ 	.byte	0x04, 0x1c
        /*002a*/ 	.short	(.L_350 - .L_349)


	//   ....[0]....
.L_349:
        /*002c*/ 	.word	0x00000010


	//----- nvinfo : EIATTR_MAX_THREADS
	.align		4
.L_350:
        /*0030*/ 	.byte	0x04, 0x05
        /*0032*/ 	.short	(.L_352 - .L_351)
.L_351:
        /*0034*/ 	.word	0x00000180
        /*0038*/ 	.word	0x00000001
        /*003c*/ 	.word	0x00000001


	//----- nvinfo : EIATTR_CBANK_PARAM_SIZE
	.align		4
.L_352:
        /*0040*/ 	.byte	0x03, 0x19
        /*0042*/ 	.short	0x0900


	//----- nvinfo : EIATTR_PARAM_CBANK
	.align		4
        /*0044*/ 	.byte	0x04, 0x0a
        /*0046*/ 	.short	(.L_354 - .L_353)
	.align		4
.L_353:
        /*0048*/ 	.word	index@(.nv.constant0._ZN7cutlass13device_kernelIN5flash11enable_sm90INS1_16FlashAttnBwdSm90INS1_25CollectiveMainloopBwdSm90ILi2ELi2ELi2EN4cute5tupleIJNS5_1CILi1EEES8_S8_EEENS6_IJNS7_ILi64EEENS7_ILi128EEESB_EEENS_6half_tEfNS_4arch4Sm90ELb0ELb1ELb0ELb0ELb0ELb1ELb0ELb0ELi2ELi1ELi2ELi1ELb0EEENS1_21CollectiveEpilogueBwdISC_SD_SF_Li256ELb0ELb0ELi1EEENS1_19SingleTileSchedulerILb0ELb0ELb0ELi128EEEEEEEEEvNT_6ParamsE)
        /*004c*/ 	.short	0x0380
        /*004e*/ 	.short	0x0900


	//----- nvinfo : EIATTR_SW_WAR
	.align		4
.L_354:
        /*0050*/ 	.byte	0x04, 0x36
        /*0052*/ 	.short	(.L_356 - .L_355)
.L_355:
        /*0054*/ 	.word	0x00000008
.L_356:


//--------------------- .nv.info._ZN7cutlass13device_kernelIN5flash11enable_sm90INS1_16FlashAttnBwdSm90INS1_25CollectiveMainloopBwdSm90ILi2ELi2ELi2EN4cute5tupleIJNS5_1CILi1EEES8_S8_EEENS6_IJNS7_ILi64EEENS7_ILi128EEESB_EEENS_6half_tEfNS_4arch4Sm90ELb0ELb1ELb0ELb0ELb1ELb1ELb0ELb0ELi2ELi1ELi2ELi1ELb0EEENS1_21CollectiveEpilogueBwdISC_SD_SF_Li256ELb0ELb0ELi1EEENS1_19SingleTileSchedulerILb0ELb0ELb0ELi128EEEEEEEEEvNT_6ParamsE --------------------------
	.section	.nv.info._ZN7cutlass13device_kernelIN5flash11enable_sm90INS1_16FlashAttnBwdSm90INS1_25CollectiveMainloopBwdSm90ILi2ELi2ELi2EN4cute5tupleIJNS5_1CILi1EEES8_S8_EEENS6_IJNS7_ILi64EEENS7_ILi128EEESB_EEENS_6half_tEfNS_4arch4Sm90ELb0ELb1ELb0ELb0ELb1ELb1ELb0ELb0ELi2ELi1ELi2ELi1ELb0EEENS1_21CollectiveEpilogueBwdISC_SD_SF_Li256ELb0ELb0ELi1EEENS1_19SingleTileSchedulerILb0ELb0ELb0ELi128EEEEEEEEEvNT_6ParamsE,"",@"SHT_CUDA_INFO"
	.sectionflags	@""
	.align	4


	//----- nvinfo : EIATTR_CUDA_API_VERSION
	.align		4
        /*0000*/ 	.byte	0x04, 0x37
        /*0002*/ 	.short	(.L_358 - .L_357)
.L_357:
        /*0004*/ 	.word	0x00000082


	//----- nvinfo : EIATTR_KPARAM_INFO
	.align		4
.L_358:
        /*0008*/ 	.byte	0x04, 0x17
        /*000a*/ 	.short	(.L_360 - .L_359)
.L_359:
        /*000c*/ 	.word	0x00000000
        /*0010*/ 	.short	0x0000
        /*0012*/ 	.short	0x0000
        /*0014*/ 	.byte	0x00, 0xf0, 0x01, 0x24


	//----- nvinfo : EIATTR_SPARSE_MMA_MASK
	.align		4
.L_360:
        /*0018*/ 	.byte	0x03, 0x50
        /*001a*/ 	.short	0x0000


	//----- nvinfo : EIATTR_MAXREG_COUNT
	.align		4
        /*001c*/ 	.byte	0x03, 0x1b
        /*001e*/ 	.short	0x00a8


	//----- nvinfo : EIATTR_MERCURY_ISA_VERSION
	.align		4
        /*0020*/ 	.byte	0x03, 0x5f
        /*0022*/ 	.short	0x0101


	//----- nvinfo : EIATTR_VRC_CTA_INIT_COUNT
	.align		4
        /*0024*/ 	.byte	0x02, 0x4a
	.zero		1
	.zero		1


	//----- nvinfo : EIATTR_EXIT_INSTR_OFFSETS
	.align		4
        /*0028*/ 	.byte	0x04, 0x1c
        /*002a*/ 	.short	(.L_362 - .L_361)


	//   ....[0]....
.L_361:
        /*002c*/ 	.word	0x00000010


	//----- nvinfo : EIATTR_MAX_THREADS
	.align		4
.L_362:
        /*0030*/ 	.byte	0x04, 0x05
        /*0032*/ 	.short	(.L_364 - .L_363)
.L_363:
        /*0034*/ 	.word	0x00000180
        /*0038*/ 	.word	0x00000001
        /*003c*/ 	.word	0x00000001


	//----- nvinfo : EIATTR_CBANK_PARAM_SIZE
	.align		4
.L_364:
        /*0040*/ 	.byte	0x03, 0x19
        /*0042*/ 	.short	0x0900


	//----- nvinfo : EIATTR_PARAM_CBANK
	.align		4
        /*0044*/ 	.byte	0x04, 0x0a
        /*0046*/ 	.short	(.L_366 - .L_365)
	.align		4
.L_365:
        /*0048*/ 	.word	index@(.nv.constant0._ZN7cutlass13device_kernelIN5flash11enable_sm90INS1_16FlashAttnBwdSm90INS1_25CollectiveMainloopBwdSm90ILi2ELi2ELi2EN4cute5tupleIJNS5_1CILi1EEES8_S8_EEENS6_IJNS7_ILi64EEENS7_ILi128EEESB_EEENS_6half_tEfNS_4arch4Sm90ELb0ELb1ELb0ELb0ELb1ELb1ELb0ELb0ELi2ELi1ELi2ELi1ELb0EEENS1_21CollectiveEpilogueBwdISC_SD_SF_Li256ELb0ELb0ELi1EEENS1_19SingleTileSchedulerILb0ELb0ELb0ELi128EEEEEEEEEvNT_6ParamsE)
        /*004c*/ 	.short	0x0380
        /*004e*/ 	.short	0x0900


	//----- nvinfo : EIATTR_SW_WAR
	.align		4
.L_366:
        /*0050*/ 	.byte	0x04, 0x36
        /*0052*/ 	.short	(.L_368 - .L_367)
.L_367:
        /*0054*/ 	.word	0x00000008
.L_368:


//--------------------- .nv.info._ZN7cutlass13device_kernelIN5flash11enable_sm90INS1_16FlashAttnBwdSm90INS1_25CollectiveMainloopBwdSm90ILi2ELi2ELi2EN4cute5tupleIJNS5_1CILi1EEES8_S8_EEENS6_IJNS7_ILi64EEENS7_ILi128EEESB_EEENS_6half_tEfNS_4arch4Sm90ELb0ELb1ELb0ELb0ELb0ELb1ELb0ELb0ELi2ELi1ELi2ELi1ELb0EEENS1_24CollectiveEpilogueBwdGQAISC_fSF_Li256ELb0ELb0EEENS1_19SingleTileSchedulerILb0ELb0ELb0ELi128EEEEEEEEEvNT_6ParamsE --------------------------
	.section	.nv.info._ZN7cutlass13device_kernelIN5flash11enable_sm90INS1_16FlashAttnBwdSm90INS1_25CollectiveMainloopBwdSm90ILi2ELi2ELi2EN4cute5tupleIJNS5_1CILi1EEES8_S8_EEENS6_IJNS7_ILi64EEENS7_ILi128EEESB_EEENS_6half_tEfNS_4arch4Sm90ELb0ELb1ELb0ELb0ELb0ELb1ELb0ELb0ELi2ELi1ELi2ELi1ELb0EEENS1_24CollectiveEpilogueBwdGQAISC_fSF_Li256ELb0ELb0EEENS1_19SingleTileSchedulerILb0ELb0ELb0ELi128EEEEEEEEEvNT_6ParamsE,"",@"SHT_CUDA_INFO"
	.sectionflags	@""
	.align	4


	//----- nvinfo : EIATTR_CUDA_API_VERSION
	.align		4
        /*0000*/ 	.byte	0x04, 0x37
        /*0002*/ 	.short	(.L_370 - .L_369)
.L_369:
        /*0004*/ 	.word	0x00000082


	//----- nvinfo : EIATTR_KPARAM_INFO
	.align		4
.L_370:
        /*0008*/ 	.byte	0x04, 0x17
        /*000a*/ 	.short	(.L_372 - .L_371)
.L_371:
        /*000c*/ 	.word	0x00000000
        /*0010*/ 	.short	0x0000
        /*0012*/ 	.short	0x0000
        /*0014*/ 	.byte	0x00, 0xf0, 0x01, 0x1a


	//----- nvinfo : EIATTR_SPARSE_MMA_MASK
	.align		4
.L_372:
        /*0018*/ 	.byte	0x03, 0x50
        /*001a*/ 	.short	0x0000


	//----- nvinfo : EIATTR_MAXREG_COUNT
	.align		4
        /*001c*/ 	.byte	0x03, 0x1b
        /*001e*/ 	.short	0x00a8


	//----- nvinfo : EIATTR_MERCURY_ISA_VERSION
	.align		4
        /*0020*/ 	.byte	0x03, 0x5f
        /*0022*/ 	.short	0x0101


	//----- nvinfo : EIATTR_VRC_CTA_INIT_COUNT
	.align		4
        /*0024*/ 	.byte	0x02, 0x4a
	.zero		1
	.zero		1


	//----- nvinfo : EIATTR_EXIT_INSTR_OFFSETS
	.align		4
        /*0028*/ 	.byte	0x04, 0x1c
        /*002a*/ 	.short	(.L_374 - .L_373)


	//   ....[0]....
.L_373:
        /*002c*/ 	.word	0x00000010


	//----- nvinfo : EIATTR_MAX_THREADS
	.align		4
.L_374:
        /*0030*/ 	.byte	0x04, 0x05
        /*0032*/ 	.short	(.L_376 - .L_375)
.L_375:
        /*0034*/ 	.word	0x00000180
        /*0038*/ 	.word	0x00000001
        /*003c*/ 	.word	0x00000001


	//----- nvinfo : EIATTR_CBANK_PARAM_SIZE
	.align		4
.L_376:
        /*0040*/ 	.byte	0x03, 0x19
        /*0042*/ 	.short	0x0680


	//----- nvinfo : EIATTR_PARAM_CBANK
	.align		4
        /*0044*/ 	.byte	0x04, 0x0a
        /*0046*/ 	.short	(.L_378 - .L_377)
	.align		4
.L_377:
        /*0048*/ 	.word	index@(.nv.constant0._ZN7cutlass13device_kernelIN5flash11enable_sm90INS1_16FlashAttnBwdSm90INS1_25CollectiveMainloopBwdSm90ILi2ELi2ELi2EN4cute5tupleIJNS5_1CILi1EEES8_S8_EEENS6_IJNS7_ILi64EEENS7_ILi128EEESB_EEENS_6half_tEfNS_4arch4Sm90ELb0ELb1ELb0ELb0ELb0ELb1ELb0ELb0ELi2ELi1ELi2ELi1ELb0EEENS1_24CollectiveEpilogueBwdGQAISC_fSF_Li256ELb0ELb0EEENS1_19SingleTileSchedulerILb0ELb0ELb0ELi128EEEEEEEEEvNT_6ParamsE)
        /*004c*/ 	.short	0x0380
        /*004e*/ 	.short	0x0680


	//----- nvinfo : EIATTR_SW_WAR
	.align		4
.L_378:
        /*0050*/ 	.byte	0x04, 0x36
        /*0052*/ 	.short	(.L_380 - .L_379)
.L_379:
        /*0054*/ 	.word	0x00000008
.L_380:


//--------------------- .nv.info._ZN7cutlass13device_kernelIN5flash11enable_sm90INS1_16FlashAttnBwdSm90INS1_25CollectiveMainloopBwdSm90ILi2ELi2ELi2EN4cute5tupleIJNS5_1CILi1EEES8_S8_EEENS6_IJNS7_ILi64EEENS7_ILi128EEESB_EEENS_6half_tEfNS_4arch4Sm90ELb0ELb1ELb0ELb0ELb1ELb1ELb0ELb0ELi2ELi1ELi2ELi1ELb0EEENS1_24CollectiveEpilogueBwdGQAISC_fSF_Li256ELb0ELb1EEENS1_19SingleTileSchedulerILb0ELb0ELb0ELi128EEEEEEEEEvNT_6ParamsE --------------------------
	.section	.nv.info._ZN7cutlass13device_kernelIN5flash11enable_sm90INS1_16FlashAttnBwdSm90INS1_25CollectiveMainloopBwdSm90ILi2ELi2ELi2EN4cute5tupleIJNS5_1CILi1EEES8_S8_EEENS6_IJNS7_ILi64EEENS7_ILi128EEESB_EEENS_6half_tEfNS_4arch4Sm90ELb0ELb1ELb0ELb0ELb1ELb1ELb0ELb0ELi2ELi1ELi2ELi1ELb0EEENS1_24CollectiveEpilogueBwdGQAISC_fSF_Li256ELb0ELb1EEENS1_19SingleTileSchedulerILb0ELb0ELb0ELi128EEEEEEEEEvNT_6ParamsE,"",@"SHT_CUDA_INFO"
	.sectionflags	@""
	.align	4


	//----- nvinfo : EIATTR_CUDA_API_VERSION
	.align		4
        /*0000*/ 	.byte	0x04, 0x37
        /*0002*/ 	.short	(.L_382 - .L_381)
.L_381:
        /*0004*/ 	.word	0x00000082


	//----- nvinfo : EIATTR_KPARAM_INFO
	.align		4
.L_382:
        /*0008*/ 	.byte	0x04, 0x17
        /*000a*/ 	.short	(.L_384 - .L_383)
.L_383:
        /*000c*/ 	.word	0x00000000
        /*0010*/ 	.short	0x0000
        /*0012*/ 	.short	0x0000
        /*0014*/ 	.byte	0x00, 0xf0, 0x01, 0x1a


	//----- nvinfo : EIATTR_SPARSE_MMA_MASK
	.align		4
.L_384:
        /*0018*/ 	.byte	0x03, 0x50
        /*001a*/ 	.short	0x0000


	//----- nvinfo : EIATTR_MAXREG_COUNT
	.align		4
        /*001c*/ 	.byte	0x03, 0x1b
        /*001e*/ 	.short	0x00a8


	//----- nvinfo : EIATTR_MERCURY_ISA_VERSION
	.align		4
        /*0020*/ 	.byte	0x03, 0x5f
        /*0022*/ 	.short	0x0101


	//----- nvinfo : EIATTR_VRC_CTA_INIT_COUNT
	.align		4
        /*0024*/ 	.byte	0x02, 0x4a
	.zero		1
	.zero		1


	//----- nvinfo : EIATTR_EXIT_INSTR_OFFSETS
	.align		4
        /*0028*/ 	.byte	0x04, 0x1c
        /*002a*/ 	.short	(.L_386 - .L_385)


	//   ....[0]....
.L_385:
        /*002c*/ 	.word	0x00000010


	//----- nvinfo : EIATTR_MAX_THREADS
	.align		4
.L_386:
        /*0030*/ 	.byte	0x04, 0x05
        /*0032*/ 	.short	(.L_388 - .L_387)
.L_387:
        /*0034*/ 	.word	0x00000180
        /*0038*/ 	.word	0x00000001
        /*003c*/ 	.word	0x00000001


	//----- nvinfo : EIATTR_CBANK_PARAM_SIZE
	.align		4
.L_388:
        /*0040*/ 	.byte	0x03, 0x19
        /*0042*/ 	.short	0x0680


	//----- nvinfo : EIATTR_PARAM_CBANK
	.align		4
        /*0044*/ 	.byte	0x04, 0x0a
        /*0046*/ 	.short	(.L_390 - .L_389)
	.align		4
.L_389:
        /*0048*/ 	.word	index@(.nv.constant0._ZN7cutlass13device_kernelIN5flash11enable_sm90INS1_16FlashAttnBwdSm90INS1_25CollectiveMainloopBwdSm90ILi2ELi2ELi2EN4cute5tupleIJNS5_1CILi1EEES8_S8_EEENS6_IJNS7_ILi64EEENS7_ILi128EEESB_EEENS_6half_tEfNS_4arch4Sm90ELb0ELb1ELb0ELb0ELb1ELb1ELb0ELb0ELi2ELi1ELi2ELi1ELb0EEENS1_24CollectiveEpilogueBwdGQAISC_fSF_Li256ELb0ELb1EEENS1_19SingleTileSchedulerILb0ELb0ELb0ELi128EEEEEEEEEvNT_6ParamsE)
        /*004c*/ 	.short	0x0380
        /*004e*/ 	.short	0x0680


	//----- nvinfo : EIATTR_SW_WAR
	.align		4
.L_390:
        /*0050*/ 	.byte	0x04, 0x36
        /*0052*/ 	.short	(.L_392 - .L_391)
.L_391:
        /*0054*/ 	.word	0x00000008
.L_392:


//--------------------- .nv.info._ZN7cutlass13device_kernelIN5flash11enable_sm90INS1_16FlashAttnBwdSm90INS1_25CollectiveMainloopBwdSm90ILi2ELi2ELi2EN4cute5tupleIJNS5_1CILi1EEES8_S8_EEENS6_IJNS7_ILi64EEENS7_ILi128EEESB_EEENS_6half_tEfNS_4arch4Sm90ELb0ELb1ELb0ELb1ELb0ELb1ELb0ELb0ELi2ELi1ELi2ELi1ELb0EEENS1_21CollectiveEpilogueBwdISC_SD_SF_Li256ELb1ELb0ELi1EEENS1_19SingleTileSchedulerILb1ELb0ELb0ELi128EEEEEEEEEvNT_6ParamsE --------------------------
	.section	.nv.info._ZN7cutlass13device_kernelIN5flash11enable_sm90INS1_16FlashAttnBwdSm90INS1_25CollectiveMainloopBwdSm90ILi2ELi2ELi2EN4cute5tupleIJNS5_1CILi1EEES8_S8_EEENS6_IJNS7_ILi64EEENS7_ILi128EEESB_EEENS_6half_tEfNS_4arch4Sm90ELb0ELb1ELb0ELb1ELb0ELb1ELb0ELb0ELi2ELi1ELi2ELi1ELb0EEENS1_21CollectiveEpilogueBwdISC_SD_SF_Li256ELb1ELb0ELi1EEENS1_19SingleTileSchedulerILb1ELb0ELb0ELi128EEEEEEEEEvNT_6ParamsE,"",@"SHT_CUDA_INFO"
	.sectionflags	@""
	.align	4


	//----- nvinfo : EIATTR_CUDA_API_VERSION
	.align		4
        /*0000*/ 	.byte	0x04, 0x37
        /*0002*/ 	.short	(.L_394 - .L_393)
.L_393:
        /*0004*/ 	.word	0x00000082


	//----- nvinfo : EIATTR_KPARAM_INFO
	.align		4
.L_394:
        /*0008*/ 	.byte	0x04, 0x17
        /*000a*/ 	.short	(.L_396 - .L_395)
.L_395:
        /*000c*/ 	.word	0x00000000
        /*0010*/ 	.short	0x0000
        /*0012*/ 	.short	0x0000
        /*0014*/ 	.byte	0x00, 0xf0, 0x01, 0x1a


	//----- nvinfo : EIATTR_SPARSE_MMA_MASK
	.align		4
.L_396:
        /*0018*/ 	.byte	0x03, 0x50
        /*001a*/ 	.short	0x0000


	//----- nvinfo : EIATTR_MAXREG_COUNT
	.align		4
        /*001c*/ 	.byte	0x03, 0x1b
        /*001e*/ 	.short	0x00a8


	//----- nvinfo : EIATTR_MERCURY_ISA_VERSION
	.align		4
        /*0020*/ 	.byte	0x03, 0x5f
        /*0022*/ 	.short	0x0101


	//----- nvinfo : EIATTR_VRC_CTA_INIT_COUNT
	.align		4
        /*0024*/ 	.byte	0x02, 0x4a
	.zero		1
	.zero		1


	//----- nvinfo : EIATTR_EXIT_INSTR_OFFSETS
	.align		4
        /*0028*/ 	.byte	0x04, 0x1c
        /*002a*/ 	.short	(.L_398 - .L_397)


	//   ....[0]....
.L_397:
        /*002c*/ 	.word	0x00000010


	//----- nvinfo : EIATTR_MAX_THREADS
	.align		4
.L_398:
        /*0030*/ 	.byte	0x04, 0x05
        /*0032*/ 	.short	(.L_400 - .L_399)
.L_399:
        /*0034*/ 	.word	0x00000180
        /*0038*/ 	.word	0x00000001
        /*003c*/ 	.word	0x00000001


	//----- nvinfo : EIATTR_CBANK_PARAM_SIZE
	.align		4
.L_400:
        /*0040*/ 	.byte	0x03, 0x19
        /*0042*/ 	.short	0x0680


	//----- nvinfo : EIATTR_PARAM_CBANK
	.align		4
        /*0044*/ 	.byte	0x04, 0x0a
        /*0046*/ 	.short	(.L_402 - .L_401)
	.align		4
.L_401:
        /*0048*/ 	.word	index@(.nv.constant0._ZN7cutlass13device_kernelIN5flash11enable_sm90INS1_16FlashAttnBwdSm90INS1_25CollectiveMainloopBwdSm90ILi2ELi2ELi2EN4cute5tupleIJNS5_1CILi1EEES8_S8_EEENS6_IJNS7_ILi64EEENS7_ILi128EEESB_EEENS_6half_tEfNS_4arch4Sm90ELb0ELb1ELb0ELb1ELb0ELb1ELb0ELb0ELi2ELi1ELi2ELi1ELb0EEENS1_21CollectiveEpilogueBwdISC_SD_SF_Li256ELb1ELb0ELi1EEENS1_19SingleTileSchedulerILb1ELb0ELb0ELi128EEEEEEEEEvNT_6ParamsE)
        /*004c*/ 	.short	0x0380
        /*004e*/ 	.short	0x0680


	//----- nvinfo : EIATTR_SW_WAR
	.align		4
.L_402:
        /*0050*/ 	.byte	0x04, 0x36
        /*0052*/ 	.short	(.L_404 - .L_403)
.L_403:
        /*0054*/ 	.word	0x00000008
.L_404:


//--------------------- .nv.info._ZN7cutlass13device_kernelIN5flash11enable_sm90INS1_16FlashAttnBwdSm90INS1_25CollectiveMainloopBwdSm90ILi2ELi2ELi2EN4cute5tupleIJNS5_1CILi1EEES8_S8_EEENS6_IJNS7_ILi64EEENS7_ILi128EEESB_EEENS_6half_tEfNS_4arch4Sm90ELb0ELb1ELb0ELb1ELb1ELb1ELb0ELb0ELi2ELi1ELi2ELi1ELb0EEENS1_21CollectiveEpilogueBwdISC_SD_SF_Li256ELb1ELb0ELi1EEENS1_19SingleTileSchedulerILb1ELb0ELb0ELi128EEEEEEEEEvNT_6ParamsE --------------------------
	.section	.nv.info._ZN7cutlass13device_kernelIN5flash11enable_sm90INS1_16FlashAttnBwdSm90INS1_25CollectiveMainloopBwdSm90ILi2ELi2ELi2EN4cute5tupleIJNS5_1CILi1EEES8_S8_EEENS6_IJNS7_ILi64EEENS7_ILi128EEESB_EEENS_6half_tEfNS_4arch4Sm90ELb0ELb1ELb0ELb1ELb1ELb1ELb0ELb0ELi2ELi1ELi2ELi1ELb0EEENS1_21CollectiveEpilogueBwdISC_SD_SF_Li256ELb1ELb0ELi1EEENS1_19SingleTileSchedulerILb1ELb0ELb0ELi128EEEEEEEEEvNT_6ParamsE,"",@"SHT_CUDA_INFO"
	.sectionflags	@""
	.align	4


	//----- nvinfo : EIATTR_CUDA_API_VERSION
	.align		4
        /*0000*/ 	.byte	0x04, 0x37
        /*0002*/ 	.short	(.L_406 - .L_405)
.L_405:
        /*0004*/ 	.word	0x00000082


	//----- nvinfo : EIATTR_KPARAM_INFO
	.align		4
.L_406:
        /*0008*/ 	.byte	0x04, 0x17
        /*000a*/ 	.short	(.L_408 - .L_407)
.L_407:
        /*000c*/ 	.word	0x00000000
        /*0010*/ 	.short	0x0000
        /*0012*/ 	.short	0x0000
        /*0014*/ 	.byte	0x00, 0xf0, 0x01, 0x1a


	//----- nvinfo : EIATTR_SPARSE_MMA_MASK
	.align		4
.L_408:
        /*0018*/ 	.byte	0x03, 0x50
        /*001a*/ 	.short	0x0000


	//----- nvinfo : EIATTR_MAXREG_COUNT
	.align		4
        /*001c*/ 	.byte	0x03, 0x1b
        /*001e*/ 	.short	0x00a8


	//----- nvinfo : EIATTR_MERCURY_ISA_VERSION
	.align		4
        /*0020*/ 	.byte	0x03, 0x5f
        /*0022*/ 	.short	0x0101


	//----- nvinfo : EIATTR_VRC_CTA_INIT_COUNT
	.align		4
        /*0024*/ 	.byte	0x02, 0x4a
	.zero		1
	.zero		1


	//----- nvinfo : EIATTR_EXIT_INSTR_OFFSETS
	.align		4
        /*0028*/ 	.byte	0x04, 0x1c
        /*002a*/ 	.short	(.L_410 - .L_409)


	//   ....[0]....
.L_409:
        /*002c*/ 	.word	0x00000010


	//----- nvinfo : EIATTR_MAX_THREADS
	.align		4
.L_410:
        /*0030*/ 	.byte	0x04, 0x05
        /*0032*/ 	.short	(.L_412 - .L_411)
.L_411:
        /*0034*/ 	.word	0x00000180
        /*0038*/ 	.word	0x00000001
        /*003c*/ 	.word	0x00000001


	//----- nvinfo : EIATTR_CBANK_PARAM_SIZE
	.align		4
.L_412:
        /*0040*/ 	.byte	0x03, 0x19
        /*0042*/ 	.short	0x0680


	//----- nvinfo : EIATTR_PARAM_CBANK
	.align		4
        /*0044*/ 	.byte	0x04, 0x0a
        /*0046*/ 	.short	(.L_414 - .L_413)
	.align		4
.L_413:
        /*0048*/ 	.word	index@(.nv.constant0._ZN7cutlass13device_kernelIN5flash11enable_sm90INS1_16FlashAttnBwdSm90INS1_25CollectiveMainloopBwdSm90ILi2ELi2ELi2EN4cute5tupleIJNS5_1CILi1EEES8_S8_EEENS6_IJNS7_ILi64EEENS7_ILi128EEESB_EEENS_6half_tEfNS_4arch4Sm90ELb0ELb1ELb0ELb1ELb1ELb1ELb0ELb0ELi2ELi1ELi2ELi1ELb0EEENS1_21CollectiveEpilogueBwdISC_SD_SF_Li256ELb1ELb0ELi1EEENS1_19SingleTileSchedulerILb1ELb0ELb0ELi128EEEEEEEEEvNT_6ParamsE)
        /*004c*/ 	.short	0x0380
        /*004e*/ 	.short	0x0680


	//----- nvinfo : EIATTR_SW_WAR
	.align		4
.L_414:
        /*0050*/ 	.byte	0x04, 0x36
        /*0052*/ 	.short	(.L_416 - .L_415)
.L_415:
        /*0054*/ 	.word	0x00000008
.L_416:


//--------------------- .nv.info._ZN7cutlass13device_kernelIN5flash11enable_sm90INS1_16FlashAttnBwdSm90INS1_25CollectiveMainloopBwdSm90ILi2ELi2ELi2EN4cute5tupleIJNS5_1CILi1EEES8_S8_EEENS6_IJNS7_ILi64EEENS7_ILi128EEESB_EEENS_6half_tEfNS_4arch4Sm90ELb0ELb1ELb0ELb1ELb0ELb1ELb0ELb0ELi2ELi1ELi2ELi1ELb0EEENS1_24CollectiveEpilogueBwdGQAISC_fSF_Li256ELb1ELb0EEENS1_19SingleTileSchedulerILb1ELb0ELb0ELi128EEEEEEEEEvNT_6ParamsE --------------------------
	.section	.nv.info._ZN7cutlass13device_kernelIN5flash11enable_sm90INS1_16FlashAttnBwdSm90INS1_25CollectiveMainloopBwdSm90ILi2ELi2ELi2EN4cute5tupleIJNS5_1CILi1EEES8_S8_EEENS6_IJNS7_ILi64EEENS7_ILi128EEESB_EEENS_6half_tEfNS_4arch4Sm90ELb0ELb1ELb0ELb1ELb0ELb1ELb0ELb0ELi2ELi1ELi2ELi1ELb0EEENS1_24CollectiveEpilogueBwdGQAISC_fSF_Li256ELb1ELb0EEENS1_19SingleTileSchedulerILb1ELb0ELb0ELi128EEEEEEEEEvNT_6ParamsE,"",@"SHT_CUDA_INFO"
	.sectionflags	@""
	.align	4


	//----- nvinfo : EIATTR_CUDA_API_VERSION
	.align		4
        /*0000*/ 	.byte	0x04, 0x37
        /*0002*/ 	.short	(.L_418 - .L_417)
.L_417:
        /*0004*/ 	.word	0x00000082


	//----- nvinfo : EIATTR_KPARAM_INFO
	.align		4
.L_418:
        /*0008*/ 	.byte	0x04, 0x17
        /*000a*/ 	.short	(.L_420 - .L_419)
.L_419:
        /*000c*/ 	.word	0x00000000
        /*0010*/ 	.short	0x0000
        /*0012*/ 	.short	0x0000
        /*0014*/ 	.byte	0x00, 0xf0, 0x01, 0x1a


	//----- nvinfo : EIATTR_SPARSE_MMA_MASK
	.align		4
.L_420:
        /*0018*/ 	.byte	0x03, 0x50
        /*001a*/ 	.short	0x0000


	//----- nvinfo : EIATTR_MAXREG_COUNT
	.align		4
        /*001c*/ 	.byte	0x03, 0x1b
        /*001e*/ 	.short	0x00a8


	//----- nvinfo : EIATTR_MERCURY_ISA_VERSION
	.align		4
        /*0020*/ 	.byte	0x03, 0x5f
        /*0022*/ 	.short	0x0101


	//----- nvinfo : EIATTR_VRC_CTA_INIT_COUNT
	.align		4
        /*0024*/ 	.byte	0x02, 0x4a
	.zero		1
	.zero		1


	//----- nvinfo : EIATTR_EXIT_INSTR_OFFSETS
	.align		4
        /*0028*/ 	.byte	0x04, 0x1c
        /*002a*/ 	.short	(.L_422 - .L_421)


	//   ....[0]....
.L_421:
        /*002c*/ 	.word	0x00000010


	//----- nvinfo : EIATTR_MAX_THREADS
	.align		4
.L_422:
        /*0030*/ 	.byte	0x04, 0x05
        /*0032*/ 	.short	(.L_424 - .L_423)
.L_423:
        /*0034*/ 	.word	0x00000180
        /*0038*/ 	.word	0x00000001
        /*003c*/ 	.word	0x00000001


	//----- nvinfo : EIATTR_CBANK_PARAM_SIZE
	.align		4
.L_424:
        /*0040*/ 	.byte	0x03, 0x19
        /*0042*/ 	.short	0x0680


	//----- nvinfo : EIATTR_PARAM_CBANK
	.align		4
        /*0044*/ 	.byte	0x04, 0x0a
        /*0046*/ 	.short	(.L_426 - .L_425)
	.align		4
.L_425:
        /*0048*/ 	.word	index@(.nv.constant0._ZN7cutlass13device_kernelIN5flash11enable_sm90INS1_16FlashAttnBwdSm90INS1_25CollectiveMainloopBwdSm90ILi2ELi2ELi2EN4cute5tupleIJNS5_1CILi1EEES8_S8_EEENS6_IJNS7_ILi64EEENS7_ILi128EEESB_EEENS_6half_tEfNS_4arch4Sm90ELb0ELb1ELb0ELb1ELb0ELb1ELb0ELb0ELi2ELi1ELi2ELi1ELb0EEENS1_24CollectiveEpilogueBwdGQAISC_fSF_Li256ELb1ELb0EEENS1_19SingleTileSchedulerILb1ELb0ELb0ELi128EEEEEEEEEvNT_6ParamsE)
        /*004c*/ 	.short	0x0380
        /*004e*/ 	.short	0x0680


	//----- nvinfo : EIATTR_SW_WAR
	.align		4
.L_426:
        /*0050*/ 	.byte	0x04, 0x36
        /*0052*/ 	.short	(.L_428 - .L_427)
.L_427:
        /*0054*/ 	.word	0x00000008
.L_428:


//--------------------- .nv.info._ZN7cutlass13device_kernelIN5flash11enable_sm90INS1_16FlashAttnBwdSm90INS1_25CollectiveMainloopBwdSm90ILi2ELi2ELi2EN4cute5tupleIJNS5_1CILi1EEES8_S8_EEENS6_IJNS7_ILi64EEENS7_ILi128EEESB_EEENS_6half_tEfNS_4arch4Sm90ELb0ELb1ELb0ELb1ELb1ELb1ELb0ELb0ELi2ELi1ELi2ELi1ELb0EEENS1_24CollectiveEpilogueBwdGQAISC_fSF_Li256ELb1ELb1EEENS1_19SingleTileSchedulerILb1ELb0ELb0ELi128EEEEEEEEEvNT_6ParamsE --------------------------
	.section	.nv.info._ZN7cutlass13device_kernelIN5flash11enable_sm90INS1_16FlashAttnBwdSm90INS1_25CollectiveMainloopBwdSm90ILi2ELi2ELi2EN4cute5tupleIJNS5_1CILi1EEES8_S8_EEENS6_IJNS7_ILi64EEENS7_ILi128EEESB_EEENS_6half_tEfNS_4arch4Sm90ELb0ELb1ELb0ELb1ELb1ELb1ELb0ELb0ELi2ELi1ELi2ELi1ELb0EEENS1_24CollectiveEpilogueBwdGQAISC_fSF_Li256ELb1ELb1EEENS1_19SingleTileSchedulerILb1ELb0ELb0ELi128EEEEEEEEEvNT_6ParamsE,"",@"SHT_CUDA_INFO"
	.sectionflags	@""
	.align	4


	//----- nvinfo : EIATTR_CUDA_API_VERSION
	.align		4
        /*0000*/ 	.byte	0x04, 0x37
        /*0002*/ 	.short	(.L_430 - .L_429)
.L_429:
        /*0004*/ 	.word	0x00000082


	//----- nvinfo : EIATTR_KPARAM_INFO
	.align		4
.L_430:
        /*0008*/ 	.byte	0x04, 0x17
        /*000a*/ 	.short	(.L_432 - .L_431)
.L_431:
        /*000c*/ 	.word	0x00000000
        /*0010*/ 	.short	0x0000
        /*0012*/ 	.short	0x0000
        /*0014*/ 	.byte	0x00, 0xf0, 0x01, 0x1a


	//----- nvinfo : EIATTR_SPARSE_MMA_MASK
	.align		4
.L_432:
        /*0018*/ 	.byte	0x03, 0x50
        /*001a*/ 	.short	0x0000


	//----- nvinfo : EIATTR_MAXREG_COUNT
	.align		4
        /*001c*/ 	.byte	0x03, 0x1b
        /*001e*/ 	.short	0x00a8


	//----- nvinfo : EIATTR_MERCURY_ISA_VERSION
	.align		4
        /*0020*/ 	.byte	0x03, 0x5f
        /*0022*/ 	.short	0x0101


	//----- nvinfo : EIATTR_VRC_CTA_INIT_COUNT
	.align		4
        /*0024*/ 	.byte	0x02, 0x4a
	.zero		1
	.zero		1


	//----- nvinfo : EIATTR_EXIT_INSTR_OFFSETS
	.align		4
        /*0028*/ 	.byte	0x04, 0x1c
        /*002a*/ 	.short	(.L_434 - .L_433)


	//   ....[0]....
.L_433:
        /*002c*/ 	.word	0x00000010


	//----- nvinfo : EIATTR_MAX_THREADS
	.align		4
.L_434:
        /*0030*/ 	.byte	0x04, 0x05
        /*0032*/ 	.short	(.L_436 - .L_435)
.L_435:
        /*0034*/ 	.word	0x00000180
        /*0038*/ 	.word	0x00000001
        /*003c*/ 	.word	0x00000001


	//----- nvinfo : EIATTR_CBANK_PARAM_SIZE
	.align		4
.L_436:
        /*0040*/ 	.byte	0x03, 0x19
        /*0042*/ 	.short	0x0680


	//----- nvinfo : EIATTR_PARAM_CBANK
	.align		4
        /*0044*/ 	.byte	0x04, 0x0a
        /*0046*/ 	.short	(.L_438 - .L_437)
	.align		4
.L_437:
        /*0048*/ 	.word	index@(.nv.constant0._ZN7cutlass13device_kernelIN5flash11enable_sm90INS1_16FlashAttnBwdSm90INS1_25CollectiveMainloopBwdSm90ILi2ELi2ELi2EN4cute5tupleIJNS5_1CILi1EEES8_S8_EEENS6_IJNS7_ILi64EEENS7_ILi128EEESB_EEENS_6half_tEfNS_4arch4Sm90ELb0ELb1ELb0ELb1ELb1ELb1ELb0ELb0ELi2ELi1ELi2ELi1ELb0EEENS1_24CollectiveEpilogueBwdGQAISC_fSF_Li256ELb1ELb1EEENS1_19SingleTileSchedulerILb1ELb0ELb0ELi128EEEEEEEEEvNT_6ParamsE)
        /*004c*/ 	.short	0x0380
        /*004e*/ 	.short	0x0680


	//----- nvinfo : EIATTR_SW_WAR
	.align		4
.L_438:
        /*0050*/ 	.byte	0x04, 0x36
        /*0052*/ 	.short	(.L_440 - .L_439)
.L_439:
        /*0054*/ 	.word	0x00000008
.L_440:


//--------------------- .nv.info._ZN7cutlass13device_kernelIN5flash11enable_sm90INS1_16FlashAttnBwdSm90INS1_25CollectiveMainloopBwdSm90ILi2ELi2ELi2EN4cute5tupleIJNS5_1CILi1EEES8_S8_EEENS6_IJNS7_ILi64EEENS7_ILi128EEESB_EEENS_6half_tEfNS_4arch4Sm90ELb1ELb0ELb0ELb0ELb0ELb1ELb0ELb0ELi2ELi1ELi2ELi1ELb0EEENS1_21CollectiveEpilogueBwdISC_SD_SF_Li256ELb0ELb0ELi1EEENS1_25SingleTileBwdLPTSchedulerILb0ELi128ELb0EEEEEEEEEvNT_6ParamsE --------------------------
	.section	.nv.info._ZN7cutlass13device_kernelIN5flash11enable_sm90INS1_16FlashAttnBwdSm90INS1_25CollectiveMainloopBwdSm90ILi2ELi2ELi2EN4cute5tupleIJNS5_1CILi1EEES8_S8_EEENS6_IJNS7_ILi64EEENS7_ILi128EEESB_EEENS_6half_tEfNS_4arch4Sm90ELb1ELb0ELb0ELb0ELb0ELb1ELb0ELb0ELi2ELi1ELi2ELi1ELb0EEENS1_21CollectiveEpilogueBwdISC_SD_SF_Li256ELb0ELb0ELi1EEENS1_25SingleTileBwdLPTSchedulerILb0ELi128ELb0EEEEEEEEEvNT_6ParamsE,"",@"SHT_CUDA_INFO"
	.sectionflags	@""
	.align	4


	//----- nvinfo : EIATTR_CUDA_API_VERSION
	.align		4
        /*0000*/ 	.byte	0x04, 0x37
        /*0002*/ 	.short	(.L_442 - .L_441)
.L_441:
        /*0004*/ 	.word	0x00000082


	//----- nvinfo : EIATTR_KPARAM_INFO
	.align		4
.L_442:
        /*0008*/ 	.byte	0x04, 0x17
        /*000a*/ 	.short	(.L_444 - .L_443)
.L_443:
        /*000c*/ 	.word	0x00000000
        /*0010*/ 	.short	0x0000
        /*0012*/ 	.short	0x0000
        /*0014*/ 	.byte	0x00, 0xf0, 0x01, 0x24


	//----- nvinfo : EIATTR_SPARSE_MMA_MASK
	.align		4
.L_444:
        /*0018*/ 	.byte	0x03, 0x50
        /*001a*/ 	.short	0x0000


	//----- nvinfo : EIATTR_MAXREG_COUNT
	.align		4
        /*001c*/ 	.byte	0x03, 0x1b
        /*001e*/ 	.short	0x00a8


	//----- nvinfo : EIATTR_MERCURY_ISA_VERSION
	.align		4
        /*0020*/ 	.byte	0x03, 0x5f
        /*0022*/ 	.short	0x0101


	//----- nvinfo : EIATTR_VRC_CTA_INIT_COUNT
	.align		4
        /*0024*/ 	.byte	0x02, 0x4a
	.zero		1
	.zero		1


	//----- nvinfo : EIATTR_EXIT_INSTR_OFFSETS
	.align		4
        /*0028*/ 	.byte	0x04, 0x1c
        /*002a*/ 	.short	(.L_446 - .L_445)


	//   ....[0]....
.L_445:
        /*002c*/ 	.word	0x00000010


	//----- nvinfo : EIATTR_MAX_THREADS
	.align		4
.L_446:
        /*0030*/ 	.byte	0x04, 0x05
        /*0032*/ 	.short	(.L_448 - .L_447)
.L_447:
        /*0034*/ 	.word	0x00000180
        /*0038*/ 	.word	0x00000001
        /*003c*/ 	.word	0x00000001


	//----- nvinfo : EIATTR_CBANK_PARAM_SIZE
	.align		4
.L_448:
        /*0040*/ 	.byte	0x03, 0x19
        /*0042*/ 	.short	0x0900


	//----- nvinfo : EIATTR_PARAM_CBANK
	.align		4
        /*0044*/ 	.byte	0x04, 0x0a
        /*0046*/ 	.short	(.L_450 - .L_449)
	.align		4
.L_449:
        /*0048*/ 	.word	index@(.nv.constant0._ZN7cutlass13device_kernelIN5flash11enable_sm90INS1_16FlashAttnBwdSm90INS1_25CollectiveMainloopBwdSm90ILi2ELi2ELi2EN4cute5tupleIJNS5_1CILi1EEES8_S8_EEENS6_IJNS7_ILi64EEENS7_ILi128EEESB_EEENS_6half_tEfNS_4arch4Sm90ELb1ELb0ELb0ELb0ELb0ELb1ELb0ELb0ELi2ELi1ELi2ELi1ELb0EEENS1_21CollectiveEpilogueBwdISC_SD_SF_Li256ELb0ELb0ELi1EEENS1_25SingleTileBwdLPTSchedulerILb0ELi128ELb0EEEEEEEEEvNT_6ParamsE)
        /*004c*/ 	.short	0x0380
        /*004e*/ 	.short	0x0900


	//----- nvinfo : EIATTR_SW_WAR
	.align		4
.L_450:
        /*0050*/ 	.byte	0x04, 0x36
        /*0052*/ 	.short	(.L_452 - .L_451)
.L_451:
        /*0054*/ 	.word	0x00000008
.L_452:


//--------------------- .nv.info._ZN7cutlass13device_kernelIN5flash11enable_sm90INS1_16FlashAttnBwdSm90INS1_25CollectiveMainloopBwdSm90ILi2ELi2ELi2EN4cute5tupleIJNS5_1CILi1EEES8_S8_EEENS6_IJNS7_ILi64EEENS7_ILi128EEESB_EEENS_6half_tEfNS_4arch4Sm90ELb1ELb0ELb0ELb0ELb1ELb1ELb0ELb0ELi2ELi1ELi2ELi1ELb0EEENS1_21CollectiveEpilogueBwdISC_SD_SF_Li256ELb0ELb0ELi1EEENS1_25SingleTileBwdLPTSchedulerILb0ELi128ELb1EEEEEEEEEvNT_6ParamsE --------------------------
	.section	.nv.info._ZN7cutlass13device_kernelIN5flash11enable_sm90INS1_16FlashAttnBwdSm90INS1_25CollectiveMainloopBwdSm90ILi2ELi2ELi2EN4cute5tupleIJNS5_1CILi1EEES8_S8_EEENS6_IJNS7_ILi64EEENS7_ILi128EEESB_EEENS_6half_tEfNS_4arch4Sm90ELb1ELb0ELb0ELb0ELb1ELb1ELb0ELb0ELi2ELi1ELi2ELi1ELb0EEENS1_21CollectiveEpilogueBwdISC_SD_SF_Li256ELb0ELb0ELi1EEENS1_25SingleTileBwdLPTSchedulerILb0ELi128ELb1EEEEEEEEEvNT_6ParamsE,"",@"SHT_CUDA_INFO"
	.sectionflags	@""
	.align	4


	//----- nvinfo : EIATTR_CUDA_API_VERSION
	.align		4
        /*0000*/ 	.byte	0x04, 0x37
        /*0002*/ 	.short	(.L_454 - .L_453)
.L_453:
        /*0004*/ 	.word	0x00000082


	//----- nvinfo : EIATTR_KPARAM_INFO
	.align		4
.L_454:
        /*0008*/ 	.byte	0x04, 0x17
        /*000a*/ 	.short	(.L_456 - .L_455)
.L_455:
        /*000c*/ 	.word	0x00000000
        /*0010*/ 	.short	0x0000
        /*0012*/ 	.short	0x0000
        /*0014*/ 	.byte	0x00, 0xf0, 0x01, 0x24


	//----- nvinfo : EIATTR_SPARSE_MMA_MASK
	.align		4
.L_456:
        /*0018*/ 	.byte	0x03, 0x50
        /*001a*/ 	.short	0x0000


	//----- nvinfo : EIATTR_MAXREG_COUNT
	.align		4
        /*001c*/ 	.byte	0x03, 0x1b
        /*001e*/ 	.short	0x00a8


	//----- nvinfo : EIATTR_MERCURY_ISA_VERSION
	.align		4
        /*0020*/ 	.byte	0x03, 0x5f
        /*0022*/ 	.short	0x0101


	//----- nvinfo : EIATTR_VRC_CTA_INIT_COUNT
	.align		4
        /*0024*/ 	.byte	0x02, 0x4a
	.zero		1
	.zero		1


	//----- nvinfo : EIATTR_EXIT_INSTR_OFFSETS
	.align		4
        /*0028*/ 	.byte	0x04, 0x1c
        /*002a*/ 	.short	(.L_458 - .L_457)


	//   ....[0]....
.L_457:
        /*002c*/ 	.word	0x00000010


	//----- nvinfo : EIATTR_MAX_THREADS
	.align		4
.L_458:
        /*0030*/ 	.byte	0x04, 0x05
        /*0032*/ 	.short	(.L_460 - .L_459)
.L_459:
        /*0034*/ 	.word	0x00000180
        /*0038*/ 	.word	0x00000001
        /*003c*/ 	.word	0x00000001


	//----- nvinfo : EIATTR_CBANK_PARAM_SIZE
	.align		4
.L_460:
        /*0040*/ 	.byte	0x03, 0x19
        /*0042*/ 	.short	0x0900


	//----- nvinfo : EIATTR_PARAM_CBANK
	.align		4
        /*0044*/ 	.byte	0x04, 0x0a
        /*0046*/ 	.short	(.L_462 - .L_461)
	.align		4
.L_461:
        /*0048*/ 	.word	index@(.nv.constant0._ZN7cutlass13device_kernelIN5flash11enable_sm90INS1_16FlashAttnBwdSm90INS1_25CollectiveMainloopBwdSm90ILi2ELi2ELi2EN4cute5tupleIJNS5_1CILi1EEES8_S8_EEENS6_IJNS7_ILi64EEENS7_ILi128EEESB_EEENS_6half_tEfNS_4arch4Sm90ELb1ELb0ELb0ELb0ELb1ELb1ELb0ELb0ELi2ELi1ELi2ELi1ELb0EEENS1_21CollectiveEpilogueBwdISC_SD_SF_Li256ELb0ELb0ELi1EEENS1_25SingleTileBwdLPTSchedulerILb0ELi128ELb1EEEEEEEEEvNT_6ParamsE)
        /*004c*/ 	.short	0x0380
        /*004e*/ 	.short	0x0900


	//----- nvinfo : EIATTR_SW_WAR
	.align		4
.L_462:
        /*0050*/ 	.byte	0x04, 0x36
        /*0052*/ 	.short	(.L_464 - .L_463)
.L_463:
        /*0054*/ 	.word	0x00000008
.L_464:


//--------------------- .nv.info._ZN7cutlass13device_kernelIN5flash11enable_sm90INS1_16FlashAttnBwdSm90INS1_25CollectiveMainloopBwdSm90ILi2ELi2ELi2EN4cute5tupleIJNS5_1CILi1EEES8_S8_EEENS6_IJNS7_ILi64EEENS7_ILi128EEESB_EEENS_6half_tEfNS_4arch4Sm90ELb1ELb0ELb0ELb0ELb0ELb1ELb0ELb0ELi2ELi1ELi2ELi1ELb0EEENS1_24CollectiveEpilogueBwdGQAISC_fSF_Li256ELb0ELb0EEENS1_25SingleTileBwdLPTSchedulerILb0ELi128ELb0EEEEEEEEEvNT_6ParamsE --------------------------
	.section	.nv.info._ZN7cutlass13device_kernelIN5flash11enable_sm90INS1_16FlashAttnBwdSm90INS1_25CollectiveMainloopBwdSm90ILi2ELi2ELi2EN4cute5tupleIJNS5_1CILi1EEES8_S8_EEENS6_IJNS7_ILi64EEENS7_ILi128EEESB_EEENS_6half_tEfNS_4arch4Sm90ELb1ELb0ELb0ELb0ELb0ELb1ELb0ELb0ELi2ELi1ELi2ELi1ELb0EEENS1_24CollectiveEpilogueBwdGQAISC_fSF_Li256ELb0ELb0EEENS1_25SingleTileBwdLPTSchedulerILb0ELi128ELb0EEEEEEEEEvNT_6ParamsE,"",@"SHT_CUDA_INFO"
	.sectionflags	@""
	.align	4


	//----- nvinfo : EIATTR_CUDA_API_VERSION
	.align		4
        /*0000*/ 	.byte	0x04, 0x37
        /*0002*/ 	.short	(.L_466 - .L_465)
.L_465:
        /*0004*/ 	.word	0x00000082


	//----- nvinfo : EIATTR_KPARAM_INFO
	.align		4
.L_466:
        /*0008*/ 	.byte	0x04, 0x17
        /*000a*/ 	.short	(.L_468 - .L_467)
.L_467:
        /*000c*/ 	.word	0x00000000
        /*0010*/ 	.short	0x0000
        /*0012*/ 	.short	0x0000
        /*0014*/ 	.byte	0x00, 0xf0, 0x01, 0x1c


	//----- nvinfo : EIATTR_SPARSE_MMA_MASK
	.align		4
.L_468:
        /*0018*/ 	.byte	0x03, 0x50
        /*001a*/ 	.short	0x0000


	//----- nvinfo : EIATTR_MAXREG_COUNT
	.align		4
        /*001c*/ 	.byte	0x03, 0x1b
        /*001e*/ 	.short	0x00a8


	//----- nvinfo : EIATTR_MERCURY_ISA_VERSION
	.align		4
        /*0020*/ 	.byte	0x03, 0x5f
        /*0022*/ 	.short	0x0101


	//----- nvinfo : EIATTR_VRC_CTA_INIT_COUNT
	.align		4
        /*0024*/ 	.byte	0x02, 0x4a
	.zero		1
	.zero		1


	//----- nvinfo : EIATTR_EXIT_INSTR_OFFSETS
	.align		4
        /*0028*/ 	.byte	0x04, 0x1c
        /*002a*/ 	.short	(.L_470 - .L_469)


	//   ....[0]....
.L_469:
        /*002c*/ 	.word	0x00000010


	//----- nvinfo : EIATTR_MAX_THREADS
	.align		4
.L_470:
        /*0030*/ 	.byte	0x04, 0x05
        /*0032*/ 	.short	(.L_472 - .L_471)
.L_471:
        /*0034*/ 	.word	0x00000180
        /*0038*/ 	.word	0x00000001
        /*003c*/ 	.word	0x00000001


	//----- nvinfo : EIATTR_CBANK_PARAM_SIZE
	.align		4
.L_472:
        /*0040*/ 	.byte	0x03, 0x19
        /*0042*/ 	.short	0x0700


	//----- nvinfo : EIATTR_PARAM_CBANK
	.align		4
        /*0044*/ 	.byte	0x04, 0x0a
        /*0046*/ 	.short	(.L_474 - .L_473)
	.align		4
.L_473:
        /*0048*/ 	.word	index@(.nv.constant0._ZN7cutlass13device_kernelIN5flash11enable_sm90INS1_16FlashAttnBwdSm90INS1_25CollectiveMainloopBwdSm90ILi2ELi2ELi2EN4cute5tupleIJNS5_1CILi1EEES8_S8_EEENS6_IJNS7_ILi64EEENS7_ILi128EEESB_EEENS_6half_tEfNS_4arch4Sm90ELb1ELb0ELb0ELb0ELb0ELb1ELb0ELb0ELi2ELi1ELi2ELi1ELb0EEENS1_24CollectiveEpilogueBwdGQAISC_fSF_Li256ELb0ELb0EEENS1_25SingleTileBwdLPTSchedulerILb0ELi128ELb0EEEEEEEEEvNT_6ParamsE)
        /*004c*/ 	.short	0x0380
        /*004e*/ 	.short	0x0700


	//----- nvinfo : EIATTR_SW_WAR
	.align		4
.L_474:
        /*0050*/ 	.byte	0x04, 0x36
        /*0052*/ 	.short	(.L_476 - .L_475)
.L_475:
        /*0054*/ 	.word	0x00000008
.L_476:


//--------------------- .nv.info._ZN7cutlass13device_kernelIN5flash11enable_sm90INS1_16FlashAttnBwdSm90INS1_25CollectiveMainloopBwdSm90ILi2ELi2ELi2EN4cute5tupleIJNS5_1CILi1EEES8_S8_EEENS6_IJNS7_ILi64EEENS7_ILi128EEESB_EEENS_6half_tEfNS_4arch4Sm90ELb1ELb0ELb0ELb0ELb1ELb1ELb0ELb0ELi2ELi1ELi2ELi1ELb0EEENS1_24CollectiveEpilogueBwdGQAISC_fSF_Li256ELb0ELb1EEENS1_25SingleTileBwdLPTSchedulerILb0ELi128ELb1EEEEEEEEEvNT_6ParamsE --------------------------
	.section	.nv.info._ZN7cutlass13device_kernelIN5flash11enable_sm90INS1_16FlashAttnBwdSm90INS1_25CollectiveMainloopBwdSm90ILi2ELi2ELi2EN4cute5tupleIJNS5_1CILi1EEES8_S8_EEENS6_IJNS7_ILi64EEENS7_ILi128EEESB_EEENS_6half_tEfNS_4arch4Sm90ELb1ELb0ELb0ELb0ELb1ELb1ELb0ELb0ELi2ELi1ELi2ELi1ELb0EEENS1_24CollectiveEpilogueBwdGQAISC_fSF_Li256ELb0ELb1EEENS1_25SingleTileBwdLPTSchedulerILb0ELi128ELb1EEEEEEEEEvNT_6ParamsE,"",@"SHT_CUDA_INFO"
	.sectionflags	@""
	.align	4


	//----- nvinfo : EIATTR_CUDA_API_VERSION
	.align		4
        /*0000*/ 	.byte	0x04, 0x37
        /*0002*/ 	.short	(.L_478 - .L_477)
.L_477:
        /*0004*/ 	.word	0x00000082


	//----- nvinfo : EIATTR_KPARAM_INFO
	.align		4
.L_478:
        /*0008*/ 	.byte	0x04, 0x17
        /*000a*/ 	.short	(.L_480 - .L_479)
.L_479:
        /*000c*/ 	.word	0x00000000
        /*0010*/ 	.short	0x0000
        /*0012*/ 	.short	0x0000
        /*0014*/ 	.byte	0x00, 0xf0, 0x01, 0x1c


	//----- nvinfo : EIATTR_SPARSE_MMA_MASK
	.align		4
.L_480:
        /*0018*/ 	.byte	0x03, 0x50
        /*001a*/ 	.short	0x0000


	//----- nvinfo : EIATTR_MAXREG_COUNT
	.align		4
        /*001c*/ 	.byte	0x03, 0x1b
        /*001e*/ 	.short	0x00a8


	//----- nvinfo : EIATTR_MERCURY_ISA_VERSION
	.align		4
        /*0020*/ 	.byte	0x03, 0x5f
        /*0022*/ 	.short	0x0101


	//----- nvinfo : EIATTR_VRC_CTA_INIT_COUNT
	.align		4
        /*0024*/ 	.byte	0x02, 0x4a
	.zero		1
	.zero		1


	//----- nvinfo : EIATTR_EXIT_INSTR_OFFSETS
	.align		4
        /*0028*/ 	.byte	0x04, 0x1c
        /*002a*/ 	.short	(.L_482 - .L_481)


	//   ....[0]....
.L_481:
        /*002c*/ 	.word	0x00000010


	//----- nvinfo : EIATTR_MAX_THREADS
	.align		4
.L_482:
        /*0030*/ 	.byte	0x04, 0x05
        /*0032*/ 	.short	(.L_484 - .L_483)
.L_483:
        /*0034*/ 	.word	0x00000180
        /*0038*/ 	.word	0x00000001
        /*003c*/ 	.word	0x00000001


	//----- nvinfo : EIATTR_CBANK_PARAM_SIZE
	.align		4
.L_484:
        /*0040*/ 	.byte	0x03, 0x19
        /*0042*/ 	.short	0x0700


	//----- nvinfo : EIATTR_PARAM_CBANK
	.align		4
        /*0044*/ 	.byte	0x04, 0x0a
        /*0046*/ 	.short	(.L_486 - .L_485)
	.align		4
.L_485:
        /*0048*/ 	.word	index@(.nv.constant0._ZN7cutlass13device_kernelIN5flash11enable_sm90INS1_16FlashAttnBwdSm90INS1_25CollectiveMainloopBwdSm90ILi2ELi2ELi2EN4cute5tupleIJNS5_1CILi1EEES8_S8_EEENS6_IJNS7_ILi64EEENS7_ILi128EEESB_EEENS_6half_tEfNS_4arch4Sm90ELb1ELb0ELb0ELb0ELb1ELb1ELb0ELb0ELi2ELi1ELi2ELi1ELb0EEENS1_24CollectiveEpilogueBwdGQAISC_fSF_Li256ELb0ELb1EEENS1_25SingleTileBwdLPTSchedulerILb0ELi128ELb1EEEEEEEEEvNT_6ParamsE)
        /*004c*/ 	.short	0x0380
        /*004e*/ 	.short	0x0700


	//----- nvinfo : EIATTR_SW_WAR
	.align		4
.L_486:
        /*0050*/ 	.byte	0x04, 0x36
        /*0052*/ 	.short	(.L_488 - .L_487)
.L_487:
        /*0054*/ 	.word	0x00000008
.L_488:


//--------------------- .nv.info._ZN7cutlass13device_kernelIN5flash22FlashAttnBwdPreprocessIN4cute5tupleIJNS3_1CILi64EEENS5_ILi128EEEEEENS_6half_tEfNS_4arch4Sm90ELb1ELb0EEEEEvNT_6ParamsE --------------------------
	.section	.nv.info._ZN7cutlass13device_kernelIN5flash22FlashAttnBwdPreprocessIN4cute5tupleIJNS3_1CILi64EEENS5_ILi128EEEEEENS_6half_tEfNS_4arch4Sm90ELb1ELb0EEEEEvNT_6ParamsE,"",@"SHT_CUDA_INFO"
	.sectionflags	@""
	.align	4


	//----- nvinfo : EIATTR_CUDA_API_VERSION
	.align		4
        /*0000*/ 	.byte	0x04, 0x37
        /*0002*/ 	.short	(.L_490 - .L_489)
.L_489:
        /*0004*/ 	.word	0x00000082


	//----- nvinfo : EIATTR_KPARAM_INFO
	.align		4
.L_490:
        /*0008*/ 	.byte	0x04, 0x17
        /*000a*/ 	.short	(.L_492 - .L_491)
.L_491:
        /*000c*/ 	.word	0x00000000
        /*0010*/ 	.short	0x0000
        /*0012*/ 	.short	0x0000
        /*0014*/ 	.byte	0x00, 0xf0, 0xc1, 0x03


	//----- nvinfo : EIATTR_SPARSE_MMA_MASK
	.align		4
.L_492:
        /*0018*/ 	.byte	0x03, 0x50
        /*001a*/ 	.short	0x0000


	//----- nvinfo : EIATTR_MAXREG_COUNT
	.align		4
        /*001c*/ 	.byte	0x03, 0x1b
        /*001e*/ 	.short	0x0080


	//----- nvinfo : EIATTR_MERCURY_ISA_VERSION
	.align		4
        /*0020*/ 	.byte	0x03, 0x5f
        /*0022*/ 	.short	0x0101


	//----- nvinfo : EIATTR_COOP_GROUP_MASK_REGIDS
	.align		4
        /*0024*/ 	.byte	0x04, 0x29
        /*0026*/ 	.short	(.L_494 - .L_493)


	//   ....[0]....
.L_493:
        /*0028*/ 	.word	0xffffffff


	//   ....[1]....
        /*002c*/ 	.word	0xffffffff


	//   ....[2]....
        /*0030*/ 	.word	0xffffffff


	//   ....[3]....
        /*0034*/ 	.word	0xffffffff


	//   ....[4]....
        /*0038*/ 	.word	0xffffffff


	//   ....[5]....
        /*003c*/ 	.word	0xffffffff


	//   ....[6]....
        /*0040*/ 	.word	0xffffffff


	//   ....[7]....
        /*0044*/ 	.word	0xffffffff


	//   ....[8]....
        /*0048*/ 	.word	0xffffffff


	//   ....[9]....
        /*004c*/ 	.word	0xffffffff


	//   ....[10]....
        /*0050*/ 	.word	0xffffffff


	//   ....[11]....
        /*0054*/ 	.word	0xffffffff


	//   ....[12]....
        /*0058*/ 	.word	0xffffffff


	//   ....[13]....
        /*005c*/ 	.word	0xffffffff


	//   ....[14]....
        /*0060*/ 	.word	0xffffffff


	//   ....[15]....
        /*0064*/ 	.word	0xffffffff


	//----- nvinfo : EIATTR_COOP_GROUP_INSTR_OFFSETS
	.align		4
.L_494:
        /*0068*/ 	.byte	0x04, 0x28
        /*006a*/ 	.short	(.L_496 - .L_495)


	//   ....[0]....
.L_495:
        /*006c*/ 	.word	0x00001010


	//   ....[1]....
        /*0070*/ 	.word	0x00001020


	//   ....[2]....
        /*0074*/ 	.word	0x00001030


	//   ....[3]....
        /*0078*/ 	.word	0x00001040


	//   ....[4]....
        /*007c*/ 	.word	0x00001090


	//   ....[5]....
        /*0080*/ 	.word	0x000010a0


	//   ....[6]....
        /*0084*/ 	.word	0x000010b0


	//   ....[7]....
        /*0088*/ 	.word	0x000010c0


	//   ....[8]....
        /*008c*/ 	.word	0x00001110


	//   ....[9]....
        /*0090*/ 	.word	0x00001120


	//   ....[10]....
        /*0094*/ 	.word	0x00001130


	//   ....[11]....
        /*0098*/ 	.word	0x00001140


	//   ....[12]....
        /*009c*/ 	.word	0x00001190


	//   ....[13]....
        /*00a0*/ 	.word	0x000011a0


	//   ....[14]....
        /*00a4*/ 	.word	0x000011b0


	//   ....[15]....
        /*00a8*/ 	.word	0x000011c0


	//----- nvinfo : EIATTR_VRC_CTA_INIT_COUNT
	.align		4
.L_496:
        /*00ac*/ 	.byte	0x02, 0x4a
	.zero		1
	.zero		1


	//----- nvinfo : EIATTR_EXIT_INSTR_OFFSETS
	.align		4
        /*00b0*/ 	.byte	0x04, 0x1c
        /*00b2*/ 	.short	(.L_498 - .L_497)


	//   ....[0]....
.L_497:
        /*00b4*/ 	.word	0x000016f0


	//   ....[1]....
        /*00b8*/ 	.word	0x00001770


	//----- nvinfo : EIATTR_MAX_THREADS
	.align		4
.L_498:
        /*00bc*/ 	.byte	0x04, 0x05
        /*00be*/ 	.short	(.L_500 - .L_499)
.L_499:
        /*00c0*/ 	.word	0x00000100
        /*00c4*/ 	.word	0x00000001
        /*00c8*/ 	.word	0x00000001


	//----- nvinfo : EIATTR_CRS_STACK_SIZE
	.align		4
.L_500:
        /*00cc*/ 	.byte	0x04, 0x1e
        /*00ce*/ 	.short	(.L_502 - .L_501)
.L_501:
        /*00d0*/ 	.word	0x00000000


	//----- nvinfo : EIATTR_CBANK_PARAM_SIZE
	.align		4
.L_502:
        /*00d4*/ 	.byte	0x03, 0x19
        /*00d6*/ 	.short	0x00f0


	//----- nvinfo : EIATTR_PARAM_CBANK
	.align		4
        /*00d8*/ 	.byte	0x04, 0x0a
        /*00da*/ 	.short	(.L_504 - .L_503)
	.align		4
.L_503:
        /*00dc*/ 	.word	index@(.nv.constant0._ZN7cutlass13device_kernelIN5flash22FlashAttnBwdPreprocessIN4cute5tupleIJNS3_1CILi64EEENS5_ILi128EEEEEENS_6half_tEfNS_4arch4Sm90ELb1ELb0EEEEEvNT_6ParamsE)
        /*00e0*/ 	.short	0x0380
        /*00e2*/ 	.short	0x00f0


	//----- nvinfo : EIATTR_SW_WAR
	.align		4
.L_504:
        /*00e4*/ 	.byte	0x04, 0x36
        /*00e6*/ 	.short	(.L_506 - .L_505)
.L_505:
        /*00e8*/ 	.word	0x00000008
.L_506:


//--------------------- .nv.info._ZN7cutlass13device_kernelIN5flash11enable_sm90INS1_16FlashAttnBwdSm90INS1_25CollectiveMainloopBwdSm90ILi2ELi2ELi2EN4cute5tupleIJNS5_1CILi1EEES8_S8_EEENS6_IJNS7_ILi64EEENS7_ILi128EEESB_EEENS_6half_tEfNS_4arch4Sm90ELb1ELb0ELb0ELb1ELb0ELb1ELb0ELb0ELi2ELi1ELi2ELi1ELb0EEENS1_21CollectiveEpilogueBwdISC_SD_SF_Li256ELb1ELb0ELi1EEENS1_25SingleTileBwdLPTSchedulerILb1ELi128ELb0EEEEEEEEEvNT_6ParamsE --------------------------
	.section	.nv.info._ZN7cutlass13device_kernelIN5flash11enable_sm90INS1_16FlashAttnBwdSm90INS1_25CollectiveMainloopBwdSm90ILi2ELi2ELi2EN4cute5tupleIJNS5_1CILi1EEES8_S8_EEENS6_IJNS7_ILi64EEENS7_ILi128EEESB_EEENS_6half_tEfNS_4arch4Sm90ELb1ELb0ELb0ELb1ELb0ELb1ELb0ELb0ELi2ELi1ELi2ELi1ELb0EEENS1_21CollectiveEpilogueBwdISC_SD_SF_Li256ELb1ELb0ELi1EEENS1_25SingleTileBwdLPTSchedulerILb1ELi128ELb0EEEEEEEEEvNT_6ParamsE,"",@"SHT_CUDA_INFO"
	.sectionflags	@""
	.align	4


	//----- nvinfo : EIATTR_CUDA_API_VERSION
	.align		4
        /*0000*/ 	.byte	0x04, 0x37
        /*0002*/ 	.short	(.L_508 - .L_507)
.L_507:
        /*0004*/ 	.word	0x00000082


	//----- nvinfo : EIATTR_KPARAM_INFO
	.align		4
.L_508:
        /*0008*/ 	.byte	0x04, 0x17
        /*000a*/ 	.short	(.L_510 - .L_509)
.L_509:
        /*000c*/ 	.word	0x00000000
        /*0010*/ 	.short	0x0000
        /*0012*/ 	.short	0x0000
        /*0014*/ 	.byte	0x00, 0xf0, 0x01, 0x1a


	//----- nvinfo : EIATTR_SPARSE_MMA_MASK
	.align		4
.L_510:
        /*0018*/ 	.byte	0x03, 0x50
        /*001a*/ 	.short	0x0000


	//----- nvinfo : EIATTR_MAXREG_COUNT
	.align		4
        /*001c*/ 	.byte	0x03, 0x1b
        /*001e*/ 	.short	0x00a8


	//----- nvinfo : EIATTR_MERCURY_ISA_VERSION
	.align		4
        /*0020*/ 	.byte	0x03, 0x5f
        /*0022*/ 	.short	0x0101


	//----- nvinfo : EIATTR_VRC_CTA_INIT_COUNT
	.align		4
        /*0024*/ 	.byte	0x02, 0x4a
	.zero		1
	.zero		1


	//----- nvinfo : EIATTR_EXIT_INSTR_OFFSETS
	.align		4
        /*0028*/ 	.byte	0x04, 0x1c
        /*002a*/ 	.short	(.L_512 - .L_511)


	//   ....[0]....
.L_511:
        /*002c*/ 	.word	0x00000010


	//----- nvinfo : EIATTR_MAX_THREADS
	.align		4
.L_512:
        /*0030*/ 	.byte	0x04, 0x05
        /*0032*/ 	.short	(.L_514 - .L_513)
.L_513:
        /*0034*/ 	.word	0x00000180
        /*0038*/ 	.word	0x00000001
        /*003c*/ 	.word	0x00000001


	//----- nvinfo : EIATTR_CBANK_PARAM_SIZE
	.align		4
.L_514:
        /*0040*/ 	.byte	0x03, 0x19
        /*0042*/ 	.short	0x0680


	//----- nvinfo : EIATTR_PARAM_CBANK
	.align		4
        /*0044*/ 	.byte	0x04, 0x0a
        /*0046*/ 	.short	(.L_516 - .L_515)
	.align		4
.L_515:
        /*0048*/ 	.word	index@(.nv.constant0._ZN7cutlass13device_kernelIN5flash11enable_sm90INS1_16FlashAttnBwdSm90INS1_25CollectiveMainloopBwdSm90ILi2ELi2ELi2EN4cute5tupleIJNS5_1CILi1EEES8_S8_EEENS6_IJNS7_ILi64EEENS7_ILi128EEESB_EEENS_6half_tEfNS_4arch4Sm90ELb1ELb0ELb0ELb1ELb0ELb1ELb0ELb0ELi2ELi1ELi2ELi1ELb0EEENS1_21CollectiveEpilogueBwdISC_SD_SF_Li256ELb1ELb0ELi1EEENS1_25SingleTileBwdLPTSchedulerILb1ELi128ELb0EEEEEEEEEvNT_6ParamsE)
        /*004c*/ 	.short	0x0380
        /*004e*/ 	.short	0x0680


	//----- nvinfo : EIATTR_SW_WAR
	.align		4
.L_516:
        /*0050*/ 	.byte	0x04, 0x36
        /*0052*/ 	.short	(.L_518 - .L_517)
.L_517:
        /*0054*/ 	.word	0x00000008
.L_518:


//--------------------- .nv.info._ZN7cutlass13device_kernelIN5flash11enable_sm90INS1_16FlashAttnBwdSm90INS1_25CollectiveMainloopBwdSm90ILi2ELi2ELi2EN4cute5tupleIJNS5_1CILi1EEES8_S8_EEENS6_IJNS7_ILi64EEENS7_ILi128EEESB_EEENS_6half_tEfNS_4arch4Sm90ELb1ELb0ELb0ELb1ELb1ELb1ELb0ELb0ELi2ELi1ELi2ELi1ELb0EEENS1_21CollectiveEpilogueBwdISC_SD_SF_Li256ELb1ELb0ELi1EEENS1_25SingleTileBwdLPTSchedulerILb1ELi128ELb1EEEEEEEEEvNT_6ParamsE --------------------------
	.section	.nv.info._ZN7cutlass13device_kernelIN5flash11enable_sm90INS1_16FlashAttnBwdSm90INS1_25CollectiveMainloopBwdSm90ILi2ELi2ELi2EN4cute5tupleIJNS5_1CILi1EEES8_S8_EEENS6_IJNS7_ILi64EEENS7_ILi128EEESB_EEENS_6half_tEfNS_4arch4Sm90ELb1ELb0ELb0ELb1ELb1ELb1ELb0ELb0ELi2ELi1ELi2ELi1ELb0EEENS1_21CollectiveEpilogueBwdISC_SD_SF_Li256ELb1ELb0ELi1EEENS1_25SingleTileBwdLPTSchedulerILb1ELi128ELb1EEEEEEEEEvNT_6ParamsE,"",@"SHT_CUDA_INFO"
	.sectionflags	@""
	.align	4


	//----- nvinfo : EIATTR_CUDA_API_VERSION
	.align		4
        /*0000*/ 	.byte	0x04, 0x37
        /*0002*/ 	.short	(.L_520 - .L_519)
.L_519:
        /*0004*/ 	.word	0x00000082


	//----- nvinfo : EIATTR_KPARAM_INFO
	.align		4
.L_520:
        /*0008*/ 	.byte	0x04, 0x17
        /*000a*/ 	.short	(.L_522 - .L_521)
.L_521:
        /*000c*/ 	.word	0x00000000
        /*0010*/ 	.short	0x0000
        /*0012*/ 	.short	0x0000
        /*0014*/ 	.byte	0x00, 0xf0, 0x01, 0x1a


	//----- nvinfo : EIATTR_SPARSE_MMA_MASK
	.align		4
.L_522:
        /*0018*/ 	.byte	0x03, 0x50
        /*001a*/ 	.short	0x0000


	//----- nvinfo : EIATTR_MAXREG_COUNT
	.align		4
        /*001c*/ 	.byte	0x03, 0x1b
        /*001e*/ 	.short	0x00a8


	//----- nvinfo : EIATTR_MERCURY_ISA_VERSION
	.align		4
        /*0020*/ 	.byte	0x03, 0x5f
        /*0022*/ 	.short	0x0101


	//----- nvinfo : EIATTR_VRC_CTA_INIT_COUNT
	.align		4
        /*0024*/ 	.byte	0x02, 0x4a
	.zero		1
	.zero		1


	//----- nvinfo : EIATTR_EXIT_INSTR_OFFSETS
	.align		4
        /*0028*/ 	.byte	0x04, 0x1c
        /*002a*/ 	.short	(.L_524 - .L_523)


	//   ....[0]....
.L_523:
        /*002c*/ 	.word	0x00000010


	//----- nvinfo : EIATTR_MAX_THREADS
	.align		4
.L_524:
        /*0030*/ 	.byte	0x04, 0x05
        /*0032*/ 	.short	(.L_526 - .L_525)
.L_525:
        /*0034*/ 	.word	0x00000180
        /*0038*/ 	.word	0x00000001
        /*003c*/ 	.word	0x00000001


	//----- nvinfo : EIATTR_CBANK_PARAM_SIZE
	.align		4
.L_526:
        /*0040*/ 	.byte	0x03, 0x19
        /*0042*/ 	.short	0x0680


	//----- nvinfo : EIATTR_PARAM_CBANK
	.align		4
        /*0044*/ 	.byte	0x04, 0x0a
        /*0046*/ 	.short	(.L_528 - .L_527)
	.align		4
.L_527:
        /*0048*/ 	.word	index@(.nv.constant0._ZN7cutlass13device_kernelIN5flash11enable_sm90INS1_16FlashAttnBwdSm90INS1_25CollectiveMainloopBwdSm90ILi2ELi2ELi2EN4cute5tupleIJNS5_1CILi1EEES8_S8_EEENS6_IJNS7_ILi64EEENS7_ILi128EEESB_EEENS_6half_tEfNS_4arch4Sm90ELb1ELb0ELb0ELb1ELb1ELb1ELb0ELb0ELi2ELi1ELi2ELi1ELb0EEENS1_21CollectiveEpilogueBwdISC_SD_SF_Li256ELb1ELb0ELi1EEENS1_25SingleTileBwdLPTSchedulerILb1ELi128ELb1EEEEEEEEEvNT_6ParamsE)
        /*004c*/ 	.short	0x0380
        /*004e*/ 	.short	0x0680


	//----- nvinfo : EIATTR_SW_WAR
	.align		4
.L_528:
        /*0050*/ 	.byte	0x04, 0x36
        /*0052*/ 	.short	(.L_530 - .L_529)
.L_529:
        /*0054*/ 	.word	0x00000008
.L_530:


//--------------------- .nv.info._ZN7cutlass13device_kernelIN5flash11enable_sm90INS1_16FlashAttnBwdSm90INS1_25CollectiveMainloopBwdSm90ILi2ELi2ELi2EN4cute5tupleIJNS5_1CILi1EEES8_S8_EEENS6_IJNS7_ILi64EEENS7_ILi128EEESB_EEENS_6half_tEfNS_4arch4Sm90ELb1ELb0ELb0ELb1ELb0ELb1ELb0ELb0ELi2ELi1ELi2ELi1ELb0EEENS1_24CollectiveEpilogueBwdGQAISC_fSF_Li256ELb1ELb0EEENS1_25SingleTileBwdLPTSchedulerILb1ELi128ELb0EEEEEEEEEvNT_6ParamsE --------------------------
	.section	.nv.info._ZN7cutlass13device_kernelIN5flash11enable_sm90INS1_16FlashAttnBwdSm90INS1_25CollectiveMainloopBwdSm90ILi2ELi2ELi2EN4cute5tupleIJNS5_1CILi1EEES8_S8_EEENS6_IJNS7_ILi64EEENS7_ILi128EEESB_EEENS_6half_tEfNS_4arch4Sm90ELb1ELb0ELb0ELb1ELb0ELb1ELb0ELb0ELi2ELi1ELi2ELi1ELb0EEENS1_24CollectiveEpilogueBwdGQAISC_fSF_Li256ELb1ELb0EEENS1_25SingleTileBwdLPTSchedulerILb1ELi128ELb0EEEEEEEEEvNT_6ParamsE,"",@"SHT_CUDA_INFO"
	.sectionflags	@""
	.align	4


	//----- nvinfo : EIATTR_CUDA_API_VERSION
	.align		4
        /*0000*/ 	.byte	0x04, 0x37
        /*0002*/ 	.short	(.L_532 - .L_531)
.L_531:
        /*0004*/ 	.word	0x00000082


	//----- nvinfo : EIATTR_KPARAM_INFO
	.align		4
.L_532:
        /*0008*/ 	.byte	0x04, 0x17
        /*000a*/ 	.short	(.L_534 - .L_533)
.L_533:
        /*000c*/ 	.word	0x00000000
        /*0010*/ 	.short	0x0000
        /*0012*/ 	.short	0x0000
        /*0014*/ 	.byte	0x00, 0xf0, 0x01, 0x1c


	//----- nvinfo : EIATTR_SPARSE_MMA_MASK
	.align		4
.L_534:
        /*0018*/ 	.byte	0x03, 0x50
        /*001a*/ 	.short	0x0000


	//----- nvinfo : EIATTR_MAXREG_COUNT
	.align		4
        /*001c*/ 	.byte	0x03, 0x1b
        /*001e*/ 	.short	0x00a8


	//----- nvinfo : EIATTR_MERCURY_ISA_VERSION
	.align		4
        /*0020*/ 	.byte	0x03, 0x5f
        /*0022*/ 	.short	0x0101


	//----- nvinfo : EIATTR_VRC_CTA_INIT_COUNT
	.align		4
        /*0024*/ 	.byte	0x02, 0x4a
	.zero		1
	.zero		1


	//----- nvinfo : EIATTR_EXIT_INSTR_OFFSETS
	.align		4
        /*0028*/ 	.byte	0x04, 0x1c
        /*002a*/ 	.short	(.L_536 - .L_535)


	//   ....[0]....
.L_535:
        /*002c*/ 	.word	0x00000010


	//----- nvinfo : EIATTR_MAX_THREADS
	.align		4
.L_536:
        /*0030*/ 	.byte	0x04, 0x05
        /*0032*/ 	.short	(.L_538 - .L_537)
.L_537:
        /*0034*/ 	.word	0x00000180
        /*0038*/ 	.word	0x00000001
        /*003c*/ 	.word	0x00000001


	//----- nvinfo : EIATTR_CBANK_PARAM_SIZE
	.align		4
.L_538:
        /*0040*/ 	.byte	0x03, 0x19
        /*0042*/ 	.short	0x0700


	//----- nvinfo : EIATTR_PARAM_CBANK
	.align		4
        /*0044*/ 	.byte	0x04, 0x0a
        /*0046*/ 	.short	(.L_540 - .L_539)
	.align		4
.L_539:
        /*0048*/ 	.word	index@(.nv.constant0._ZN7cutlass13device_kernelIN5flash11enable_sm90INS1_16FlashAttnBwdSm90INS1_25CollectiveMainloopBwdSm90ILi2ELi2ELi2EN4cute5tupleIJNS5_1CILi1EEES8_S8_EEENS6_IJNS7_ILi64EEENS7_ILi128EEESB_EEENS_6half_tEfNS_4arch4Sm90ELb1ELb0ELb0ELb1ELb0ELb1ELb0ELb0ELi2ELi1ELi2ELi1ELb0EEENS1_24CollectiveEpilogueBwdGQAISC_fSF_Li256ELb1ELb0EEENS1_25SingleTileBwdLPTSchedulerILb1ELi128ELb0EEEEEEEEEvNT_6ParamsE)
        /*004c*/ 	.short	0x0380
        /*004e*/ 	.short	0x0700


	//----- nvinfo : EIATTR_SW_WAR
	.align		4
.L_540:
        /*0050*/ 	.byte	0x04, 0x36
        /*0052*/ 	.short	(.L_542 - .L_541)
.L_541:
        /*0054*/ 	.word	0x00000008
.L_542:


//--------------------- .nv.info._ZN7cutlass13device_kernelIN5flash32FlashAttnBwdPostprocessConvertdQIN4cute5tupleIJNS3_1CILi128EEES6_EEENS_6half_tEfNS_4arch4Sm90ELi256ENS3_8TiledMMAINS3_8MMA_AtomIJNS3_4SM904GMMA26MMA_64x128x16_F32F16F16_RSILNSE_5MajorE0ELSG_1ELNSE_7ScaleInE1ELSH_1EEEEEENS3_6LayoutINS4_IJNS5_ILi2EEENS5_ILi1EEESM_EEENS4_IJSM_NS5_ILi0EEESO_EEEEENS4_IJNS3_10UnderscoreESR_SR_EEEEELb0EEEEEvNT_6ParamsE --------------------------
	.section	.nv.info._ZN7cutlass13device_kernelIN5flash32FlashAttnBwdPostprocessConvertdQIN4cute5tupleIJNS3_1CILi128EEES6_EEENS_6half_tEfNS_4arch4Sm90ELi256ENS3_8TiledMMAINS3_8MMA_AtomIJNS3_4SM904GMMA26MMA_64x128x16_F32F16F16_RSILNSE_5MajorE0ELSG_1ELNSE_7ScaleInE1ELSH_1EEEEEENS3_6LayoutINS4_IJNS5_ILi2EEENS5_ILi1EEESM_EEENS4_IJSM_NS5_ILi0EEESO_EEEEENS4_IJNS3_10UnderscoreESR_SR_EEEEELb0EEEEEvNT_6ParamsE,"",@"SHT_CUDA_INFO"
	.sectionflags	@""
	.align	4


	//----- nvinfo : EIATTR_CUDA_API_VERSION
	.align		4
        /*0000*/ 	.byte	0x04, 0x37
        /*0002*/ 	.short	(.L_544 - .L_543)
.L_543:
        /*0004*/ 	.word	0x00000082


	//----- nvinfo : EIATTR_KPARAM_INFO
	.align		4
.L_544:
        /*0008*/ 	.byte	0x04, 0x17
        /*000a*/ 	.short	(.L_546 - .L_545)
.L_545:
        /*000c*/ 	.word	0x00000000
        /*0010*/ 	.short	0x0000
        /*0012*/ 	.short	0x0000
        /*0014*/ 	.byte	0x00, 0xf0, 0xc1, 0x01


	//----- nvinfo : EIATTR_SPARSE_MMA_MASK
	.align		4
.L_546:
        /*0018*/ 	.byte	0x03, 0x50
        /*001a*/ 	.short	0x0000


	//----- nvinfo : EIATTR_MAXREG_COUNT
	.align		4
        /*001c*/ 	.byte	0x03, 0x1b
        /*001e*/ 	.short	0x0080


	//----- nvinfo : EIATTR_NUM_BARRIERS
	.align		4
        /*0020*/ 	.byte	0x02, 0x4c
        /*0022*/ 	.byte	0x01
	.zero		1


	//----- nvinfo : EIATTR_MERCURY_ISA_VERSION
	.align		4
        /*0024*/ 	.byte	0x03, 0x5f
        /*0026*/ 	.short	0x0101


	//----- nvinfo : EIATTR_VRC_CTA_INIT_COUNT
	.align		4
        /*0028*/ 	.byte	0x02, 0x4a
	.zero		1
	.zero		1


	//----- nvinfo : EIATTR_MBARRIER_INSTR_OFFSETS
	.align		4
        /*002c*/ 	.byte	0x04, 0x39
        /*002e*/ 	.short	(.L_548 - .L_547)


	//   ....[0]....
.L_547:
        /*0030*/ 	.word	0x00000470
        /*0034*/ 	.word	0x000000ff
        /*0038*/ 	.word	0x00018000
        /*003c*/ 	.short	0x0100
        /*003e*/ 	.byte	0x06
	.zero		1


	//   ....[1]....
        /*0040*/ 	.word	0x00000550
        /*0044*/ 	.word	0x00000006
        /*0048*/ 	.word	0x00018000
        /*004c*/ 	.short	0x010a
        /*004e*/ 	.byte	0xff
	.zero		1


	//----- nvinfo : EIATTR_NUM_MBARRIERS
	.align		4
.L_548:
        /*0050*/ 	.byte	0x03, 0x38
        /*0052*/ 	.short	0x0001


	//----- nvinfo : EIATTR_EXIT_INSTR_OFFSETS
	.align		4
        /*0054*/ 	.byte	0x04, 0x1c
        /*0056*/ 	.short	(.L_550 - .L_549)


	//   ....[0]....
.L_549:
        /*0058*/ 	.word	0x00000280


	//   ....[1]....
        /*005c*/ 	.word	0x00001890


	//   ....[2]....
        /*0060*/ 	.word	0x00001960


	//----- nvinfo : EIATTR_MAX_THREADS
	.align		4
.L_550:
        /*0064*/ 	.byte	0x04, 0x05
        /*0066*/ 	.short	(.L_552 - .L_551)
.L_551:
        /*0068*/ 	.word	0x00000100
        /*006c*/ 	.word	0x00000001
        /*0070*/ 	.word	0x00000001


	//----- nvinfo : EIATTR_CRS_STACK_SIZE
	.align		4
.L_552:
        /*0074*/ 	.byte	0x04, 0x1e
        /*0076*/ 	.short	(.L_554 - .L_553)
.L_553:
        /*0078*/ 	.word	0x00000000


	//----- nvinfo : EIATTR_CBANK_PARAM_SIZE
	.align		4
.L_554:
        /*007c*/ 	.byte	0x03, 0x19
        /*007e*/ 	.short	0x0070


	//----- nvinfo : EIATTR_PARAM_CBANK
	.align		4
        /*0080*/ 	.byte	0x04, 0x0a
        /*0082*/ 	.short	(.L_556 - .L_555)
	.align		4
.L_555:
        /*0084*/ 	.word	index@(.nv.constant0._ZN7cutlass13device_kernelIN5flash32FlashAttnBwdPostprocessConvertdQIN4cute5tupleIJNS3_1CILi128EEES6_EEENS_6half_tEfNS_4arch4Sm90ELi256ENS3_8TiledMMAINS3_8MMA_AtomIJNS3_4SM904GMMA26MMA_64x128x16_F32F16F16_RSILNSE_5MajorE0ELSG_1ELNSE_7ScaleInE1ELSH_1EEEEEENS3_6LayoutINS4_IJNS5_ILi2EEENS5_ILi1EEESM_EEENS4_IJSM_NS5_ILi0EEESO_EEEEENS4_IJNS3_10UnderscoreESR_SR_EEEEELb0EEEEEvNT_6ParamsE)
        /*0088*/ 	.short	0x0380
        /*008a*/ 	.short	0x0070


	//----- nvinfo : EIATTR_SW_WAR
	.align		4
.L_556:
        /*008c*/ 	.byte	0x04, 0x36
        /*008e*/ 	.short	(.L_558 - .L_557)
.L_557:
        /*0090*/ 	.word	0x00000008
.L_558:


//--------------------- .nv.info._ZN7cutlass13device_kernelIN5flash32FlashAttnBwdPostprocessConvertdQIN4cute5tupleIJNS3_1CILi64EEENS5_ILi128EEEEEENS_6half_tEfNS_4arch4Sm90ELi256ENS3_8TiledMMAINS3_8MMA_AtomIJNS3_4SM904GMMA25MMA_64x64x16_F32F16F16_SSILNSF_5MajorE0ELSH_1ELNSF_7ScaleInE1ELSI_1EEEEEENS3_6LayoutINS4_IJNS5_ILi1EEENS5_ILi2EEESM_EEENS4_IJNS5_ILi0EEESM_SP_EEEEENS4_IJNS3_10UnderscoreESS_SS_EEEEELb0EEEEEvNT_6ParamsE --------------------------
	.section	.nv.info._ZN7cutlass13device_kernelIN5flash32FlashAttnBwdPostprocessConvertdQIN4cute5tupleIJNS3_1CILi64EEENS5_ILi128EEEEEENS_6half_tEfNS_4arch4Sm90ELi256ENS3_8TiledMMAINS3_8MMA_AtomIJNS3_4SM904GMMA25MMA_64x64x16_F32F16F16_SSILNSF_5MajorE0ELSH_1ELNSF_7ScaleInE1ELSI_1EEEEEENS3_6LayoutINS4_IJNS5_ILi1EEENS5_ILi2EEESM_EEENS4_IJNS5_ILi0EEESM_SP_EEEEENS4_IJNS3_10UnderscoreESS_SS_EEEEELb0EEEEEvNT_6ParamsE,"",@"SHT_CUDA_INFO"
	.sectionflags	@""
	.align	4


	//----- nvinfo : EIATTR_CUDA_API_VERSION
	.align		4
        /*0000*/ 	.byte	0x04, 0x37
        /*0002*/ 	.short	(.L_560 - .L_559)
.L_559:
        /*0004*/ 	.word	0x00000082


	//----- nvinfo : EIATTR_KPARAM_INFO
	.align		4
.L_560:
        /*0008*/ 	.byte	0x04, 0x17
        /*000a*/ 	.short	(.L_562 - .L_561)
.L_561:
        /*000c*/ 	.word	0x00000000
        /*0010*/ 	.short	0x0000
        /*0012*/ 	.short	0x0000
        /*0014*/ 	.byte	0x00, 0xf0, 0xc1, 0x01


	//----- nvinfo : EIATTR_SPARSE_MMA_MASK
	.align		4
.L_562:
        /*0018*/ 	.byte	0x03, 0x50
        /*001a*/ 	.short	0x0000


	//----- nvinfo : EIATTR_MAXREG_COUNT
	.align		4
        /*001c*/ 	.byte	0x03, 0x1b
        /*001e*/ 	.short	0x0080


	//----- nvinfo : EIATTR_NUM_BARRIERS
	.align		4
        /*0020*/ 	.byte	0x02, 0x4c
        /*0022*/ 	.byte	0x01
	.zero		1


	//----- nvinfo : EIATTR_MERCURY_ISA_VERSION
	.align		4
        /*0024*/ 	.byte	0x03, 0x5f
        /*0026*/ 	.short	0x0101


	//----- nvinfo : EIATTR_VRC_CTA_INIT_COUNT
	.align		4
        /*0028*/ 	.byte	0x02, 0x4a
	.zero		1
	.zero		1


	//----- nvinfo : EIATTR_MBARRIER_INSTR_OFFSETS
	.align		4
        /*002c*/ 	.byte	0x04, 0x39
        /*002e*/ 	.short	(.L_564 - .L_563)


	//   ....[0]....
.L_563:
        /*0030*/ 	.word	0x00000470
        /*0034*/ 	.word	0x000000ff
        /*0038*/ 	.word	0x0000c000
        /*003c*/ 	.short	0x0100
        /*003e*/ 	.byte	0x06
	.zero		1


	//   ....[1]....
        /*0040*/ 	.word	0x00000550
        /*0044*/ 	.word	0x0000002a
        /*0048*/ 	.word	0x0000c000
        /*004c*/ 	.short	0x010a
        /*004e*/ 	.byte	0xff
	.zero		1


	//----- nvinfo : EIATTR_NUM_MBARRIERS
	.align		4
.L_564:
        /*0050*/ 	.byte	0x03, 0x38
        /*0052*/ 	.short	0x0001


	//----- nvinfo : EIATTR_EXIT_INSTR_OFFSETS
	.align		4
        /*0054*/ 	.byte	0x04, 0x1c
        /*0056*/ 	.short	(.L_566 - .L_565)


	//   ....[0]....
.L_565:
        /*0058*/ 	.word	0x00000280


	//   ....[1]....
        /*005c*/ 	.word	0x00001010


	//   ....[2]....
        /*0060*/ 	.word	0x000010e0


	//----- nvinfo : EIATTR_MAX_THREADS
	.align		4
.L_566:
        /*0064*/ 	.byte	0x04, 0x05
        /*0066*/ 	.short	(.L_568 - .L_567)
.L_567:
        /*0068*/ 	.word	0x00000100
        /*006c*/ 	.word	0x00000001
        /*0070*/ 	.word	0x00000001


	//----- nvinfo : EIATTR_CRS_STACK_SIZE
	.align		4
.L_568:
        /*0074*/ 	.byte	0x04, 0x1e
        /*0076*/ 	.short	(.L_570 - .L_569)
.L_569:
        /*0078*/ 	.word	0x00000000


	//----- nvinfo : EIATTR_CBANK_PARAM_SIZE
	.align		4
.L_570:
        /*007c*/ 	.byte	0x03, 0x19
        /*007e*/ 	.short	0x0070


	//----- nvinfo : EIATTR_PARAM_CBANK
	.align		4
        /*0080*/ 	.byte	0x04, 0x0a
        /*0082*/ 	.short	(.L_572 - .L_571)
	.align		4
.L_571:
        /*0084*/ 	.word	index@(.nv.constant0._ZN7cutlass13device_kernelIN5flash32FlashAttnBwdPostprocessConvertdQIN4cute5tupleIJNS3_1CILi64EEENS5_ILi128EEEEEENS_6half_tEfNS_4arch4Sm90ELi256ENS3_8TiledMMAINS3_8MMA_AtomIJNS3_4SM904GMMA25MMA_64x64x16_F32F16F16_SSILNSF_5MajorE0ELSH_1ELNSF_7ScaleInE1ELSI_1EEEEEENS3_6LayoutINS4_IJNS5_ILi1EEENS5_ILi2EEESM_EEENS4_IJNS5_ILi0EEESM_SP_EEEEENS4_IJNS3_10UnderscoreESS_SS_EEEEELb0EEEEEvNT_6ParamsE)
        /*0088*/ 	.short	0x0380
        /*008a*/ 	.short	0x0070


	//----- nvinfo : EIATTR_SW_WAR
	.align		4
.L_572:
        /*008c*/ 	.byte	0x04, 0x36
        /*008e*/ 	.short	(.L_574 - .L_573)
.L_573:
        /*0090*/ 	.word	0x00000008
.L_574:


//--------------------- .nv.info._ZN7cutlass13device_kernelIN5flash11enable_sm90INS1_16FlashAttnBwdSm90INS1_25CollectiveMainloopBwdSm90ILi2ELi2ELi2EN4cute5tupleIJNS5_1CILi1EEES8_S8_EEENS6_IJNS7_ILi64EEENS7_ILi128EEESB_EEENS_6half_tEfNS_4arch4Sm90ELb1ELb0ELb0ELb1ELb1ELb1ELb0ELb0ELi2ELi1ELi2ELi1ELb0EEENS1_24CollectiveEpilogueBwdGQAISC_fSF_Li256ELb1ELb1EEENS1_25SingleTileBwdLPTSchedulerILb1ELi128ELb1EEEEEEEEEvNT_6ParamsE --------------------------
	.section	.nv.info._ZN7cutlass13device_kernelIN5flash11enable_sm90INS1_16FlashAttnBwdSm90INS1_25CollectiveMainloopBwdSm90ILi2ELi2ELi2EN4cute5tupleIJNS5_1CILi1EEES8_S8_EEENS6_IJNS7_ILi64EEENS7_ILi128EEESB_EEENS_6half_tEfNS_4arch4Sm90ELb1ELb0ELb0ELb1ELb1ELb1ELb0ELb0ELi2ELi1ELi2ELi1ELb0EEENS1_24CollectiveEpilogueBwdGQAISC_fSF_Li256ELb1ELb1EEENS1_25SingleTileBwdLPTSchedulerILb1ELi128ELb1EEEEEEEEEvNT_6ParamsE,"",@"SHT_CUDA_INFO"
	.sectionflags	@""
	.align	4


	//----- nvinfo : EIATTR_CUDA_API_VERSION
	.align		4
        /*0000*/ 	.byte	0x04, 0x37
        /*0002*/ 	.short	(.L_576 - .L_575)
.L_575:
        /*0004*/ 	.word	0x00000082


	//----- nvinfo : EIATTR_KPARAM_INFO
	.align		4
.L_576:
        /*0008*/ 	.byte	0x04, 0x17
        /*000a*/ 	.short	(.L_578 - .L_577)
.L_577:
        /*000c*/ 	.word	0x00000000
        /*0010*/ 	.short	0x0000
        /*0012*/ 	.short	0x0000
        /*0014*/ 	.byte	0x00, 0xf0, 0x01, 0x1c


	//----- nvinfo : EIATTR_SPARSE_MMA_MASK
	.align		4
.L_578:
        /*0018*/ 	.byte	0x03, 0x50
        /*001a*/ 	.short	0x0000


	//----- nvinfo : EIATTR_MAXREG_COUNT
	.align		4
        /*001c*/ 	.byte	0x03, 0x1b
        /*001e*/ 	.short	0x00a8


	//----- nvinfo : EIATTR_MERCURY_ISA_VERSION
	.align		4
        /*0020*/ 	.byte	0x03, 0x5f
        /*0022*/ 	.short	0x0101


	//----- nvinfo : EIATTR_VRC_CTA_INIT_COUNT
	.align		4
        /*0024*/ 	.byte	0x02, 0x4a
	.zero		1
	.zero		1


	//----- nvinfo : EIATTR_EXIT_INSTR_OFFSETS
	.align		4
        /*0028*/ 	.byte	0x04, 0x1c
        /*002a*/ 	.short	(.L_580 - .L_579)


	//   ....[0]....
.L_579:
        /*002c*/ 	.word	0x00000010


	//----- nvinfo : EIATTR_MAX_THREADS
	.align		4
.L_580:
        /*0030*/ 	.byte	0x04, 0x05
        /*0032*/ 	.short	(.L_582 - .L_581)
.L_581:
        /*0034*/ 	.word	0x00000180
        /*0038*/ 	.word	0x00000001
        /*003c*/ 	.word	0x00000001


	//----- nvinfo : EIATTR_CBANK_PARAM_SIZE
	.align		4
.L_582:
        /*0040*/ 	.byte	0x03, 0x19
        /*0042*/ 	.short	0x0700


	//----- nvinfo : EIATTR_PARAM_CBANK
	.align		4
        /*0044*/ 	.byte	0x04, 0x0a
        /*0046*/ 	.short	(.L_584 - .L_583)
	.align		4
.L_583:
        /*0048*/ 	.word	index@(.nv.constant0._ZN7cutlass13device_kernelIN5flash11enable_sm90INS1_16FlashAttnBwdSm90INS1_25CollectiveMainloopBwdSm90ILi2ELi2ELi2EN4cute5tupleIJNS5_1CILi1EEES8_S8_EEENS6_IJNS7_ILi64EEENS7_ILi128EEESB_EEENS_6half_tEfNS_4arch4Sm90ELb1ELb0ELb0ELb1ELb1ELb1ELb0ELb0ELi2ELi1ELi2ELi1ELb0EEENS1_24CollectiveEpilogueBwdGQAISC_fSF_Li256ELb1ELb1EEENS1_25SingleTileBwdLPTSchedulerILb1ELi128ELb1EEEEEEEEEvNT_6ParamsE)
        /*004c*/ 	.short	0x0380
        /*004e*/ 	.short	0x0700


	//----- nvinfo : EIATTR_SW_WAR
	.align		4
.L_584:
        /*0050*/ 	.byte	0x04, 0x36
        /*0052*/ 	.short	(.L_586 - .L_585)
.L_585:
        /*0054*/ 	.word	0x00000008
.L_586:


//--------------------- .nv.info._ZN7cutlass13device_kernelIN5flash22FlashAttnBwdPreprocessIN4cute5tupleIJNS3_1CILi64EEENS5_ILi128EEEEEENS_6half_tEfNS_4arch4Sm90ELb1ELb1EEEEEvNT_6ParamsE --------------------------
	.section	.nv.info._ZN7cutlass13device_kernelIN5flash22FlashAttnBwdPreprocessIN4cute5tupleIJNS3_1CILi64EEENS5_ILi128EEEEEENS_6half_tEfNS_4arch4Sm90ELb1ELb1EEEEEvNT_6ParamsE,"",@"SHT_CUDA_INFO"
	.sectionflags	@""
	.align	4


	//----- nvinfo : EIATTR_CUDA_API_VERSION
	.align		4
        /*0000*/ 	.byte	0x04, 0x37
        /*0002*/ 	.short	(.L_588 - .L_587)
.L_587:
        /*0004*/ 	.word	0x00000082


	//----- nvinfo : EIATTR_KPARAM_INFO
	.align		4
.L_588:
        /*0008*/ 	.byte	0x04, 0x17
        /*000a*/ 	.short	(.L_590 - .L_589)
.L_589:
        /*000c*/ 	.word	0x00000000
        /*0010*/ 	.short	0x0000
        /*0012*/ 	.short	0x0000
        /*0014*/ 	.byte	0x00, 0xf0, 0xc1, 0x03


	//----- nvinfo : EIATTR_SPARSE_MMA_MASK
	.align		4
.L_590:
        /*0018*/ 	.byte	0x03, 0x50
        /*001a*/ 	.short	0x0000


	//----- nvinfo : EIATTR_MAXREG_COUNT
	.align		4
        /*001c*/ 	.byte	0x03, 0x1b
        /*001e*/ 	.short	0x0080


	//----- nvinfo : EIATTR_MERCURY_ISA_VERSION
	.align		4
        /*0020*/ 	.byte	0x03, 0x5f
        /*0022*/ 	.short	0x0101


	//----- nvinfo : EIATTR_COOP_GROUP_MASK_REGIDS
	.align		4
        /*0024*/ 	.byte	0x04, 0x29
        /*0026*/ 	.short	(.L_592 - .L_591)


	//   ....[0]....
.L_591:
        /*0028*/ 	.word	0xffffffff


	//   ....[1]....
        /*002c*/ 	.word	0xffffffff


	//   ....[2]....
        /*0030*/ 	.word	0xffffffff


	//   ....[3]....
        /*0034*/ 	.word	0xffffffff


	//   ....[4]....
        /*0038*/ 	.word	0xffffffff


	//   ....[5]....
        /*003c*/ 	.word	0xffffffff


	//   ....[6]....
        /*0040*/ 	.word	0xffffffff


	//   ....[7]....
        /*0044*/ 	.word	0xffffffff


	//   ....[8]....
        /*0048*/ 	.word	0xffffffff


	//   ....[9]....
        /*004c*/ 	.word	0xffffffff


	//   ....[10]....
        /*0050*/ 	.word	0xffffffff


	//   ....[11]....
        /*0054*/ 	.word	0xffffffff


	//   ....[12]....
        /*0058*/ 	.word	0xffffffff


	//   ....[13]....
        /*005c*/ 	.word	0xffffffff


	//   ....[14]....
        /*0060*/ 	.word	0xffffffff


	//   ....[15]....
        /*0064*/ 	.word	0xffffffff


	//----- nvinfo : EIATTR_COOP_GROUP_INSTR_OFFSETS
	.align		4
.L_592:
        /*0068*/ 	.byte	0x04, 0x28
        /*006a*/ 	.short	(.L_594 - .L_593)


	//   ....[0]....
.L_593:
        /*006c*/ 	.word	0x00001220


	//   ....[1]....
        /*0070*/ 	.word	0x00001240


	//   ....[2]....
        /*0074*/ 	.word	0x00001250


	//   ....[3]....
        /*0078*/ 	.word	0x00001260


	//   ....[4]....
        /*007c*/ 	.word	0x00001290


	//   ....[5]....
        /*0080*/ 	.word	0x000012c0


	//   ....[6]....
        /*0084*/ 	.word	0x000012d0


	//   ....[7]....
        /*0088*/ 	.word	0x000012e0


	//   ....[8]....
        /*008c*/ 	.word	0x00001300


	//   ....[9]....
        /*0090*/ 	.word	0x00001340


	//   ....[10]....
        /*0094*/ 	.word	0x00001350


	//   ....[11]....
        /*0098*/ 	.word	0x00001360


	//   ....[12]....
        /*009c*/ 	.word	0x000013c0


	//   ....[13]....
        /*00a0*/ 	.word	0x00001400


	//   ....[14]....
        /*00a4*/ 	.word	0x00001430


	//   ....[15]....
        /*00a8*/ 	.word	0x00001440


	//----- nvinfo : EIATTR_VRC_CTA_INIT_COUNT
	.align		4
.L_594:
        /*00ac*/ 	.byte	0x02, 0x4a
	.zero		1
	.zero		1


	//----- nvinfo : EIATTR_EXIT_INSTR_OFFSETS
	.align		4
        /*00b0*/ 	.byte	0x04, 0x1c
        /*00b2*/ 	.short	(.L_596 - .L_595)


	//   ....[0]....
.L_595:
        /*00b4*/ 	.word	0x00000280


	//   ....[1]....
        /*00b8*/ 	.word	0x00001970


	//   ....[2]....
        /*00bc*/ 	.word	0x000019f0


	//----- nvinfo : EIATTR_MAX_THREADS
	.align		4
.L_596:
        /*00c0*/ 	.byte	0x04, 0x05
        /*00c2*/ 	.short	(.L_598 - .L_597)
.L_597:
        /*00c4*/ 	.word	0x00000100
        /*00c8*/ 	.word	0x00000001
        /*00cc*/ 	.word	0x00000001


	//----- nvinfo : EIATTR_CRS_STACK_SIZE
	.align		4
.L_598:
        /*00d0*/ 	.byte	0x04, 0x1e
        /*00d2*/ 	.short	(.L_600 - .L_599)
.L_599:
        /*00d4*/ 	.word	0x00000000


	//----- nvinfo : EIATTR_CBANK_PARAM_SIZE
	.align		4
.L_600:
        /*00d8*/ 	.byte	0x03, 0x19
        /*00da*/ 	.short	0x00f0


	//----- nvinfo : EIATTR_PARAM_CBANK
	.align		4
        /*00dc*/ 	.byte	0x04, 0x0a
        /*00de*/ 	.short	(.L_602 - .L_601)
	.align		4
.L_601:
        /*00e0*/ 	.word	index@(.nv.constant0._ZN7cutlass13device_kernelIN5flash22FlashAttnBwdPreprocessIN4cute5tupleIJNS3_1CILi64EEENS5_ILi128EEEEEENS_6half_tEfNS_4arch4Sm90ELb1ELb1EEEEEvNT_6ParamsE)
        /*00e4*/ 	.short	0x0380
        /*00e6*/ 	.short	0x00f0


	//----- nvinfo : EIATTR_SW_WAR
	.align		4
.L_602:
        /*00e8*/ 	.byte	0x04, 0x36
        /*00ea*/ 	.short	(.L_604 - .L_603)
.L_603:
        /*00ec*/ 	.word	0x00000008
.L_604:


//--------------------- .nv.callgraph             --------------------------
	.section	.nv.callgraph,"",@"SHT_CUDA_CALLGRAPH"
	.align	4
	.sectionentsize	8
	.align		4
        /*0000*/ 	.word	0x00000000
	.align		4
        /*0004*/ 	.word	0xffffffff
	.align		4
        /*0008*/ 	.word	0x00000000
	.align		4
        /*000c*/ 	.word	0xfffffffe
	.align		4
        /*0010*/ 	.word	0x00000000
	.align		4
        /*0014*/ 	.word	0xfffffffd
	.align		4
        /*0018*/ 	.word	0x00000000
	.align		4
        /*001c*/ 	.word	0xfffffffc


//--------------------- .nv.constant4             --------------------------
	.section	.nv.constant4,"a",@progbits
	.align	8
	.align		8
.nv.constant4:
        /*0000*/ 	.dword	_ZN66_INTERNAL_52d7cf32_30_flash_bwd_hdim128_fp16_sm90_cu_49158569_29364cuda3std3__45__cpo5beginE
	.align		8
        /*0008*/ 	.dword	_ZN66_INTERNAL_52d7cf32_30_flash_bwd_hdim128_fp16_sm90_cu_49158569_29364cuda3std3__45__cpo3endE
	.align		8
        /*0010*/ 	.dword	_ZN66_INTERNAL_52d7cf32_30_flash_bwd_hdim128_fp16_sm90_cu_49158569_29364cuda3std3__45__cpo6cbeginE
	.align		8
        /*0018*/ 	.dword	_ZN66_INTERNAL_52d7cf32_30_flash_bwd_hdim128_fp16_sm90_cu_49158569_29364cuda3std3__45__cpo4cendE
	.align		8
        /*0020*/ 	.dword	_ZN66_INTERNAL_52d7cf32_30_flash_bwd_hdim128_fp16_sm90_cu_49158569_29364cuda3std3__468_GLOBAL__N__52d7cf32_30_flash_bwd_hdim128_fp16_sm90_cu_49158569_29366ignoreE
	.align		8
        /*0028*/ 	.dword	_ZN66_INTERNAL_52d7cf32_30_flash_bwd_hdim128_fp16_sm90_cu_49158569_29364cuda3std3__419piecewise_constructE
	.align		8
        /*0030*/ 	.dword	_ZN66_INTERNAL_52d7cf32_30_flash_bwd_hdim128_fp16_sm90_cu_49158569_29364cuda3std3__48in_placeE
	.align		8
        /*0038*/ 	.dword	_ZN66_INTERNAL_52d7cf32_30_flash_bwd_hdim128_fp16_sm90_cu_49158569_29364cuda3std6ranges3__45__cpo4swapE
	.align		8
        /*0040*/ 	.dword	_ZN66_INTERNAL_52d7cf32_30_flash_bwd_hdim128_fp16_sm90_cu_49158569_29364cuda3std6ranges3__45__cpo9iter_moveE
	.align		8
        /*0048*/ 	.dword	_ZN66_INTERNAL_52d7cf32_30_flash_bwd_hdim128_fp16_sm90_cu_49158569_29364cute7productE
	.align		8
        /*0050*/ 	.dword	_ZN66_INTERNAL_52d7cf32_30_flash_bwd_hdim128_fp16_sm90_cu_49158569_29364cute1_E


//--------------------- .text._ZN7cutlass13device_kernelIN5flash11enable_sm90INS1_16FlashAttnBwdSm90INS1_25CollectiveMainloopBwdSm90ILi2ELi2ELi2EN4cute5tupleIJNS5_1CILi1EEES8_S8_EEENS6_IJNS7_ILi80EEENS7_ILi128EEESB_EEENS_6half_tEfNS_4arch4Sm90ELb0ELb0ELb0ELb0ELb0ELb1ELb0ELb1ELi2ELi1ELi2ELi1ELb0EEENS1_21CollectiveEpilogueBwdISC_SD_SF_Li256ELb0ELb0ELi1EEENS1_19SingleTileSchedulerILb0ELb0ELb0ELi128EEEEEEEEEvNT_6ParamsE --------------------------
	.section	.text._ZN7cutlass13device_kernelIN5flash11enable_sm90INS1_16FlashAttnBwdSm90INS1_25CollectiveMainloopBwdSm90ILi2ELi2ELi2EN4cute5tupleIJNS5_1CILi1EEES8_S8_EEENS6_IJNS7_ILi80EEENS7_ILi128EEESB_EEENS_6half_tEfNS_4arch4Sm90ELb0ELb0ELb0ELb0ELb0ELb1ELb0ELb1ELi2ELi1ELi2ELi1ELb0EEENS1_21CollectiveEpilogueBwdISC_SD_SF_Li256ELb0ELb0ELi1EEENS1_19SingleTileSchedulerILb0ELb0ELb0ELi128EEEEEEEEEvNT_6ParamsE,"ax",@progbits
	.align	128
.text._ZN7cutlass13device_kernelIN5flash11enable_sm90INS1_16FlashAttnBwdSm90INS1_25CollectiveMainloopBwdSm90ILi2ELi2ELi2EN4cute5tupleIJNS5_1CILi1EEES8_S8_EEENS6_IJNS7_ILi80EEENS7_ILi128EEESB_EEENS_6half_tEfNS_4arch4Sm90ELb0ELb0ELb0ELb0ELb0ELb1ELb0ELb1ELi2ELi1ELi2ELi1ELb0EEENS1_21CollectiveEpilogueBwdISC_SD_SF_Li256ELb0ELb0ELi1EEENS1_19SingleTileSchedulerILb0ELb0ELb0ELi128EEEEEEEEEvNT_6ParamsE:
        .type           _ZN7cutlass13device_kernelIN5flash11enable_sm90INS1_16FlashAttnBwdSm90INS1_25CollectiveMainloopBwdSm90ILi2ELi2ELi2EN4cute5tupleIJNS5_1CILi1EEES8_S8_EEENS6_IJNS7_ILi80EEENS7_ILi128EEESB_EEENS_6half_tEfNS_4arch4Sm90ELb0ELb0ELb0ELb0ELb0ELb1ELb0ELb1ELi2ELi1ELi2ELi1ELb0EEENS1_21CollectiveEpilogueBwdISC_SD_SF_Li256ELb0ELb0ELi1EEENS1_19SingleTileSchedulerILb0ELb0ELb0ELi128EEEEEEEEEvNT_6ParamsE,@function
        .size           _ZN7cutlass13device_kernelIN5flash11enable_sm90INS1_16FlashAttnBwdSm90INS1_25CollectiveMainloopBwdSm90ILi2ELi2ELi2EN4cute5tupleIJNS5_1CILi1EEES8_S8_EEENS6_IJNS7_ILi80EEENS7_ILi128EEESB_EEENS_6half_tEfNS_4arch4Sm90ELb0ELb0ELb0ELb0ELb0ELb1ELb0ELb1ELi2ELi1ELi2ELi1ELb0EEENS1_21CollectiveEpilogueBwdISC_SD_SF_Li256ELb0ELb0ELi1EEENS1_19SingleTileSchedulerILb0ELb0ELb0ELi128EEEEEEEEEvNT_6ParamsE,(.L_x_107 - _ZN7cutlass13device_kernelIN5flash11enable_sm90INS1_16FlashAttnBwdSm90INS1_25CollectiveMainloopBwdSm90ILi2ELi2ELi2EN4cute5tupleIJNS5_1CILi1EEES8_S8_EEENS6_IJNS7_ILi80EEENS7_ILi128EEESB_EEENS_6half_tEfNS_4arch4Sm90ELb0ELb0ELb0ELb0ELb0ELb1ELb0ELb1ELi2ELi1ELi2ELi1ELb0EEENS1_21CollectiveEpilogueBwdISC_SD_SF_Li256ELb0ELb0ELi1EEENS1_19SingleTileSchedulerILb0ELb0ELb0ELi128EEEEEEEEEvNT_6ParamsE)
        .other          _ZN7cutlass13device_kernelIN5flash11enable_sm90INS1_16FlashAttnBwdSm90INS1_25CollectiveMainloopBwdSm90ILi2ELi2ELi2EN4cute5tupleIJNS5_1CILi1EEES8_S8_EEENS6_IJNS7_ILi80EEENS7_ILi128EEESB_EEENS_6half_tEfNS_4arch4Sm90ELb0ELb0ELb0ELb0ELb0ELb1ELb0ELb1ELi2ELi1ELi2ELi1ELb0EEENS1_21CollectiveEpilogueBwdISC_SD_SF_Li256ELb0ELb0ELi1EEENS1_19SingleTileSchedulerILb0ELb0ELb0ELi128EEEEEEEEEvNT_6ParamsE,@"STO_CUDA_ENTRY STV_DEFAULT"
_ZN7cutlass13device_kernelIN5flash11enable_sm90INS1_16FlashAttnBwdSm90INS1_25CollectiveMainloopBwdSm90ILi2ELi2ELi2EN4cute5tupleIJNS5_1CILi1EEES8_S8_EEENS6_IJNS7_ILi80EEENS7_ILi128EEESB_EEENS_6half_tEfNS_4arch4Sm90ELb0ELb0ELb0ELb0ELb0ELb1ELb0ELb1ELi2ELi1ELi2ELi1ELb0EEENS1_21CollectiveEpilogueBwdISC_SD_SF_Li256ELb0ELb0ELi1EEENS1_19SingleTileSchedulerILb0ELb0ELb0ELi128EEEEEEEEEvNT_6ParamsE:
[----:B------:R-:W-:Y:S01]  /*0000*/  LDC R1, c[0x0][0x37c] ;  /* 0x0000df00ff017b82 */ /* 0x000fe20000000800 */
[----:B------:R-:W-:Y:S05]  /*0010*/  EXIT ;  /* 0x000000000000794d */ /* 0x000fea0003800000 */
.L_x_0:
[----:B------:R-:W-:-:S00]  /*0020*/  BRA `(.L_x_0) ;  /* 0xfffffffc00fc7947 */ /* 0x000fc0000383ffff */
[----:B------:R-:W-:-:S00]  /*0030*/  NOP ;  /* 0x0000000000007918 */ /* 0x000fc00000000000 */
        /* <DEDUP_REMOVED lines=12> */
.L_x_107:


//--------------------- .text._ZN7cutlass13device_kernelIN5flash11enable_sm90INS1_16FlashAttnBwdSm90INS1_25CollectiveMainloopBwdSm90ILi2ELi2ELi2EN4cute5tupleIJNS5_1CILi1EEES8_S8_EEENS6_IJNS7_ILi80EEENS7_ILi128EEESB_EEENS_6half_tEfNS_4arch4Sm90ELb0ELb0ELb0ELb0ELb1ELb1ELb0ELb1ELi2ELi1ELi2ELi1ELb0EEENS1_21CollectiveEpilogueBwdISC_SD_SF_Li256ELb0ELb0ELi1EEENS1_19SingleTileSchedulerILb0ELb0ELb0ELi128EEEEEEEEEvNT_6ParamsE --------------------------
	.section	.text._ZN7cutlass13device_kernelIN5flash11enable_sm90INS1_16FlashAttnBwdSm90INS1_25CollectiveMainloopBwdSm90ILi2ELi2ELi2EN4cute5tupleIJNS5_1CILi1EEES8_S8_EEENS6_IJNS7_ILi80EEENS7_ILi128EEESB_EEENS_6half_tEfNS_4arch4Sm90ELb0ELb0ELb0ELb0ELb1ELb1ELb0ELb1ELi2ELi1ELi2ELi1ELb0EEENS1_21CollectiveEpilogueBwdISC_SD_SF_Li256ELb0ELb0ELi1EEENS1_19SingleTileSchedulerILb0ELb0ELb0ELi128EEEEEEEEEvNT_6ParamsE,"ax",@progbits
	.align	128
.text._ZN7cutlass13device_kernelIN5flash11enable_sm90INS1_16FlashAttnBwdSm90INS1_25CollectiveMainloopBwdSm90ILi2ELi2ELi2EN4cute5tupleIJNS5_1CILi1EEES8_S8_EEENS6_IJNS7_ILi80EEENS7_ILi128EEESB_EEENS_6half_tEfNS_4arch4Sm90ELb0ELb0ELb0ELb0ELb1ELb1ELb0ELb1ELi2ELi1ELi2ELi1ELb0EEENS1_21CollectiveEpilogueBwdISC_SD_SF_Li256ELb0ELb0ELi1EEENS1_19SingleTileSchedulerILb0ELb0ELb0ELi128EEEEEEEEEvNT_6ParamsE:
        .type           _ZN7cutlass13device_kernelIN5flash11enable_sm90INS1_16FlashAttnBwdSm90INS1_25CollectiveMainloopBwdSm90ILi2ELi2ELi2EN4cute5tupleIJNS5_1CILi1EEES8_S8_EEENS6_IJNS7_ILi80EEENS7_ILi128EEESB_EEENS_6half_tEfNS_4arch4Sm90ELb0ELb0ELb0ELb0ELb1ELb1ELb0ELb1ELi2ELi1ELi2ELi1ELb0EEENS1_21CollectiveEpilogueBwdISC_SD_SF_Li256ELb0ELb0ELi1EEENS1_19SingleTileSchedulerILb0ELb0ELb0ELi128EEEEEEEEEvNT_6ParamsE,@function
        .size           _ZN7cutlass13device_kernelIN5flash11enable_sm90INS1_16FlashAttnBwdSm90INS1_25CollectiveMainloopBwdSm90ILi2ELi2ELi2EN4cute5tupleIJNS5_1CILi1EEES8_S8_EEENS6_IJNS7_ILi80EEENS7_ILi128EEESB_EEENS_6half_tEfNS_4arch4Sm90ELb0ELb0ELb0ELb0ELb1ELb1ELb0ELb1ELi2ELi1ELi2ELi1ELb0EEENS1_21CollectiveEpilogueBwdISC_SD_SF_Li256ELb0ELb0ELi1EEENS1_19SingleTileSchedulerILb0ELb0ELb0ELi128EEEEEEEEEvNT_6ParamsE,(.L_x_108 - _ZN7cutlass13device_kernelIN5flash11enable_sm90INS1_16FlashAttnBwdSm90INS1_25CollectiveMainloopBwdSm90ILi2ELi2ELi2EN4cute5tupleIJNS5_1CILi1EEES8_S8_EEENS6_IJNS7_ILi80EEENS7_ILi128EEESB_EEENS_6half_tEfNS_4arch4Sm90ELb0ELb0ELb0ELb0ELb1ELb1ELb0ELb1ELi2ELi1ELi2ELi1ELb0EEENS1_21CollectiveEpilogueBwdISC_SD_SF_Li256ELb0ELb0ELi1EEENS1_19SingleTileSchedulerILb0ELb0ELb0ELi128EEEEEEEEEvNT_6ParamsE)
        .other          _ZN7cutlass13device_kernelIN5flash11enable_sm90INS1_16FlashAttnBwdSm90INS1_25CollectiveMainloopBwdSm90ILi2ELi2ELi2EN4cute5tupleIJNS5_1CILi1EEES8_S8_EEENS6_IJNS7_ILi80EEENS7_ILi128EEESB_EEENS_6half_tEfNS_4arch4Sm90ELb0ELb0ELb0ELb0ELb1ELb1ELb0ELb1ELi2ELi1ELi2ELi1ELb0EEENS1_21CollectiveEpilogueBwdISC_SD_SF_Li256ELb0ELb0ELi1EEENS1_19SingleTileSchedulerILb0ELb0ELb0ELi128EEEEEEEEEvNT_6ParamsE,@"STO_CUDA_ENTRY STV_DEFAULT"
_ZN7cutlass13device_kernelIN5flash11enable_sm90INS1_16FlashAttnBwdSm90INS1_25CollectiveMainloopBwdSm90ILi2ELi2ELi2EN4cute5tupleIJNS5_1CILi1EEES8_S8_EEENS6_IJNS7_ILi80EEENS7_ILi128EEESB_EEENS_6half_tEfNS_4arch4Sm90ELb0ELb0ELb0ELb0ELb1ELb1ELb0ELb1ELi2ELi1ELi2ELi1ELb0EEENS1_21CollectiveEpilogueBwdISC_SD_SF_Li256ELb0ELb0ELi1EEENS1_19SingleTileSchedulerILb0ELb0ELb0ELi128EEEEEEEEEvNT_6ParamsE:
[----:B------:R-:W-:Y:S01]  /*0000*/  LDC R1, c[0x0][0x37c] ;  /* 0x0000df00ff017b82 */ /* 0x000fe20000000800 */
[----:B------:R-:W-:Y:S05]  /*0010*/  EXIT ;  /* 0x000000000000794d */ /* 0x000fea0003800000 */
.L_x_1:
        /* <DEDUP_REMOVED lines=14> */
.L_x_108:


//--------------------- .text._ZN7cutlass13device_kernelIN5flash11enable_sm90INS1_16FlashAttnBwdSm90INS1_25CollectiveMainloopBwdSm90ILi2ELi2ELi2EN4cute5tupleIJNS5_1CILi1EEES8_S8_EEENS6_IJNS7_ILi80EEENS7_ILi128EEESB_EEENS_6half_tEfNS_4arch4Sm90ELb0ELb0ELb0ELb0ELb0ELb1ELb0ELb1ELi2ELi1ELi2ELi1ELb0EEENS1_24CollectiveEpilogueBwdGQAISC_fSF_Li256ELb0ELb0EEENS1_19SingleTileSchedulerILb0ELb0ELb0ELi128EEEEEEEEEvNT_6ParamsE --------------------------
	.section	.text._ZN7cutlass13device_kernelIN5flash11enable_sm90INS1_16FlashAttnBwdSm90INS1_25CollectiveMainloopBwdSm90ILi2ELi2ELi2EN4cute5tupleIJNS5_1CILi1EEES8_S8_EEENS6_IJNS7_ILi80EEENS7_ILi128EEESB_EEENS_6half_tEfNS_4arch4Sm90ELb0ELb0ELb0ELb0ELb0ELb1ELb0ELb1ELi2ELi1ELi2ELi1ELb0EEENS1_24CollectiveEpilogueBwdGQAISC_fSF_Li256ELb0ELb0EEENS1_19SingleTileSchedulerILb0ELb0ELb0ELi128EEEEEEEEEvNT_6ParamsE,"ax",@progbits
	.align	128
.text._ZN7cutlass13device_kernelIN5flash11enable_sm90INS1_16FlashAttnBwdSm90INS1_25CollectiveMainloopBwdSm90ILi2ELi2ELi2EN4cute5tupleIJNS5_1CILi1EEES8_S8_EEENS6_IJNS7_ILi80EEENS7_ILi128EEESB_EEENS_6half_tEfNS_4arch4Sm90ELb0ELb0ELb0ELb0ELb0ELb1ELb0ELb1ELi2ELi1ELi2ELi1ELb0EEENS1_24CollectiveEpilogueBwdGQAISC_fSF_Li256ELb0ELb0EEENS1_19SingleTileSchedulerILb0ELb0ELb0ELi128EEEEEEEEEvNT_6ParamsE:
        .type           _ZN7cutlass13device_kernelIN5flash11enable_sm90INS1_16FlashAttnBwdSm90INS1_25CollectiveMainloopBwdSm90ILi2ELi2ELi2EN4cute5tupleIJNS5_1CILi1EEES8_S8_EEENS6_IJNS7_ILi80EEENS7_ILi128EEESB_EEENS_6half_tEfNS_4arch4Sm90ELb0ELb0ELb0ELb0ELb0ELb1ELb0ELb1ELi2ELi1ELi2ELi1ELb0EEENS1_24CollectiveEpilogueBwdGQAISC_fSF_Li256ELb0ELb0EEENS1_19SingleTileSchedulerILb0ELb0ELb0ELi128EEEEEEEEEvNT_6ParamsE,@function
        .size           _ZN7cutlass13device_kernelIN5flash11enable_sm90INS1_16FlashAttnBwdSm90INS1_25CollectiveMainloopBwdSm90ILi2ELi2ELi2EN4cute5tupleIJNS5_1CILi1EEES8_S8_EEENS6_IJNS7_ILi80EEENS7_ILi128EEESB_EEENS_6half_tEfNS_4arch4Sm90ELb0ELb0ELb0ELb0ELb0ELb1ELb0ELb1ELi2ELi1ELi2ELi1ELb0EEENS1_24CollectiveEpilogueBwdGQAISC_fSF_Li256ELb0ELb0EEENS1_19SingleTileSchedulerILb0ELb0ELb0ELi128EEEEEEEEEvNT_6ParamsE,(.L_x_109 - _ZN7cutlass13device_kernelIN5flash11enable_sm90INS1_16FlashAttnBwdSm90INS1_25CollectiveMainloopBwdSm90ILi2ELi2ELi2EN4cute5tupleIJNS5_1CILi1EEES8_S8_EEENS6_IJNS7_ILi80EEENS7_ILi128EEESB_EEENS_6half_tEfNS_4arch4Sm90ELb0ELb0ELb0ELb0ELb0ELb1ELb0ELb1ELi2ELi1ELi2ELi1ELb0EEENS1_24CollectiveEpilogueBwdGQAISC_fSF_Li256ELb0ELb0EEENS1_19SingleTileSchedulerILb0ELb0ELb0ELi128EEEEEEEEEvNT_6ParamsE)
        .other          _ZN7cutlass13device_kernelIN5flash11enable_sm90INS1_16FlashAttnBwdSm90INS1_25CollectiveMainloopBwdSm90ILi2ELi2ELi2EN4cute5tupleIJNS5_1CILi1EEES8_S8_EEENS6_IJNS7_ILi80EEENS7_ILi128EEESB_EEENS_6half_tEfNS_4arch4Sm90ELb0ELb0ELb0ELb0ELb0ELb1ELb0ELb1ELi2ELi1ELi2ELi1ELb0EEENS1_24CollectiveEpilogueBwdGQAISC_fSF_Li256ELb0ELb0EEENS1_19SingleTileSchedulerILb0ELb0ELb0ELi128EEEEEEEEEvNT_6ParamsE,@"STO_CUDA_ENTRY STV_DEFAULT"
_ZN7cutlass13device_kernelIN5flash11enable_sm90INS1_16FlashAttnBwdSm90INS1_25CollectiveMainloopBwdSm90ILi2ELi2ELi2EN4cute5tupleIJNS5_1CILi1EEES8_S8_EEENS6_IJNS7_ILi80EEENS7_ILi128EEESB_EEENS_6half_tEfNS_4arch4Sm90ELb0ELb0ELb0ELb0ELb0ELb1ELb0ELb1ELi2ELi1ELi2ELi1ELb0EEENS1_24CollectiveEpilogueBwdGQAISC_fSF_Li256ELb0ELb0EEENS1_19SingleTileSchedulerILb0ELb0ELb0ELi128EEEEEEEEEvNT_6ParamsE:
[----:B------:R-:W-:Y:S01]  /*0000*/  LDC R1, c[0x0][0x37c] ;  /* 0x0000df00ff017b82 */ /* 0x000fe20000000800 */
[----:B------:R-:W-:Y:S05]  /*0010*/  EXIT ;  /* 0x000000000000794d */ /* 0x000fea0003800000 */
.L_x_2:
        /* <DEDUP_REMOVED lines=14> */
.L_x_109:


//--------------------- .text._ZN7cutlass13device_kernelIN5flash11enable_sm90INS1_16FlashAttnBwdSm90INS1_25CollectiveMainloopBwdSm90ILi2ELi2ELi2EN4cute5tupleIJNS5_1CILi1EEES8_S8_EEENS6_IJNS7_ILi80EEENS7_ILi128EEESB_EEENS_6half_tEfNS_4arch4Sm90ELb0ELb0ELb0ELb0ELb1ELb1ELb0ELb1ELi2ELi1ELi2ELi1ELb0EEENS1_24CollectiveEpilogueBwdGQAISC_fSF_Li256ELb0ELb1EEENS1_19SingleTileSchedulerILb0ELb0ELb0ELi128EEEEEEEEEvNT_6ParamsE --------------------------
	.section	.text._ZN7cutlass13device_kernelIN5flash11enable_sm90INS1_16FlashAttnBwdSm90INS1_25CollectiveMainloopBwdSm90ILi2ELi2ELi2EN4cute5tupleIJNS5_1CILi1EEES8_S8_EEENS6_IJNS7_ILi80EEENS7_ILi128EEESB_EEENS_6half_tEfNS_4arch4Sm90ELb0ELb0ELb0ELb0ELb1ELb1ELb0ELb1ELi2ELi1ELi2ELi1ELb0EEENS1_24CollectiveEpilogueBwdGQAISC_fSF_Li256ELb0ELb1EEENS1_19SingleTileSchedulerILb0ELb0ELb0ELi128EEEEEEEEEvNT_6ParamsE,"ax",@progbits
	.align	128
.text._ZN7cutlass13device_kernelIN5flash11enable_sm90INS1_16FlashAttnBwdSm90INS1_25CollectiveMainloopBwdSm90ILi2ELi2ELi2EN4cute5tupleIJNS5_1CILi1EEES8_S8_EEENS6_IJNS7_ILi80EEENS7_ILi128EEESB_EEENS_6half_tEfNS_4arch4Sm90ELb0ELb0ELb0ELb0ELb1ELb1ELb0ELb1ELi2ELi1ELi2ELi1ELb0EEENS1_24CollectiveEpilogueBwdGQAISC_fSF_Li256ELb0ELb1EEENS1_19SingleTileSchedulerILb0ELb0ELb0ELi128EEEEEEEEEvNT_6ParamsE:
        .type           _ZN7cutlass13device_kernelIN5flash11enable_sm90INS1_16FlashAttnBwdSm90INS1_25CollectiveMainloopBwdSm90ILi2ELi2ELi2EN4cute5tupleIJNS5_1CILi1EEES8_S8_EEENS6_IJNS7_ILi80EEENS7_ILi128EEESB_EEENS_6half_tEfNS_4arch4Sm90ELb0ELb0ELb0ELb0ELb1ELb1ELb0ELb1ELi2ELi1ELi2ELi1ELb0EEENS1_24CollectiveEpilogueBwdGQAISC_fSF_Li256ELb0ELb1EEENS1_19SingleTileSchedulerILb0ELb0ELb0ELi128EEEEEEEEEvNT_6ParamsE,@function
        .size           _ZN7cutlass13device_kernelIN5flash11enable_sm90INS1_16FlashAttnBwdSm90INS1_25CollectiveMainloopBwdSm90ILi2ELi2ELi2EN4cute5tupleIJNS5_1CILi1EEES8_S8_EEENS6_IJNS7_ILi80EEENS7_ILi128EEESB_EEENS_6half_tEfNS_4arch4Sm90ELb0ELb0ELb0ELb0ELb1ELb1ELb0ELb1ELi2ELi1ELi2ELi1ELb0EEENS1_24CollectiveEpilogueBwdGQAISC_fSF_Li256ELb0ELb1EEENS1_19SingleTileSchedulerILb0ELb0ELb0ELi128EEEEEEEEEvNT_6ParamsE,(.L_x_110 - _ZN7cutlass13device_kernelIN5flash11enable_sm90INS1_16FlashAttnBwdSm90INS1_25CollectiveMainloopBwdSm90ILi2ELi2ELi2EN4cute5tupleIJNS5_1CILi1EEES8_S8_EEENS6_IJNS7_ILi80EEENS7_ILi128EEESB_EEENS_6half_tEfNS_4arch4Sm90ELb0ELb0ELb0ELb0ELb1ELb1ELb0ELb1ELi2ELi1ELi2ELi1ELb0EEENS1_24CollectiveEpilogueBwdGQAISC_fSF_Li256ELb0ELb1EEENS1_19SingleTileSchedulerILb0ELb0ELb0ELi128EEEEEEEEEvNT_6ParamsE)
        .other          _ZN7cutlass13device_kernelIN5flash11enable_sm90INS1_16FlashAttnBwdSm90INS1_25CollectiveMainloopBwdSm90ILi2ELi2ELi2EN4cute5tupleIJNS5_1CILi1EEES8_S8_EEENS6_IJNS7_ILi80EEENS7_ILi128EEESB_EEENS_6half_tEfNS_4arch4Sm90ELb0ELb0ELb0ELb0ELb1ELb1ELb0ELb1ELi2ELi1ELi2ELi1ELb0EEENS1_24CollectiveEpilogueBwdGQAISC_fSF_Li256ELb0ELb1EEENS1_19SingleTileSchedulerILb0ELb0ELb0ELi128EEEEEEEEEvNT_6ParamsE,@"STO_CUDA_ENTRY STV_DEFAULT"
_ZN7cutlass13device_kernelIN5flash11enable_sm90INS1_16FlashAttnBwdSm90INS1_25CollectiveMainloopBwdSm90ILi2ELi2ELi2EN4cute5tupleIJNS5_1CILi1EEES8_S8_EEENS6_IJNS7_ILi80EEENS7_ILi128EEESB_EEENS_6half_tEfNS_4arch4Sm90ELb0ELb0ELb0ELb0ELb1ELb1ELb0ELb1ELi2ELi1ELi2ELi1ELb0EEENS1_24CollectiveEpilogueBwdGQAISC_fSF_Li256ELb0ELb1EEENS1_19SingleTileSchedulerILb0ELb0ELb0ELi128EEEEEEEEEvNT_6ParamsE:
[----:B------:R-:W-:Y:S01]  /*0000*/  LDC R1, c[0x0][0x37c] ;  /* 0x0000df00ff017b82 */ /* 0x000fe20000000800 */
[----:B------:R-:W-:Y:S05]  /*0010*/  EXIT ;  /* 0x000000000000794d */ /* 0x000fea0003800000 */
.L_x_3:
        /* <DEDUP_REMOVED lines=14> */
.L_x_110:


//--------------------- .text._ZN7cutlass13device_kernelIN5flash22FlashAttnBwdPreprocessIN4cute5tupleIJNS3_1CILi80EEENS5_ILi128EEEEEENS_6half_tEfNS_4arch4Sm90ELb1ELb0EEEEEvNT_6ParamsE --------------------------
	.section	.text._ZN7cutlass13device_kernelIN5flash22FlashAttnBwdPreprocessIN4cute5tupleIJNS3_1CILi80EEENS5_ILi128EEEEEENS_6half_tEfNS_4arch4Sm90ELb1ELb0EEEEEvNT_6ParamsE,"ax",@progbits
	.align	128
.text._ZN7cutlass13device_kernelIN5flash22FlashAttnBwdPreprocessIN4cute5tupleIJNS3_1CILi80EEENS5_ILi128EEEEEENS_6half_tEfNS_4arch4Sm90ELb1ELb0EEEEEvNT_6ParamsE:
        .type           _ZN7cutlass13device_kernelIN5flash22FlashAttnBwdPreprocessIN4cute5tupleIJNS3_1CILi80EEENS5_ILi128EEEEEENS_6half_tEfNS_4arch4Sm90ELb1ELb0EEEEEvNT_6ParamsE,@function
        .size           _ZN7cutlass13device_kernelIN5flash22FlashAttnBwdPreprocessIN4cute5tupleIJNS3_1CILi80EEENS5_ILi128EEEEEENS_6half_tEfNS_4arch4Sm90ELb1ELb0EEEEEvNT_6ParamsE,(.L_x_111 - _ZN7cutlass13device_kernelIN5flash22FlashAttnBwdPreprocessIN4cute5tupleIJNS3_1CILi80EEENS5_ILi128EEEEEENS_6half_tEfNS_4arch4Sm90ELb1ELb0EEEEEvNT_6ParamsE)
        .other          _ZN7cutlass13device_kernelIN5flash22FlashAttnBwdPreprocessIN4cute5tupleIJNS3_1CILi80EEENS5_ILi128EEEEEENS_6half_tEfNS_4arch4Sm90ELb1ELb0EEEEEvNT_6ParamsE,@"STO_CUDA_ENTRY STV_DEFAULT"
_ZN7cutlass13device_kernelIN5flash22FlashAttnBwdPreprocessIN4cute5tupleIJNS3_1CILi80EEENS5_ILi128EEEEEENS_6half_tEfNS_4arch4Sm90ELb1ELb0EEEEEvNT_6ParamsE:
[----:B------:R-:W-:Y:S01]  /*0000*/  LDC R1, c[0x0][0x37c] ;  /* 0x0000df00ff017b82 */ /* 0x000fe20000000800 */
[----:B------:R-:W0:Y:S07]  /*0010*/  S2R R0, SR_TID.X ;  /* 0x0000000000007919 */ /* 0x000e2e0000002100 */
[----:B------:R-:W1:Y:S01]  /*0020*/  LDC R50, c[0x0][0x388] ;  /* 0x0000e200ff327b82 */ /* 0x000e620000000800 */
[----:B------:R-:W2:Y:S01]  /*0030*/  LDCU UR4, c[0x0][0x38c] ;  /* 0x00007180ff0477ac */ /* 0x000ea20008000800 */
[----:B------:R-:W-:Y:S01]  /*0040*/  HFMA2 R55, -RZ, RZ, 0, 0 ;  /* 0x00000000ff377431 */ /* 0x000fe200000001ff */
[----:B------:R-:W1:Y:S01]  /*0050*/  S2R R3, SR_CTAID.X ;  /* 0x0000000000037919 */ /* 0x000e620000002500 */
[----:B------:R-:W-:-:S04]  /*0060*/  HFMA2 R53, -RZ, RZ, 0, 0 ;  /* 0x00000000ff357431 */ /* 0x000fc800000001ff */
[----:B------:R-:W3:Y:S08]  /*0070*/  S2UR UR6, SR_CTAID.Y ;  /* 0x00000000000679c3 */ /* 0x000ef00000002600 */
[----:B------:R-:W3:Y:S08]  /*0080*/  LDC.64 R66, c[0x0][0x3a0] ;  /* 0x0000e800ff427b82 */ /* 0x000ef00000000a00 */
[----:B------:R-:W4:Y:S01]  /*0090*/  S2UR UR7, SR_CTAID.Z ;  /* 0x00000000000779c3 */ /* 0x000f220000002700 */
[----:B0-----:R-:W-:-:S07]  /*00a0*/  SHF.L.U32 R54, R0, 0x3, RZ ;  /* 0x0000000300367819 */ /* 0x001fce00000006ff */
[----:B------:R-:W4:Y:S01]  /*00b0*/  LDC.64 R14, c[0x0][0x3a8] ;  /* 0x0000ea00ff0e7b82 */ /* 0x000f220000000a00 */
[----:B------:R-:W-:Y:S02]  /*00c0*/  SHF.R.U32.HI R52, RZ, 0x4, R0 ;  /* 0x00000004ff347819 */ /* 0x000fe40000011600 */
[----:B------:R-:W-:Y:S01]  /*00d0*/  LOP3.LUT R54, R54, 0x78, RZ, 0xc0, !PT ;  /* 0x0000007836367812 */ /* 0x000fe200078ec0ff */
[C---:B-1----:R-:W-:Y:S01]  /*00e0*/  IMAD R5, R3.reuse, -0x50, R50 ;  /* 0xffffffb003057824 */ /* 0x042fe200078e0232 */
[----:B------:R-:W-:Y:S01]  /*00f0*/  IADD3 R2, PT, PT, R52, 0x10, RZ ;  /* 0x0000001034027810 */ /* 0x000fe20007ffe0ff */
[----:B------:R-:W-:Y:S01]  /*0100*/  IMAD.WIDE.U32 R26, R3, 0x50, R52 ;  /* 0x00000050031a7825 */ /* 0x000fe200078e0034 */
[----:B--2---:R-:W-:Y:S01]  /*0110*/  ISETP.GE.AND P0, PT, R54, UR4, PT ;  /* 0x0000000436007c0c */ /* 0x004fe2000bf06270 */
[----:B------:R-:W0:Y:S01]  /*0120*/  LDC.64 R18, c[0x0][0x3c0] ;  /* 0x0000f000ff127b82 */ /* 0x000e220000000a00 */
[----:B------:R-:W-:Y:S01]  /*0130*/  IADD3 R4, PT, PT, R52, 0x20, RZ ;  /* 0x0000002034047810 */ /* 0x000fe20007ffe0ff */
[----:B---3--:R-:W-:Y:S01]  /*0140*/  IMAD.WIDE.U32 R6, R66, UR6, R54 ;  /* 0x0000000642067c25 */ /* 0x008fe2000f8e0036 */
[-C--:B------:R-:W-:Y:S01]  /*0150*/  ISETP.GE.OR P3, PT, R2, R5.reuse, P0 ;  /* 0x000000050200720c */ /* 0x080fe20000766670 */
[----:B------:R-:W1:Y:S01]  /*0160*/  LDCU.64 UR4, c[0x0][0x358] ;  /* 0x00006b00ff0477ac */ /* 0x000e620008000a00 */
[C---:B------:R-:W-:Y:S01]  /*0170*/  ISETP.GE.OR P4, PT, R52.reuse, R5, P0 ;  /* 0x000000053400720c */ /* 0x040fe20000786670 */
[----:B------:R-:W-:Y:S01]  /*0180*/  IMAD R67, R67, UR6, R7 ;  /* 0x0000000643437c24 */ /* 0x000fe2000f8e0207 */
[----:B------:R-:W-:Y:S01]  /*0190*/  MOV R66, R6 ;  /* 0x0000000600427202 */ /* 0x000fe20000000f00 */
[----:B------:R-:W2:Y:S01]  /*01a0*/  LDC.64 R12, c[0x0][0x3b8] ;  /* 0x0000ee00ff0c7b82 */ /* 0x000ea20000000a00 */
[----:B------:R-:W-:-:S02]  /*01b0*/  IADD3 R6, PT, PT, R52, 0x30, RZ ;  /* 0x0000003034067810 */ /* 0x000fc40007ffe0ff */
[-C--:B------:R-:W-:Y:S02]  /*01c0*/  ISETP.GE.OR P2, PT, R4, R5.reuse, P0 ;  /* 0x000000050400720c */ /* 0x080fe40000746670 */
[----:B------:R-:W-:Y:S02]  /*01d0*/  IADD3 R48, PT, PT, R52, 0x40, RZ ;  /* 0x0000004034307810 */ /* 0x000fe40007ffe0ff */
[-C--:B------:R-:W-:Y:S01]  /*01e0*/  ISETP.GE.OR P1, PT, R6, R5.reuse, P0 ;  /* 0x000000050600720c */ /* 0x080fe20000726670 */
[----:B------:R-:W3:Y:S01]  /*01f0*/  @!P3 LDC.64 R8, c[0x0][0x398] ;  /* 0x0000e600ff08bb82 */ /* 0x000ee20000000a00 */
[----:B----4-:R-:W-:Y:S01]  /*0200*/  IMAD.WIDE.U32 R66, R14, UR7, R66 ;  /* 0x000000070e427c25 */ /* 0x010fe2000f8e0042 */
[----:B------:R-:W-:Y:S02]  /*0210*/  @!P3 IADD3 R31, P5, PT, R26, 0x10, RZ ;  /* 0x000000101a1fb810 */ /* 0x000fe40007fbe0ff */
[----:B------:R-:W-:Y:S01]  /*0220*/  ISETP.GE.OR P0, PT, R48, R5, P0 ;  /* 0x000000053000720c */ /* 0x000fe20000706670 */
[----:B------:R-:W-:Y:S01]  /*0230*/  IMAD R67, R15, UR7, R67 ;  /* 0x000000070f437c24 */ /* 0x000fe2000f8e0243 */
[----:B------:R-:W-:-:S02]  /*0240*/  @!P3 IADD3.X R7, PT, PT, RZ, R27, RZ, P5, !PT ;  /* 0x0000001bff07b210 */ /* 0x000fc40002ffe4ff */
[----:B------:R-:W4:Y:S01]  /*0250*/  @!P4 LDC.64 R16, c[0x0][0x398] ;  /* 0x0000e600ff10cb82 */ /* 0x000f220000000a00 */
[-C--:B------:R-:W-:Y:S01]  /*0260*/  @!P4 MOV R24, R66.reuse ;  /* 0x000000420018c202 */ /* 0x080fe20000000f00 */
[----:B0-----:R-:W-:Y:S01]  /*0270*/  IMAD.WIDE.U32 R10, R18, UR6, R54 ;  /* 0x00000006120a7c25 */ /* 0x001fe2000f8e0036 */
[----:B------:R-:W-:Y:S02]  /*0280*/  @!P4 MOV R25, R67 ;  /* 0x000000430019c202 */ /* 0x000fe40000000f00 */
[----:B------:R-:W-:Y:S01]  /*0290*/  @!P3 IADD3 R44, P5, PT, R26, 0x10, RZ ;  /* 0x000000101a2cb810 */ /* 0x000fe20007fbe0ff */
[----:B------:R-:W-:Y:S01]  /*02a0*/  IMAD R11, R19, UR6, R11 ;  /* 0x00000006130b7c24 */ /* 0x000fe2000f8e020b */
[----:B------:R-:W-:Y:S01]  /*02b0*/  @!P2 MOV R18, R66 ;  /* 0x000000420012a202 */ /* 0x000fe20000000f00 */
[----:B------:R-:W0:Y:S01]  /*02c0*/  LDC.64 R28, c[0x0][0x3c8] ;  /* 0x0000f200ff1c7b82 */ /* 0x000e220000000a00 */
[----:B------:R-:W-:Y:S02]  /*02d0*/  @!P3 IADD3.X R37, PT, PT, RZ, R27, RZ, P5, !PT ;  /* 0x0000001bff25b210 */ /* 0x000fe40002ffe4ff */
[----:B------:R-:W-:-:S02]  /*02e0*/  @!P2 MOV R19, R67 ;  /* 0x000000430013a202 */ /* 0x000fc40000000f00 */
[----:B------:R-:W-:Y:S02]  /*02f0*/  @!P1 MOV R22, R66 ;  /* 0x0000004200169202 */ /* 0x000fe40000000f00 */
[----:B------:R-:W-:Y:S01]  /*0300*/  @!P1 MOV R23, R67 ;  /* 0x0000004300179202 */ /* 0x000fe20000000f00 */
[----:B---3--:R-:W-:Y:S01]  /*0310*/  @!P3 IMAD R42, R7, R8, RZ ;  /* 0x00000008072ab224 */ /* 0x008fe200078e02ff */
[----:B------:R-:W3:Y:S01]  /*0320*/  @!P4 LDC.64 R14, c[0x0][0x380] ;  /* 0x0000e000ff0ecb82 */ /* 0x000ee20000000a00 */
[----:B------:R-:W-:Y:S02]  /*0330*/  @!P0 MOV R40, R66 ;  /* 0x0000004200288202 */ /* 0x000fe40000000f00 */
[C---:B------:R-:W-:Y:S01]  /*0340*/  @!P3 IMAD R42, R31.reuse, R9, R42 ;  /* 0x000000091f2ab224 */ /* 0x040fe200078e022a */
[----:B------:R-:W-:Y:S01]  /*0350*/  @!P0 MOV R41, R67 ;  /* 0x0000004300298202 */ /* 0x000fe20000000f00 */
[----:B------:R-:W-:-:S03]  /*0360*/  @!P3 IMAD.WIDE.U32 R66, R31, R8, R66 ;  /* 0x000000081f42b225 */ /* 0x000fc600078e0042 */
[----:B------:R-:W1:Y:S01]  /*0370*/  LDC.64 R20, c[0x0][0x3b8] ;  /* 0x0000ee00ff147b82 */ /* 0x000e620000000a00 */
[-C--:B----4-:R-:W-:Y:S02]  /*0380*/  @!P4 IMAD R7, R27, R16.reuse, RZ ;  /* 0x000000101b07c224 */ /* 0x090fe400078e02ff */
[C---:B------:R-:W-:Y:S01]  /*0390*/  @!P4 IMAD.WIDE.U32 R24, R26.reuse, R16, R24 ;  /* 0x000000101a18c225 */ /* 0x040fe200078e0018 */
[----:B------:R-:W-:-:S03]  /*03a0*/  @!P2 IADD3 R16, P6, PT, R26, 0x20, RZ ;  /* 0x000000201a10a810 */ /* 0x000fc60007fde0ff */
[C---:B------:R-:W-:Y:S01]  /*03b0*/  @!P4 IMAD R9, R26.reuse, R17, R7 ;  /* 0x000000111a09c224 */ /* 0x040fe200078e0207 */
[----:B------:R-:W-:Y:S01]  /*03c0*/  @!P2 IADD3 R17, P5, PT, R26, 0x20, RZ ;  /* 0x000000201a11a810 */ /* 0x000fe20007fbe0ff */
[----:B--2---:R-:W-:Y:S01]  /*03d0*/  @!P4 IMAD R7, R27, R12, RZ ;  /* 0x0000000c1b07c224 */ /* 0x004fe200078e02ff */
[-C--:B------:R-:W-:Y:S01]  /*03e0*/  @!P2 IADD3.X R59, PT, PT, RZ, R27.reuse, RZ, P6, !PT ;  /* 0x0000001bff3ba210 */ /* 0x080fe200037fe4ff */
[----:B0-----:R-:W-:Y:S01]  /*03f0*/  IMAD.WIDE.U32 R46, R28, UR7, R10 ;  /* 0x000000071c2e7c25 */ /* 0x001fe2000f8e000a */
[----:B------:R-:W-:Y:S01]  /*0400*/  @!P2 IADD3.X R55, PT, PT, RZ, R27, RZ, P5, !PT ;  /* 0x0000001bff37a210 */ /* 0x000fe20002ffe4ff */
[----:B------:R-:W0:Y:S01]  /*0410*/  LDC.64 R10, c[0x0][0x3b0] ;  /* 0x0000ec00ff0a7b82 */ /* 0x000e220000000a00 */
[C---:B------:R-:W-:Y:S01]  /*0420*/  @!P1 IADD3 R61, P6, PT, R26.reuse, 0x30, RZ ;  /* 0x000000301a3d9810 */ /* 0x040fe20007fde0ff */
[C---:B------:R-:W-:Y:S01]  /*0430*/  @!P4 IMAD R35, R26.reuse, R13, R7 ;  /* 0x0000000d1a23c224 */ /* 0x040fe200078e0207 */
[----:B------:R-:W-:Y:S01]  /*0440*/  @!P0 IADD3 R51, P5, PT, R26, 0x40, RZ ;  /* 0x000000401a338810 */ /* 0x000fe20007fbe0ff */
[----:B------:R-:W-:Y:S01]  /*0450*/  IMAD R47, R29, UR7, R47 ;  /* 0x000000071d2f7c24 */ /* 0x000fe2000f8e022f */
[----:B------:R-:W-:-:S02]  /*0460*/  @!P1 IADD3.X R43, PT, PT, RZ, R27, RZ, P6, !PT ;  /* 0x0000001bff2b9210 */ /* 0x000fc400037fe4ff */
[-C--:B------:R-:W-:Y:S01]  /*0470*/  @!P0 IADD3.X R45, PT, PT, RZ, R27.reuse, RZ, P5, !PT ;  /* 0x0000001bff2d8210 */ /* 0x080fe20002ffe4ff */
[C---:B------:R-:W-:Y:S01]  /*0480*/  @!P4 IMAD.WIDE.U32 R12, R26.reuse, R12, R46 ;  /* 0x0000000c1a0cc225 */ /* 0x040fe200078e002e */
[C---:B------:R-:W-:Y:S01]  /*0490*/  @!P1 IADD3 R32, P6, PT, R26.reuse, 0x30, RZ ;  /* 0x000000301a209810 */ /* 0x040fe20007fde0ff */
[----:B------:R-:W2:Y:S01]  /*04a0*/  LDC.64 R28, c[0x0][0x3b0] ;  /* 0x0000ec00ff1c7b82 */ /* 0x000ea20000000a00 */
[----:B------:R-:W-:Y:S02]  /*04b0*/  @!P0 IADD3 R7, P5, PT, R26, 0x40, RZ ;  /* 0x000000401a078810 */ /* 0x000fe40007fbe0ff */
[-C--:B------:R-:W-:Y:S02]  /*04c0*/  @!P1 IADD3.X R49, PT, PT, RZ, R27.reuse, RZ, P6, !PT ;  /* 0x0000001bff319210 */ /* 0x080fe400037fe4ff */
[----:B------:R-:W-:Y:S02]  /*04d0*/  @!P0 IADD3.X R33, PT, PT, RZ, R27, RZ, P5, !PT ;  /* 0x0000001bff218210 */ /* 0x000fe40002ffe4ff */
[----:B------:R-:W-:Y:S01]  /*04e0*/  @!P4 IADD3 R9, PT, PT, R25, R9, RZ ;  /* 0x000000091909c210 */ /* 0x000fe20007ffe0ff */
[----:B------:R-:W4:Y:S01]  /*04f0*/  @!P2 LDC.64 R26, c[0x0][0x398] ;  /* 0x0000e600ff1aab82 */ /* 0x000f220000000a00 */
[----:B---3--:R-:W-:Y:S01]  /*0500*/  @!P4 LEA R62, P6, R24, R14, 0x1 ;  /* 0x0000000e183ec211 */ /* 0x008fe200078c08ff */
[----:B-1----:R-:W-:-:S03]  /*0510*/  @!P3 IMAD R14, R37, R20, RZ ;  /* 0x00000014250eb224 */ /* 0x002fc600078e02ff */
[----:B------:R-:W-:Y:S01]  /*0520*/  @!P4 LEA.HI.X R63, R24, R15, R9, 0x1, P6 ;  /* 0x0000000f183fc211 */ /* 0x000fe200030f0c09 */
[----:B------:R-:W-:Y:S01]  /*0530*/  @!P3 IMAD R21, R44, R21, R14 ;  /* 0x000000152c15b224 */ /* 0x000fe200078e020e */
[----:B------:R-:W-:Y:S01]  /*0540*/  @!P4 IADD3 R9, PT, PT, R13, R35, RZ ;  /* 0x000000230d09c210 */ /* 0x000fe20007ffe0ff */
[----:B------:R-:W1:Y:S01]  /*0550*/  LDC.64 R24, c[0x0][0x3b8] ;  /* 0x0000ee00ff187b82 */ /* 0x000e620000000a00 */
[C---:B0-----:R-:W-:Y:S02]  /*0560*/  @!P4 LEA R64, P5, R12.reuse, R10, 0x1 ;  /* 0x0000000a0c40c211 */ /* 0x041fe400078a08ff */
[----:B------:R-:W-:Y:S02]  /*0570*/  CS2R R14, SRZ ;  /* 0x00000000000e7805 */ /* 0x000fe4000001ff00 */
[----:B------:R-:W-:Y:S02]  /*0580*/  @!P3 MOV R58, R46 ;  /* 0x0000002e003ab202 */ /* 0x000fe40000000f00 */
[----:B------:R-:W-:-:S02]  /*0590*/  @!P4 LEA.HI.X R65, R12, R11, R9, 0x1, P5 ;  /* 0x0000000b0c41c211 */ /* 0x000fc400028f0c09 */
[----:B------:R-:W-:Y:S02]  /*05a0*/  CS2R R8, SRZ ;  /* 0x0000000000087805 */ /* 0x000fe4000001ff00 */
[----:B------:R-:W-:Y:S01]  /*05b0*/  CS2R R10, SRZ ;  /* 0x00000000000a7805 */ /* 0x000fe2000001ff00 */
[----:B------:R-:W0:Y:S01]  /*05c0*/  @!P3 LDC.64 R34, c[0x0][0x380] ;  /* 0x0000e000ff22bb82 */ /* 0x000e220000000a00 */
[----:B------:R-:W-:-:S04]  /*05d0*/  CS2R R12, SRZ ;  /* 0x00000000000c7805 */ /* 0x000fc8000001ff00 */
[----:B------:R-:W3:Y:S03]  /*05e0*/  @!P4 LDG.E.128 R8, desc[UR4][R62.64] ;  /* 0x000000043e08c981 */ /* 0x000ee6000c1e1d00 */
[----:B------:R-:W2:Y:S01]  /*05f0*/  @!P2 LDC.64 R36, c[0x0][0x380] ;  /* 0x0000e000ff24ab82 */ /* 0x000ea20000000a00 */
[----:B----4-:R-:W-:Y:S01]  /*0600*/  @!P2 IMAD R68, R59, R26, RZ ;  /* 0x0000001a3b44a224 */ /* 0x010fe200078e02ff */
[----:B------:R-:W-:Y:S01]  /*0610*/  @!P3 MOV R59, R47 ;  /* 0x0000002f003bb202 */ /* 0x000fe20000000f00 */
[----:B------:R2:W4:Y:S05]  /*0620*/  @!P4 LDG.E.128 R12, desc[UR4][R64.64] ;  /* 0x00000004400cc981 */ /* 0x00052a000c1e1d00 */
[----:B------:R-:W2:Y:S01]  /*0630*/  LDC.64 R30, c[0x0][0x3b0] ;  /* 0x0000ec00ff1e7b82 */ /* 0x000ea20000000a00 */
[----:B------:R-:W-:-:S07]  /*0640*/  @!P3 IMAD.WIDE.U32 R58, R44, R20, R58 ;  /* 0x000000142c3ab225 */ /* 0x000fce00078e003a */
[----:B------:R-:W2:Y:S08]  /*0650*/  @!P1 LDC.64 R38, c[0x0][0x398] ;  /* 0x0000e600ff269b82 */ /* 0x000eb00000000a00 */
[----:B------:R-:W2:Y:S01]  /*0660*/  @!P0 LDC.64 R56, c[0x0][0x398] ;  /* 0x0000e600ff388b82 */ /* 0x000ea20000000a00 */
[C---:B------:R-:W-:Y:S02]  /*0670*/  @!P2 IMAD R27, R16.reuse, R27, R68 ;  /* 0x0000001b101ba224 */ /* 0x040fe400078e0244 */
[----:B------:R-:W-:Y:S01]  /*0680*/  @!P2 IMAD.WIDE.U32 R18, R16, R26, R18 ;  /* 0x0000001a1012a225 */ /* 0x000fe200078e0012 */
[----:B------:R-:W-:-:S02]  /*0690*/  @!P3 IADD3 R16, PT, PT, R59, R21, RZ ;  /* 0x000000153b10b210 */ /* 0x000fc40007ffe0ff */
[----:B------:R-:W-:Y:S01]  /*06a0*/  @!P2 MOV R20, R46 ;  /* 0x0000002e0014a202 */ /* 0x000fe20000000f00 */
[----:B-1----:R-:W-:Y:S01]  /*06b0*/  @!P2 IMAD R60, R55, R24, RZ ;  /* 0x00000018373ca224 */ /* 0x002fe200078e02ff */
[----:B------:R-:W-:Y:S02]  /*06c0*/  @!P2 MOV R21, R47 ;  /* 0x0000002f0015a202 */ /* 0x000fe40000000f00 */
[----:B------:R-:W-:Y:S01]  /*06d0*/  @!P3 IADD3 R42, PT, PT, R67, R42, RZ ;  /* 0x0000002a432ab210 */ /* 0x000fe20007ffe0ff */
[C---:B------:R-:W-:Y:S01]  /*06e0*/  @!P2 IMAD R55, R17.reuse, R25, R60 ;  /* 0x000000191137a224 */ /* 0x040fe200078e023c */
[----:B0-----:R-:W-:Y:S01]  /*06f0*/  @!P3 LEA R68, P4, R66, R34, 0x1 ;  /* 0x000000224244b211 */ /* 0x001fe200078808ff */
[----:B------:R-:W-:Y:S01]  /*0700*/  @!P2 IMAD.WIDE.U32 R24, R17, R24, R20 ;  /* 0x000000181118a225 */ /* 0x000fe200078e0014 */
[----:B--2---:R-:W-:Y:S02]  /*0710*/  @!P3 LEA R64, P5, R58, R28, 0x1 ;  /* 0x0000001c3a40b211 */ /* 0x004fe400078a08ff */
[----:B------:R-:W-:-:S02]  /*0720*/  @!P3 LEA.HI.X R69, R66, R35, R42, 0x1, P4 ;  /* 0x000000234245b211 */ /* 0x000fc400020f0c2a */
[----:B------:R-:W-:Y:S01]  /*0730*/  @!P3 LEA.HI.X R65, R58, R29, R16, 0x1, P5 ;  /* 0x0000001d3a41b211 */ /* 0x000fe200028f0c10 */
[----:B------:R-:W0:Y:S01]  /*0740*/  LDC.64 R34, c[0x0][0x3b8] ;  /* 0x0000ee00ff227b82 */ /* 0x000e220000000a00 */
[----:B------:R-:W-:Y:S02]  /*0750*/  @!P2 IADD3 R27, PT, PT, R19, R27, RZ ;  /* 0x0000001b131ba210 */ /* 0x000fe40007ffe0ff */
[----:B------:R-:W-:Y:S01]  /*0760*/  @!P2 LEA R62, P4, R18, R36, 0x1 ;  /* 0x00000024123ea211 */ /* 0x000fe200078808ff */
[----:B------:R-:W-:Y:S01]  /*0770*/  @!P1 IMAD R16, R43, R38, RZ ;  /* 0x000000262b109224 */ /* 0x000fe200078e02ff */
[----:B------:R-:W-:Y:S02]  /*0780*/  @!P2 IADD3 R55, PT, PT, R25, R55, RZ ;  /* 0x000000371937a210 */ /* 0x000fe40007ffe0ff */
[----:B------:R-:W-:Y:S02]  /*0790*/  @!P2 LEA R58, P5, R24, R30, 0x1 ;  /* 0x0000001e183aa211 */ /* 0x000fe400078a08ff */
[----:B------:R-:W-:-:S02]  /*07a0*/  CS2R R20, SRZ ;  /* 0x0000000000147805 */ /* 0x000fc4000001ff00 */
[----:B------:R-:W-:Y:S01]  /*07b0*/  @!P2 LEA.HI.X R63, R18, R37, R27, 0x1, P4 ;  /* 0x00000025123fa211 */ /* 0x000fe200020f0c1b */
[----:B------:R-:W-:Y:S01]  /*07c0*/  @!P0 IMAD R18, R45, R56, RZ ;  /* 0x000000382d128224 */ /* 0x000fe200078e02ff */
[----:B------:R-:W-:Y:S01]  /*07d0*/  @!P2 LEA.HI.X R59, R24, R31, R55, 0x1, P5 ;  /* 0x0000001f183ba211 */ /* 0x000fe200028f0c37 */
[C---:B------:R-:W-:Y:S01]  /*07e0*/  @!P1 IMAD R55, R61.reuse, R39, R16 ;  /* 0x000000273d379224 */ /* 0x040fe200078e0210 */
[----:B------:R-:W1:Y:S01]  /*07f0*/  @!P1 LDC.64 R36, c[0x0][0x380] ;  /* 0x0000e000ff249b82 */ /* 0x000e620000000a00 */
[----:B------:R-:W-:Y:S01]  /*0800*/  @!P1 IMAD.WIDE.U32 R60, R61, R38, R22 ;  /* 0x000000263d3c9225 */ /* 0x000fe200078e0016 */
[----:B------:R-:W-:Y:S02]  /*0810*/  CS2R R22, SRZ ;  /* 0x0000000000167805 */ /* 0x000fe4000001ff00 */
[----:B------:R-:W-:Y:S01]  /*0820*/  CS2R R16, SRZ ;  /* 0x0000000000107805 */ /* 0x000fe2000001ff00 */
[----:B------:R-:W-:Y:S01]  /*0830*/  @!P0 IMAD R57, R51, R57, R18 ;  /* 0x0000003933398224 */ /* 0x000fe200078e0212 */
[----:B------:R-:W-:-:S02]  /*0840*/  CS2R R18, SRZ ;  /* 0x0000000000127805 */ /* 0x000fc4000001ff00 */
[----:B------:R-:W2:Y:S01]  /*0850*/  LDC.64 R38, c[0x0][0x3b8] ;  /* 0x0000ee00ff267b82 */ /* 0x000ea20000000a00 */
[----:B------:R-:W-:Y:S02]  /*0860*/  CS2R R24, SRZ ;  /* 0x0000000000187805 */ /* 0x000fe4000001ff00 */
[----:B------:R-:W-:Y:S02]  /*0870*/  CS2R R26, SRZ ;  /* 0x00000000001a7805 */ /* 0x000fe4000001ff00 */
[----:B------:R-:W-:Y:S02]  /*0880*/  CS2R R28, SRZ ;  /* 0x00000000001c7805 */ /* 0x000fe4000001ff00 */
[----:B------:R-:W-:Y:S01]  /*0890*/  CS2R R30, SRZ ;  /* 0x00000000001e7805 */ /* 0x000fe2000001ff00 */
[----:B------:R0:W4:Y:S01]  /*08a0*/  @!P3 LDG.E.128 R20, desc[UR4][R64.64] ;  /* 0x000000044014b981 */ /* 0x000122000c1e1d00 */
[----:B------:R-:W2:Y:S03]  /*08b0*/  @!P0 LDC.64 R44, c[0x0][0x380] ;  /* 0x0000e000ff2c8b82 */ /* 0x000ea60000000a00 */
[----:B------:R-:W4:Y:S04]  /*08c0*/  @!P3 LDG.E.128 R16, desc[UR4][R68.64] ;  /* 0x000000044410b981 */ /* 0x000f28000c1e1d00 */
[----:B------:R-:W4:Y:S01]  /*08d0*/  @!P2 LDG.E.128 R24, desc[UR4][R62.64] ;  /* 0x000000043e18a981 */ /* 0x000f22000c1e1d00 */
[----:B------:R-:W2:Y:S01]  /*08e0*/  LDC.64 R42, c[0x0][0x3b0] ;  /* 0x0000ec00ff2a7b82 */ /* 0x000ea20000000a00 */
[----:B0-----:R-:W-:-:S02]  /*08f0*/  @!P0 IMAD.WIDE.U32 R64, R51, R56, R40 ;  /* 0x0000003833408225 */ /* 0x001fc400078e0028 */
[----:B------:R0:W4:Y:S05]  /*0900*/  @!P2 LDG.E.128 R28, desc[UR4][R58.64] ;  /* 0x000000043a1ca981 */ /* 0x00012a000c1e1d00 */
[----:B------:R-:W2:Y:S01]  /*0910*/  LDC.64 R40, c[0x0][0x3b0] ;  /* 0x0000ec00ff287b82 */ /* 0x000ea20000000a00 */
[----:B------:R-:W-:Y:S01]  /*0920*/  @!P1 IMAD R49, R49, R34, RZ ;  /* 0x0000002231319224 */ /* 0x000fe200078e02ff */
[----:B0-----:R-:W-:Y:S02]  /*0930*/  @!P1 MOV R58, R46 ;  /* 0x0000002e003a9202 */ /* 0x001fe40000000f00 */
[----:B------:R-:W-:Y:S01]  /*0940*/  @!P1 MOV R59, R47 ;  /* 0x0000002f003b9202 */ /* 0x000fe20000000f00 */
[----:B------:R-:W-:Y:S01]  /*0950*/  @!P1 IMAD R49, R32, R35, R49 ;  /* 0x0000002320319224 */ /* 0x000fe200078e0231 */
[----:B------:R-:W-:-:S02]  /*0960*/  @!P1 IADD3 R55, PT, PT, R61, R55, RZ ;  /* 0x000000373d379210 */ /* 0x000fc40007ffe0ff */
[----:B-1----:R-:W-:Y:S01]  /*0970*/  @!P1 LEA R66, P2, R60, R36, 0x1 ;  /* 0x000000243c429211 */ /* 0x002fe200078408ff */
[----:B--2---:R-:W-:Y:S02]  /*0980*/  @!P0 IMAD R36, R33, R38, RZ ;  /* 0x0000002621248224 */ /* 0x004fe400078e02ff */
[----:B------:R-:W-:Y:S01]  /*0990*/  @!P1 IMAD.WIDE.U32 R34, R32, R34, R58 ;  /* 0x0000002220229225 */ /* 0x000fe200078e003a */
[----:B------:R-:W-:Y:S02]  /*09a0*/  @!P1 LEA.HI.X R67, R60, R37, R55, 0x1, P2 ;  /* 0x000000253c439211 */ /* 0x000fe400010f0c37 */
[----:B------:R-:W-:Y:S01]  /*09b0*/  @!P0 IADD3 R57, PT, PT, R65, R57, RZ ;  /* 0x0000003941398210 */ /* 0x000fe20007ffe0ff */
[C---:B------:R-:W-:Y:S01]  /*09c0*/  @!P0 IMAD R39, R7.reuse, R39, R36 ;  /* 0x0000002707278224 */ /* 0x040fe200078e0224 */
[----:B------:R-:W-:Y:S01]  /*09d0*/  @!P0 LEA R56, P2, R64, R44, 0x1 ;  /* 0x0000002c40388211 */ /* 0x000fe200078408ff */
[----:B------:R-:W-:Y:S01]  /*09e0*/  @!P0 IMAD.WIDE.U32 R46, R7, R38, R46 ;  /* 0x00000026072e8225 */ /* 0x000fe200078e002e */
[----:B------:R-:W-:-:S02]  /*09f0*/  @!P1 IADD3 R32, PT, PT, R35, R49, RZ ;  /* 0x0000003123209210 */ /* 0x000fc40007ffe0ff */
[----:B------:R-:W-:Y:S02]  /*0a00*/  @!P1 LEA R58, P3, R34, R42, 0x1 ;  /* 0x0000002a223a9211 */ /* 0x000fe400078608ff */
[----:B------:R-:W-:Y:S02]  /*0a10*/  @!P0 LEA.HI.X R57, R64, R45, R57, 0x1, P2 ;  /* 0x0000002d40398211 */ /* 0x000fe400010f0c39 */
[----:B------:R-:W-:Y:S02]  /*0a20*/  @!P0 IADD3 R7, PT, PT, R47, R39, RZ ;  /* 0x000000272f078210 */ /* 0x000fe40007ffe0ff */
[----:B------:R-:W-:Y:S02]  /*0a30*/  CS2R R36, SRZ ;  /* 0x0000000000247805 */ /* 0x000fe4000001ff00 */
[----:B------:R-:W-:Y:S02]  /*0a40*/  @!P0 LEA R60, P2, R46, R40, 0x1 ;  /* 0x000000282e3c8211 */ /* 0x000fe400078408ff */
[----:B------:R-:W-:-:S02]  /*0a50*/  @!P1 LEA.HI.X R59, R34, R43, R32, 0x1, P3 ;  /* 0x0000002b223b9211 */ /* 0x000fc400018f0c20 */
[----:B------:R-:W-:Y:S02]  /*0a60*/  CS2R R32, SRZ ;  /* 0x0000000000207805 */ /* 0x000fe4000001ff00 */
[----:B------:R-:W-:Y:S02]  /*0a70*/  CS2R R34, SRZ ;  /* 0x0000000000227805 */ /* 0x000fe4000001ff00 */
[----:B------:R-:W-:Y:S02]  /*0a80*/  CS2R R38, SRZ ;  /* 0x0000000000267805 */ /* 0x000fe4000001ff00 */
[----:B------:R-:W-:Y:S02]  /*0a90*/  @!P0 LEA.HI.X R61, R46, R41, R7, 0x1, P2 ;  /* 0x000000292e3d8211 */ /* 0x000fe400010f0c07 */
[----:B------:R-:W-:Y:S02]  /*0aa0*/  CS2R R40, SRZ ;  /* 0x0000000000287805 */ /* 0x000fe4000001ff00 */
[----:B------:R-:W-:-:S02]  /*0ab0*/  CS2R R42, SRZ ;  /* 0x00000000002a7805 */ /* 0x000fc4000001ff00 */
[----:B------:R-:W-:Y:S02]  /*0ac0*/  CS2R R44, SRZ ;  /* 0x00000000002c7805 */ /* 0x000fe4000001ff00 */
[----:B------:R-:W-:Y:S01]  /*0ad0*/  CS2R R46, SRZ ;  /* 0x00000000002e7805 */ /* 0x000fe2000001ff00 */
[----:B------:R0:W2:Y:S01]  /*0ae0*/  @!P1 LDG.E.128 R32, desc[UR4][R66.64] ;  /* 0x0000000442209981 */ /* 0x0000a2000c1e1d00 */
[----:B------:R-:W1:Y:S03]  /*0af0*/  LDC.64 R64, c[0x0][0x408] ;  /* 0x00010200ff407b82 */ /* 0x000e660000000a00 */
[----:B------:R-:W2:Y:S04]  /*0b00*/  @!P1 LDG.E.128 R36, desc[UR4][R58.64] ;  /* 0x000000043a249981 */ /* 0x000ea8000c1e1d00 */
[----:B------:R4:W2:Y:S01]  /*0b10*/  @!P0 LDG.E.128 R40, desc[UR4][R56.64] ;  /* 0x0000000438288981 */ /* 0x0008a2000c1e1d00 */
[----:B0-----:R-:W0:Y:S03]  /*0b20*/  LDC.64 R66, c[0x0][0x400] ;  /* 0x00010000ff427b82 */ /* 0x001e260000000a00 */
[----:B------:R1:W2:Y:S01]  /*0b30*/  @!P0 LDG.E.128 R44, desc[UR4][R60.64] ;  /* 0x000000043c2c8981 */ /* 0x0002a2000c1e1d00 */
[----:B------:R-:W-:Y:S01]  /*0b40*/  ISETP.GE.AND P0, PT, R0, R5, PT ;  /* 0x000000050000720c */ /* 0x000fe20003f06270 */
[----:B---3--:R-:W-:-:S02]  /*0b50*/  HADD2.F32 R7, -RZ, R8.H1_H1 ;  /* 0x30000008ff077230 */ /* 0x008fc40000004100 */
[----:B----4-:R-:W-:Y:S02]  /*0b60*/  HADD2.F32 R49, -RZ, R12.H1_H1 ;  /* 0x3000000cff317230 */ /* 0x010fe40000004100 */
[----:B------:R-:W-:-:S03]  /*0b70*/  HADD2.F32 R8, -RZ, R8.H0_H0 ;  /* 0x20000008ff087230 */ /* 0x000fc60000004100 */
[----:B------:R-:W-:Y:S01]  /*0b80*/  FMUL.FTZ R51, R7, R49 ;  /* 0x0000003107337220 */ /* 0x000fe20000410000 */
[----:B------:R-:W-:Y:S02]  /*0b90*/  HADD2.F32 R49, -RZ, R12.H0_H0 ;  /* 0x2000000cff317230 */ /* 0x000fe40000004100 */
[----:B------:R-:W-:Y:S02]  /*0ba0*/  HADD2.F32 R7, -RZ, R9.H0_H0 ;  /* 0x20000009ff077230 */ /* 0x000fe40000004100 */
[----:B------:R-:W-:Y:S02]  /*0bb0*/  HADD2.F32 R12, -RZ, R13.H0_H0 ;  /* 0x2000000dff0c7230 */ /* 0x000fe40000004100 */
[----:B------:R-:W-:Y:S01]  /*0bc0*/  FFMA.FTZ R56, R8, R49, R51 ;  /* 0x0000003108387223 */ /* 0x000fe20000010033 */
[----:B------:R-:W-:Y:S02]  /*0bd0*/  HADD2.F32 R9, -RZ, R9.H1_H1 ;  /* 0x30000009ff097230 */ /* 0x000fe40000004100 */
[----:B------:R-:W-:-:S02]  /*0be0*/  HADD2.F32 R8, -RZ, R13.H1_H1 ;  /* 0x3000000dff087230 */ /* 0x000fc40000004100 */
[----:B------:R-:W-:Y:S01]  /*0bf0*/  FFMA.FTZ R12, R7, R12, R56 ;  /* 0x0000000c070c7223 */ /* 0x000fe20000010038 */
[----:B------:R-:W-:-:S03]  /*0c00*/  HADD2.F32 R7, -RZ, R10.H0_H0 ;  /* 0x2000000aff077230 */ /* 0x000fc60000004100 */
[----:B------:R-:W-:Y:S01]  /*0c10*/  FFMA.FTZ R12, R9, R8, R12 ;  /* 0x00000008090c7223 */ /* 0x000fe2000001000c */
[----:B------:R-:W-:Y:S02]  /*0c20*/  HADD2.F32 R8, -RZ, R14.H0_H0 ;  /* 0x2000000eff087230 */ /* 0x000fe40000004100 */
[----:B------:R-:W-:Y:S02]  /*0c30*/  HADD2.F32 R10, -RZ, R10.H1_H1 ;  /* 0x3000000aff0a7230 */ /* 0x000fe40000004100 */
[----:B------:R-:W-:Y:S02]  /*0c40*/  HADD2.F32 R9, -RZ, R14.H1_H1 ;  /* 0x3000000eff097230 */ /* 0x000fe40000004100 */
[----:B------:R-:W-:Y:S01]  /*0c50*/  FFMA.FTZ R13, R7, R8, R12 ;  /* 0x00000008070d7223 */ /* 0x000fe2000001000c */
[----:B------:R-:W-:Y:S02]  /*0c60*/  HADD2.F32 R7, -RZ, R11.H0_H0 ;  /* 0x2000000bff077230 */ /* 0x000fe40000004100 */
[----:B------:R-:W-:-:S02]  /*0c70*/  HADD2.F32 R8, -RZ, R15.H0_H0 ;  /* 0x2000000fff087230 */ /* 0x000fc40000004100 */
[----:B------:R-:W-:Y:S01]  /*0c80*/  FFMA.FTZ R12, R10, R9, R13 ;  /* 0x000000090a0c7223 */ /* 0x000fe2000001000d */
[----:B------:R-:W-:Y:S02]  /*0c90*/  HADD2.F32 R11, -RZ, R11.H1_H1 ;  /* 0x3000000bff0b7230 */ /* 0x000fe40000004100 */
[----:B------:R-:W-:Y:S02]  /*0ca0*/  HADD2.F32 R10, -RZ, R15.H1_H1 ;  /* 0x3000000fff0a7230 */ /* 0x000fe40000004100 */
[----:B------:R-:W-:-:S04]  /*0cb0*/  FFMA.FTZ R8, R7, R8, R12 ;  /* 0x0000000807087223 */ /* 0x000fc8000001000c */
[----:B------:R-:W-:Y:S01]  /*0cc0*/  FFMA.FTZ R7, R11, R10, R8 ;  /* 0x0000000a0b077223 */ /* 0x000fe20000010008 */
[--C-:B------:R-:W-:Y:S02]  /*0cd0*/  HADD2.F32 R55, -RZ, R20.reuse.H1_H1 ;  /* 0x30000014ff377230 */ /* 0x100fe40000004100 */
[----:B------:R-:W-:Y:S02]  /*0ce0*/  HADD2.F32 R56, -RZ, R20.H0_H0 ;  /* 0x20000014ff387230 */ /* 0x000fe40000004100 */
[--C-:B------:R-:W-:Y:S02]  /*0cf0*/  HADD2.F32 R49, -RZ, R16.reuse.H0_H0 ;  /* 0x20000010ff317230 */ /* 0x100fe40000004100 */
[----:B------:R-:W-:Y:S02]  /*0d00*/  HADD2.F32 R16, -RZ, R16.H1_H1 ;  /* 0x30000010ff107230 */ /* 0x000fe40000004100 */
[----:B------:R-:W-:Y:S02]  /*0d10*/  HADD2.F32 R20, -RZ, R24.H1_H1 ;  /* 0x30000018ff147230 */ /* 0x000fe40000004100 */
[----:B-1----:R-:W-:-:S02]  /*0d20*/  HADD2.F32 R60, -RZ, R21.H0_H0 ;  /* 0x20000015ff3c7230 */ /* 0x002fc40000004100 */
[----:B------:R-:W-:Y:S02]  /*0d30*/  HADD2.F32 R57, -RZ, R28.H1_H1 ;  /* 0x3000001cff397230 */ /* 0x000fe40000004100 */
[----:B------:R-:W-:Y:S01]  /*0d40*/  FMUL.FTZ R16, R16, R55 ;  /* 0x0000003710107220 */ /* 0x000fe20000410000 */
[----:B------:R-:W-:Y:S02]  /*0d50*/  HADD2.F32 R14, -RZ, R21.H1_H1 ;  /* 0x30000015ff0e7230 */ /* 0x000fe40000004100 */
[----:B------:R-:W-:Y:S02]  /*0d60*/  HADD2.F32 R24, -RZ, R24.H0_H0 ;  /* 0x20000018ff187230 */ /* 0x000fe40000004100 */
[----:B------:R-:W-:Y:S01]  /*0d70*/  FMUL.FTZ R57, R20, R57 ;  /* 0x0000003914397220 */ /* 0x000fe20000410000 */
[----:B------:R-:W-:Y:S02]  /*0d80*/  HADD2.F32 R21, -RZ, R28.H0_H0 ;  /* 0x2000001cff157230 */ /* 0x000fe40000004100 */
[----:B------:R-:W-:Y:S01]  /*0d90*/  FFMA.FTZ R56, R49, R56, R16 ;  /* 0x0000003831387223 */ /* 0x000fe20000010010 */
[----:B------:R-:W-:-:S02]  /*0da0*/  HADD2.F32 R13, -RZ, R17.H0_H0 ;  /* 0x20000011ff0d7230 */ /* 0x000fc40000004100 */
[--C-:B------:R-:W-:Y:S02]  /*0db0*/  HADD2.F32 R12, -RZ, R23.reuse.H0_H0 ;  /* 0x20000017ff0c7230 */ /* 0x100fe40000004100 */
[----:B------:R-:W-:Y:S02]  /*0dc0*/  HADD2.F32 R8, -RZ, R23.H1_H1 ;  /* 0x30000017ff087230 */ /* 0x000fe40000004100 */
[----:B------:R-:W-:Y:S01]  /*0dd0*/  FFMA.FTZ R21, R24, R21, R57 ;  /* 0x0000001518157223 */ /* 0x000fe20000010039 */
[----:B------:R-:W-:Y:S02]  /*0de0*/  HADD2.F32 R16, -RZ, R25.H0_H0 ;  /* 0x20000019ff107230 */ /* 0x000fe40000004100 */
[----:B------:R-:W-:Y:S02]  /*0df0*/  HADD2.F32 R23, -RZ, R29.H0_H0 ;  /* 0x2000001dff177230 */ /* 0x000fe40000004100 */
[----:B------:R-:W-:Y:S01]  /*0e00*/  FFMA.FTZ R56, R13, R60, R56 ;  /* 0x0000003c0d387223 */ /* 0x000fe20000010038 */
[----:B------:R-:W-:-:S02]  /*0e10*/  HADD2.F32 R17, -RZ, R17.H1_H1 ;  /* 0x30000011ff117230 */ /* 0x000fc40000004100 */
[----:B------:R-:W-:Y:S02]  /*0e20*/  HADD2.F32 R25, -RZ, R25.H1_H1 ;  /* 0x30000019ff197230 */ /* 0x000fe40000004100 */
[----:B------:R-:W-:Y:S01]  /*0e30*/  FFMA.FTZ R16, R16, R23, R21 ;  /* 0x0000001710107223 */ /* 0x000fe20000010015 */
[----:B------:R-:W-:Y:S02]  /*0e40*/  HADD2.F32 R20, -RZ, R29.H1_H1 ;  /* 0x3000001dff147230 */ /* 0x000fe40000004100 */
[----:B------:R-:W-:Y:S01]  /*0e50*/  FFMA.FTZ R17, R17, R14, R56 ;  /* 0x0000000e11117223 */ /* 0x000fe20000010038 */
[----:B------:R-:W-:Y:S02]  /*0e60*/  HADD2.F32 R10, -RZ, R18.H0_H0 ;  /* 0x20000012ff0a7230 */ /* 0x000fe40000004100 */
[----:B------:R-:W-:Y:S02]  /*0e70*/  HADD2.F32 R15, -RZ, R22.H0_H0 ;  /* 0x20000016ff0f7230 */ /* 0x000fe40000004100 */
[----:B------:R-:W-:Y:S01]  /*0e80*/  FFMA.FTZ R16, R25, R20, R16 ;  /* 0x0000001419107223 */ /* 0x000fe20000010010 */
[----:B------:R-:W-:-:S02]  /*0e90*/  HADD2.F32 R13, -RZ, R26.H0_H0 ;  /* 0x2000001aff0d7230 */ /* 0x000fc40000004100 */
[----:B------:R-:W-:Y:S02]  /*0ea0*/  HADD2.F32 R14, -RZ, R30.H0_H0 ;  /* 0x2000001eff0e7230 */ /* 0x000fe40000004100 */
[----:B------:R-:W-:Y:S01]  /*0eb0*/  FFMA.FTZ R17, R10, R15, R17 ;  /* 0x0000000f0a117223 */ /* 0x000fe20000010011 */
[----:B------:R-:W-:Y:S02]  /*0ec0*/  HADD2.F32 R18, -RZ, R18.H1_H1 ;  /* 0x30000012ff127230 */ /* 0x000fe40000004100 */
[----:B------:R-:W-:Y:S02]  /*0ed0*/  HADD2.F32 R11, -RZ, R22.H1_H1 ;  /* 0x30000016ff0b7230 */ /* 0x000fe40000004100 */
[----:B------:R-:W-:Y:S01]  /*0ee0*/  FFMA.FTZ R13, R13, R14, R16 ;  /* 0x0000000e0d0d7223 */ /* 0x000fe20000010010 */
[----:B------:R-:W-:Y:S02]  /*0ef0*/  HADD2.F32 R26, -RZ, R26.H1_H1 ;  /* 0x3000001aff1a7230 */ /* 0x000fe40000004100 */
[----:B------:R-:W-:-:S02]  /*0f00*/  HADD2.F32 R15, -RZ, R30.H1_H1 ;  /* 0x3000001eff0f7230 */ /* 0x000fc40000004100 */
[----:B------:R-:W-:Y:S01]  /*0f10*/  FFMA.FTZ R18, R18, R11, R17 ;  /* 0x0000000b12127223 */ /* 0x000fe20000010011 */
[----:B------:R-:W-:Y:S02]  /*0f20*/  HADD2.F32 R14, -RZ, R27.H0_H0 ;  /* 0x2000001bff0e7230 */ /* 0x000fe40000004100 */
[----:B------:R-:W-:Y:S02]  /*0f30*/  HADD2.F32 R11, -RZ, R31.H0_H0 ;  /* 0x2000001fff0b7230 */ /* 0x000fe40000004100 */
[----:B------:R-:W-:-:S04]  /*0f40*/  FFMA.FTZ R13, R26, R15, R13 ;  /* 0x0000000f1a0d7223 */ /* 0x000fc8000001000d */
[----:B------:R-:W-:Y:S01]  /*0f50*/  FFMA.FTZ R14, R14, R11, R13 ;  /* 0x0000000b0e0e7223 */ /* 0x000fe2000001000d */
[--C-:B--2---:R-:W-:Y:S02]  /*0f60*/  HADD2.F32 R13, -RZ, R32.reuse.H0_H0 ;  /* 0x20000020ff0d7230 */ /* 0x104fe40000004100 */
[----:B------:R-:W-:Y:S02]  /*0f70*/  HADD2.F32 R32, -RZ, R32.H1_H1 ;  /* 0x30000020ff207230 */ /* 0x000fe40000004100 */
[----:B------:R-:W-:Y:S02]  /*0f80*/  HADD2.F32 R21, -RZ, R36.H1_H1 ;  /* 0x30000024ff157230 */ /* 0x000fe40000004100 */
[----:B------:R-:W-:Y:S02]  /*0f90*/  HADD2.F32 R15, -RZ, R40.H1_H1 ;  /* 0x30000028ff0f7230 */ /* 0x000fe40000004100 */
[----:B------:R-:W-:Y:S02]  /*0fa0*/  HADD2.F32 R22, -RZ, R44.H1_H1 ;  /* 0x3000002cff167230 */ /* 0x000fe40000004100 */
[----:B------:R-:W-:Y:S01]  /*0fb0*/  FMUL.FTZ R32, R32, R21 ;  /* 0x0000001520207220 */ /* 0x000fe20000410000 */
[----:B------:R-:W-:-:S02]  /*0fc0*/  HADD2.F32 R20, -RZ, R36.H0_H0 ;  /* 0x20000024ff147230 */ /* 0x000fc40000004100 */
[----:B------:R-:W-:Y:S02]  /*0fd0*/  HADD2.F32 R40, -RZ, R40.H0_H0 ;  /* 0x20000028ff287230 */ /* 0x000fe40000004100 */
[----:B------:R-:W-:Y:S01]  /*0fe0*/  FMUL.FTZ R15, R15, R22 ;  /* 0x000000160f0f7220 */ /* 0x000fe20000410000 */
[----:B------:R-:W-:Y:S02]  /*0ff0*/  HADD2.F32 R21, -RZ, R44.H0_H0 ;  /* 0x2000002cff157230 */ /* 0x000fe40000004100 */
        /* <DEDUP_REMOVED lines=15> */
[----:B------:R-:W-:Y:S01]  /*10f0*/  FFMA.FTZ R22, R41, R22, R40 ;  /* 0x0000001629167223 */ /* 0x000fe20000010028 */
[----:B------:R-:W-:Y:S02]  /*1100*/  HADD2.F32 R9, -RZ, R19.H0_H0 ;  /* 0x20000013ff097230 */ /* 0x000fe40000004100 */
[----:B------:R-:W-:Y:S02]  /*1110*/  HADD2.F32 R13, -RZ, R42.H0_H0 ;  /* 0x2000002aff0d7230 */ /* 0x000fe40000004100 */
[----:B------:R-:W-:-:S02]  /*1120*/  HADD2.F32 R20, -RZ, R46.H0_H0 ;  /* 0x2000002eff147230 */ /* 0x000fc40000004100 */
[----:B------:R-:W-:Y:S01]  /*1130*/  FFMA.FTZ R11, R11, R28, R24 ;  /* 0x0000001c0b0b7223 */ /* 0x000fe20000010018 */
[----:B------:R-:W-:Y:S02]  /*1140*/  HADD2.F32 R34, -RZ, R34.H1_H1 ;  /* 0x30000022ff227230 */ /* 0x000fe40000004100 */
[----:B------:R-:W-:Y:S02]  /*1150*/  HADD2.F32 R23, -RZ, R38.H1_H1 ;  /* 0x30000026ff177230 */ /* 0x000fe40000004100 */
[----:B------:R-:W-:Y:S01]  /*1160*/  FFMA.FTZ R12, R9, R12, R18 ;  /* 0x0000000c090c7223 */ /* 0x000fe20000010012 */
[----:B------:R-:W-:Y:S02]  /*1170*/  HADD2.F32 R42, -RZ, R42.H1_H1 ;  /* 0x3000002aff2a7230 */ /* 0x000fe40000004100 */
[----:B------:R-:W-:Y:S01]  /*1180*/  FFMA.FTZ R13, R13, R20, R22 ;  /* 0x000000140d0d7223 */ /* 0x000fe20000010016 */
[----:B------:R-:W-:Y:S02]  /*1190*/  HADD2.F32 R15, -RZ, R46.H1_H1 ;  /* 0x3000002eff0f7230 */ /* 0x000fe40000004100 */
[----:B------:R-:W-:Y:S01]  /*11a0*/  FFMA.FTZ R34, R34, R23, R11 ;  /* 0x0000001722227223 */ /* 0x000fe2000001000b */
[----:B------:R-:W-:-:S02]  /*11b0*/  HADD2.F32 R9, -RZ, R35.H0_H0 ;  /* 0x20000023ff097230 */ /* 0x000fc40000004100 */
[----:B------:R-:W-:Y:S02]  /*11c0*/  HADD2.F32 R18, -RZ, R39.H0_H0 ;  /* 0x20000027ff127230 */ /* 0x000fe40000004100 */
[----:B------:R-:W-:Y:S01]  /*11d0*/  FFMA.FTZ R42, R42, R15, R13 ;  /* 0x0000000f2a2a7223 */ /* 0x000fe2000001000d */
[----:B------:R-:W-:Y:S02]  /*11e0*/  HADD2.F32 R11, -RZ, R43.H0_H0 ;  /* 0x2000002bff0b7230 */ /* 0x000fe40000004100 */
[----:B------:R-:W-:Y:S02]  /*11f0*/  HADD2.F32 R20, -RZ, R47.H0_H0 ;  /* 0x2000002fff147230 */ /* 0x000fe40000004100 */
[----:B------:R-:W-:Y:S01]  /*1200*/  FFMA.FTZ R34, R9, R18, R34 ;  /* 0x0000001209227223 */ /* 0x000fe20000010022 */
[----:B------:R-:W-:Y:S02]  /*1210*/  HADD2.F32 R19, -RZ, R19.H1_H1 ;  /* 0x30000013ff137230 */ /* 0x000fe40000004100 */
[----:B------:R-:W-:-:S02]  /*1220*/  HADD2.F32 R27, -RZ, R27.H1_H1 ;  /* 0x3000001bff1b7230 */ /* 0x000fc40000004100 */
[----:B------:R-:W-:Y:S01]  /*1230*/  FFMA.FTZ R20, R11, R20, R42 ;  /* 0x000000140b147223 */ /* 0x000fe2000001002a */
[----:B------:R-:W-:Y:S02]  /*1240*/  HADD2.F32 R10, -RZ, R31.H1_H1 ;  /* 0x3000001fff0a7230 */ /* 0x000fe40000004100 */
[----:B------:R-:W-:Y:S02]  /*1250*/  HADD2.F32 R35, -RZ, R35.H1_H1 ;  /* 0x30000023ff237230 */ /* 0x000fe40000004100 */
[----:B------:R-:W-:Y:S02]  /*1260*/  HADD2.F32 R16, -RZ, R39.H1_H1 ;  /* 0x30000027ff107230 */ /* 0x000fe40000004100 */
[----:B------:R-:W-:Y:S02]  /*1270*/  HADD2.F32 R43, -RZ, R43.H1_H1 ;  /* 0x3000002bff2b7230 */ /* 0x000fe40000004100 */
[----:B------:R-:W-:Y:S02]  /*1280*/  HADD2.F32 R18, -RZ, R47.H1_H1 ;  /* 0x3000002fff127230 */ /* 0x000fe40000004100 */
[----:B------:R-:W-:Y:S01]  /*1290*/  FFMA.FTZ R12, R19, R8, R12 ;  /* 0x00000008130c7223 */ /* 0x000fe2000001000c */
[----:B------:R-:W-:Y:S01]  /*12a0*/  FFMA.FTZ R14, R27, R10, R14 ;  /* 0x0000000a1b0e7223 */ /* 0x000fe2000001000e */
[----:B------:R-:W-:Y:S01]  /*12b0*/  FFMA.FTZ R34, R35, R16, R34 ;  /* 0x0000001023227223 */ /* 0x000fe20000010022 */
[----:B------:R-:W-:Y:S01]  /*12c0*/  FFMA.FTZ R18, R43, R18, R20 ;  /* 0x000000122b127223 */ /* 0x000fe20000010014 */
[----:B------:R-:W1:Y:S04]  /*12d0*/  SHFL.BFLY PT, R8, R7, 0x8, 0x1f ;  /* 0x0d001f0007087f89 */ /* 0x000e6800000e0000 */
[----:B------:R-:W2:Y:S04]  /*12e0*/  SHFL.BFLY PT, R9, R12, 0x8, 0x1f ;  /* 0x0d001f000c097f89 */ /* 0x000ea800000e0000 */
[----:B------:R-:W3:Y:S04]  /*12f0*/  SHFL.BFLY PT, R13, R14, 0x8, 0x1f ;  /* 0x0d001f000e0d7f89 */ /* 0x000ee800000e0000 */
[----:B------:R-:W4:Y:S04]  /*1300*/  SHFL.BFLY PT, R17, R34, 0x8, 0x1f ;  /* 0x0d001f0022117f89 */ /* 0x000f2800000e0000 */
[----:B------:R-:W0:Y:S01]  /*1310*/  SHFL.BFLY PT, R19, R18, 0x8, 0x1f ;  /* 0x0d001f0012137f89 */ /* 0x000e2200000e0000 */
[----:B-1----:R-:W-:Y:S01]  /*1320*/  FADD.FTZ R8, R7, R8 ;  /* 0x0000000807087221 */ /* 0x002fe20000010000 */
[----:B--2---:R-:W-:Y:S01]  /*1330*/  FADD.FTZ R11, R12, R9 ;  /* 0x000000090c0b7221 */ /* 0x004fe20000010000 */
[----:B---3--:R-:W-:-:S03]  /*1340*/  FADD.FTZ R15, R14, R13 ;  /* 0x0000000d0e0f7221 */ /* 0x008fc60000010000 */
[----:B------:R-:W1:Y:S01]  /*1350*/  SHFL.BFLY PT, R9, R8, 0x4, 0x1f ;  /* 0x0c801f0008097f89 */ /* 0x000e6200000e0000 */
[----:B----4-:R-:W-:Y:S01]  /*1360*/  FADD.FTZ R17, R34, R17 ;  /* 0x0000001122117221 */ /* 0x010fe20000010000 */
[----:B0-----:R-:W-:Y:S02]  /*1370*/  FADD.FTZ R20, R18, R19 ;  /* 0x0000001312147221 */ /* 0x001fe40000010000 */
[----:B------:R-:W0:Y:S04]  /*1380*/  SHFL.BFLY PT, R10, R11, 0x4, 0x1f ;  /* 0x0c801f000b0a7f89 */ /* 0x000e2800000e0000 */
[----:B------:R-:W2:Y:S04]  /*1390*/  SHFL.BFLY PT, R16, R15, 0x4, 0x1f ;  /* 0x0c801f000f107f89 */ /* 0x000ea800000e0000 */
[----:B------:R-:W3:Y:S04]  /*13a0*/  SHFL.BFLY PT, R14, R17, 0x4, 0x1f ;  /* 0x0c801f00110e7f89 */ /* 0x000ee800000e0000 */
[----:B------:R-:W4:Y:S01]  /*13b0*/  SHFL.BFLY PT, R7, R20, 0x4, 0x1f ;  /* 0x0c801f0014077f89 */ /* 0x000f2200000e0000 */
[----:B------:R-:W-:Y:S01]  /*13c0*/  ISETP.GT.U32.OR P0, PT, R0, 0x4f, P0 ;  /* 0x0000004f0000780c */ /* 0x000fe20000704470 */
[----:B-1----:R-:W-:Y:S01]  /*13d0*/  FADD.FTZ R9, R8, R9 ;  /* 0x0000000908097221 */ /* 0x002fe20000010000 */
[----:B0-----:R-:W-:Y:S01]  /*13e0*/  FADD.FTZ R12, R11, R10 ;  /* 0x0000000a0b0c7221 */ /* 0x001fe20000010000 */
[----:B--2---:R-:W-:-:S03]  /*13f0*/  FADD.FTZ R16, R15, R16 ;  /* 0x000000100f107221 */ /* 0x004fc60000010000 */
[----:B------:R-:W0:Y:S07]  /*1400*/  SHFL.BFLY PT, R10, R9, 0x2, 0x1f ;  /* 0x0c401f00090a7f89 */ /* 0x000e2e00000e0000 */
[----:B------:R-:W1:Y:S01]  /*1410*/  @!P0 LDC.64 R62, c[0x0][0x3f8] ;  /* 0x0000fe00ff3e8b82 */ /* 0x000e620000000a00 */
[----:B---3--:R-:W-:Y:S01]  /*1420*/  FADD.FTZ R14, R17, R14 ;  /* 0x0000000e110e7221 */ /* 0x008fe20000010000 */
[----:B----4-:R-:W-:Y:S01]  /*1430*/  FADD.FTZ R18, R20, R7 ;  /* 0x0000000714127221 */ /* 0x010fe20000010000 */
[----:B------:R-:W2:Y:S04]  /*1440*/  SHFL.BFLY PT, R13, R12, 0x2, 0x1f ;  /* 0x0c401f000c0d7f89 */ /* 0x000ea800000e0000 */
[----:B------:R-:W3:Y:S04]  /*1450*/  SHFL.BFLY PT, R11, R16, 0x2, 0x1f ;  /* 0x0c401f00100b7f89 */ /* 0x000ee800000e0000 */
[----:B------:R-:W4:Y:S04]  /*1460*/  SHFL.BFLY PT, R19, R14, 0x2, 0x1f ;  /* 0x0c401f000e137f89 */ /* 0x000f2800000e0000 */
[----:B------:R-:W4:Y:S01]  /*1470*/  SHFL.BFLY PT, R17, R18, 0x2, 0x1f ;  /* 0x0c401f0012117f89 */ /* 0x000f2200000e0000 */
[----:B------:R-:W-:Y:S01]  /*1480*/  IMAD R58, R3, 0x50, RZ ;  /* 0x00000050033a7824 */ /* 0x000fe200078e02ff */
[----:B------:R-:W-:-:S02]  /*1490*/  IADD3 R50, PT, PT, R50, 0x4f, RZ ;  /* 0x0000004f32327810 */ /* 0x000fc40007ffe0ff */
[----:B------:R-:W-:Y:S02]  /*14a0*/  @!P0 MOV R69, RZ ;  /* 0x000000ff00458202 */ /* 0x000fe40000000f00 */
[----:B------:R-:W-:Y:S01]  /*14b0*/  @!P0 IADD3 R68, PT, PT, R58, R0, RZ ;  /* 0x000000003a448210 */ /* 0x000fe20007ffe0ff */
[----:B------:R-:W-:-:S04]  /*14c0*/  IMAD.HI R8, R50, 0x66666667, RZ ;  /* 0x6666666732087827 */ /* 0x000fc800078e02ff */
[----:B0-----:R-:W-:Y:S01]  /*14d0*/  FADD.FTZ R7, R9, R10 ;  /* 0x0000000a09077221 */ /* 0x001fe20000010000 */
[----:B------:R-:W-:Y:S01]  /*14e0*/  @!P0 IMAD.WIDE.U32 R68, R66, UR6, R68 ;  /* 0x0000000642448c25 */ /* 0x000fe2000f8e0044 */
[----:B------:R-:W-:-:S03]  /*14f0*/  SHF.R.U32.HI R9, RZ, 0x1f, R8 ;  /* 0x0000001fff097819 */ /* 0x000fc60000011608 */
[----:B--2---:R-:W-:Y:S01]  /*1500*/  FADD.FTZ R13, R12, R13 ;  /* 0x0000000d0c0d7221 */ /* 0x004fe20000010000 */
[----:B------:R-:W-:Y:S02]  /*1510*/  @!P0 IMAD R69, R67, UR6, R69 ;  /* 0x0000000643458c24 */ /* 0x000fe4000f8e0245 */
[----:B---3--:R-:W-:Y:S01]  /*1520*/  FADD.FTZ R15, R16, R11 ;  /* 0x0000000b100f7221 */ /* 0x008fe20000010000 */
[----:B------:R-:W-:Y:S01]  /*1530*/  LEA.HI.SX32 R9, R8, R9, 0x1b ;  /* 0x0000000908097211 */ /* 0x000fe200078fdaff */
[----:B----4-:R-:W-:Y:S01]  /*1540*/  FADD.FTZ R19, R14, R19 ;  /* 0x000000130e137221 */ /* 0x010fe20000010000 */
[----:B------:R-:W-:Y:S01]  /*1550*/  FADD.FTZ R17, R18, R17 ;  /* 0x0000001112117221 */ /* 0x000fe20000010000 */
[----:B------:R-:W-:Y:S01]  /*1560*/  @!P0 IMAD.WIDE.U32 R68, R64, UR7, R68 ;  /* 0x0000000740448c25 */ /* 0x000fe2000f8e0044 */
[----:B------:R-:W0:Y:S01]  /*1570*/  SHFL.BFLY PT, R12, R7, 0x1, 0x1f ;  /* 0x0c201f00070c7f89 */ /* 0x000e2200000e0000 */
[----:B------:R-:W2:Y:S03]  /*1580*/  LDC.64 R10, c[0x0][0x440] ;  /* 0x00011000ff0a7b82 */ /* 0x000ea60000000a00 */
[----:B------:R-:W3:Y:S01]  /*1590*/  SHFL.BFLY PT, R14, R13, 0x1, 0x1f ;  /* 0x0c201f000d0e7f89 */ /* 0x000ee200000e0000 */
[----:B------:R-:W-:-:S03]  /*15a0*/  @!P0 IMAD R65, R65, UR7, R69 ;  /* 0x0000000741418c24 */ /* 0x000fc6000f8e0245 */
[----:B------:R-:W4:Y:S01]  /*15b0*/  SHFL.BFLY PT, R16, R15, 0x1, 0x1f ;  /* 0x0c201f000f107f89 */ /* 0x000f2200000e0000 */
[----:B------:R-:W-:-:S03]  /*15c0*/  IMAD R50, R9, 0x50, -R50 ;  /* 0x0000005009327824 */ /* 0x000fc600078e0a32 */
[----:B------:R-:W4:Y:S04]  /*15d0*/  SHFL.BFLY PT, R18, R19, 0x1, 0x1f ;  /* 0x0c201f0013127f89 */ /* 0x000f2800000e0000 */
[----:B------:R-:W4:Y:S01]  /*15e0*/  SHFL.BFLY PT, R20, R17, 0x1, 0x1f ;  /* 0x0c201f0011147f89 */ /* 0x000f2200000e0000 */
[C---:B-1----:R-:W-:Y:S01]  /*15f0*/  @!P0 LEA R62, P1, R68.reuse, R62, 0x2 ;  /* 0x0000003e443e8211 */ /* 0x042fe200078210ff */
[----:B------:R-:W1:Y:S03]  /*1600*/  LDC.64 R8, c[0x0][0x448] ;  /* 0x00011200ff087b82 */ /* 0x000e660000000a00 */
[----:B------:R-:W-:Y:S02]  /*1610*/  @!P0 LEA.HI.X R63, R68, R63, R65, 0x2, P1 ;  /* 0x0000003f443f8211 */ /* 0x000fe400008f1441 */
[----:B------:R-:W-:-:S02]  /*1620*/  ISETP.NE.AND P1, PT, R54, RZ, PT ;  /* 0x000000ff3600720c */ /* 0x000fc40003f25270 */
[----:B------:R-:W-:Y:S02]  /*1630*/  MOV R51, 0x7f800000 ;  /* 0x7f80000000337802 */ /* 0x000fe40000000f00 */
[----:B------:R-:W-:-:S04]  /*1640*/  IADD3 R21, PT, PT, R5, 0x4f, R50 ;  /* 0x0000004f05157810 */ /* 0x000fc80007ffe032 */
[----:B------:R1:W5:Y:S01]  /*1650*/  @!P0 LDG.E R51, desc[UR4][R62.64] ;  /* 0x000000043e338981 */ /* 0x000362000c1e1900 */
[C---:B------:R-:W-:Y:S01]  /*1660*/  ISETP.GE.AND P0, PT, R0.reuse, R21, PT ;  /* 0x000000150000720c */ /* 0x040fe20003f06270 */
[----:B------:R-:W-:Y:S01]  /*1670*/  IMAD R21, R3, 0xa00, R0 ;  /* 0x00000a0003157824 */ /* 0x000fe200078e0200 */
[----:B------:R-:W-:Y:S01]  /*1680*/  BSSY.RECONVERGENT B0, `(.L_x_4) ;  /* 0x0000024000007945 */ /* 0x000fe20003800200 */
[----:B0-----:R-:W-:Y:S01]  /*1690*/  FADD.FTZ R22, R7, R12 ;  /* 0x0000000c07167221 */ /* 0x001fe20000010000 */
[----:B------:R-:W-:Y:S01]  /*16a0*/  ISETP.GT.U32.OR P0, PT, R0, 0x4f, P0 ;  /* 0x0000004f0000780c */ /* 0x000fe20000704470 */
[----:B---3--:R-:W-:Y:S01]  /*16b0*/  FADD.FTZ R13, R13, R14 ;  /* 0x0000000e0d0d7221 */ /* 0x008fe20000010000 */
[----:B----4-:R-:W-:Y:S01]  /*16c0*/  FADD.FTZ R23, R15, R16 ;  /* 0x000000100f177221 */ /* 0x010fe20000010000 */
[----:B------:R-:W-:Y:S01]  /*16d0*/  FADD.FTZ R24, R19, R18 ;  /* 0x0000001213187221 */ /* 0x000fe20000010000 */
[----:B------:R-:W-:Y:S01]  /*16e0*/  SHF.L.U32 R12, R21, 0x2, RZ ;  /* 0x00000002150c7819 */ /* 0x000fe200000006ff */
[----:B------:R-:W-:Y:S01]  /*16f0*/  FADD.FTZ R20, R17, R20 ;  /* 0x0000001411147221 */ /* 0x000fe20000010000 */
[----:B------:R-:W-:Y:S07]  /*1700*/  @P1 BRA `(.L_x_5) ;  /* 0x00000000006c1947 */ /* 0x000fee0003800000 */
[----:B------:R-:W0:Y:S01]  /*1710*/  LDC.64 R16, c[0x0][0x3e8] ;  /* 0x0000fa00ff107b82 */ /* 0x000e220000000a00 */
[----:B------:R-:W-:Y:S01]  /*1720*/  MOV R59, RZ ;  /* 0x000000ff003b7202 */ /* 0x000fe20000000f00 */
[----:B------:R-:W3:Y:S01]  /*1730*/  LDCU.64 UR8, c[0x0][0x3d0] ;  /* 0x00007a00ff0877ac */ /* 0x000ee20008000a00 */
[-C--:B------:R-:W-:Y:S02]  /*1740*/  ISETP.GE.AND P2, PT, R6, R5.reuse, PT ;  /* 0x000000050600720c */ /* 0x080fe40003f46270 */
[-C--:B------:R-:W-:Y:S02]  /*1750*/  ISETP.GE.AND P1, PT, R48, R5.reuse, PT ;  /* 0x000000053000720c */ /* 0x080fe40003f26270 */
[-C--:B------:R-:W-:Y:S01]  /*1760*/  ISETP.GE.AND P5, PT, R52, R5.reuse, PT ;  /* 0x000000053400720c */ /* 0x080fe20003fa6270 */
[----:B------:R-:W4:Y:S01]  /*1770*/  LDC.64 R18, c[0x0][0x3f0] ;  /* 0x0000fc00ff127b82 */ /* 0x000f220000000a00 */
[----:B------:R-:W-:Y:S02]  /*1780*/  ISETP.GE.AND P4, PT, R2, R5, PT ;  /* 0x000000050200720c */ /* 0x000fe40003f86270 */
[----:B------:R-:W-:Y:S01]  /*1790*/  FSEL R21, R20, RZ, !P1 ;  /* 0x000000ff14157208 */ /* 0x000fe20004800000 */
[----:B0-----:R-:W-:-:S04]  /*17a0*/  IMAD.WIDE.U32 R14, R16, UR6, R58 ;  /* 0x00000006100e7c25 */ /* 0x001fc8000f8e003a */
[----:B------:R-:W-:Y:S02]  /*17b0*/  IMAD R15, R17, UR6, R15 ;  /* 0x00000006110f7c24 */ /* 0x000fe4000f8e020f */
[----:B----4-:R-:W-:-:S04]  /*17c0*/  IMAD.WIDE.U32 R14, R18, UR7, R14 ;  /* 0x00000007120e7c25 */ /* 0x010fc8000f8e000e */
[----:B------:R-:W-:Y:S01]  /*17d0*/  IMAD R7, R19, UR7, R15 ;  /* 0x0000000713077c24 */ /* 0x000fe2000f8e020f */
[----:B------:R-:W-:Y:S02]  /*17e0*/  IADD3 R14, P3, PT, R52, R14, RZ ;  /* 0x0000000e340e7210 */ /* 0x000fe40007f7e0ff */
[----:B------:R-:W-:Y:S02]  /*17f0*/  FSEL R15, R13, RZ, !P4 ;  /* 0x000000ff0d0f7208 */ /* 0x000fe40006000000 */
[----:B------:R-:W-:Y:S02]  /*1800*/  IADD3.X R7, PT, PT, RZ, R7, RZ, P3, !PT ;  /* 0x00000007ff077210 */ /* 0x000fe40001ffe4ff */
[----:B---3--:R-:W-:Y:S02]  /*1810*/  LEA R6, P6, R14, UR8, 0x2 ;  /* 0x000000080e067c11 */ /* 0x008fe4000f8c10ff */
[----:B------:R-:W-:Y:S02]  /*1820*/  ISETP.GE.AND P3, PT, R4, R5, PT ;  /* 0x000000050400720c */ /* 0x000fe40003f66270 */
[----:B------:R-:W-:-:S02]  /*1830*/  LEA.HI.X R7, R14, UR9, R7, 0x2, P6 ;  /* 0x000000090e077c11 */ /* 0x000fc4000b0f1407 */
[----:B------:R-:W-:Y:S02]  /*1840*/  FSEL R5, R22, RZ, !P5 ;  /* 0x000000ff16057208 */ /* 0x000fe40006800000 */
[----:B------:R-:W-:Y:S01]  /*1850*/  FSEL R17, R23, RZ, !P3 ;  /* 0x000000ff17117208 */ /* 0x000fe20005800000 */
[----:B------:R0:W-:Y:S01]  /*1860*/  STG.E desc[UR4][R6.64+0x40], R15 ;  /* 0x0000400f06007986 */ /* 0x0001e2000c101904 */
[----:B------:R-:W-:-:S03]  /*1870*/  FSEL R19, R24, RZ, !P2 ;  /* 0x000000ff18137208 */ /* 0x000fc60005000000 */
[----:B------:R0:W-:Y:S04]  /*1880*/  STG.E desc[UR4][R6.64], R5 ;  /* 0x0000000506007986 */ /* 0x0001e8000c101904 */
[----:B------:R0:W-:Y:S04]  /*1890*/  STG.E desc[UR4][R6.64+0x80], R17 ;  /* 0x0000801106007986 */ /* 0x0001e8000c101904 */
[----:B------:R0:W-:Y:S04]  /*18a0*/  STG.E desc[UR4][R6.64+0xc0], R19 ;  /* 0x0000c01306007986 */ /* 0x0001e8000c101904 */
[----:B------:R0:W-:Y:S02]  /*18b0*/  STG.E desc[UR4][R6.64+0x100], R21 ;  /* 0x0001001506007986 */ /* 0x0001e4000c101904 */
.L_x_5:
[----:B------:R-:W-:Y:S05]  /*18c0*/  BSYNC.RECONVERGENT B0 ;  /* 0x0000000000007941 */ /* 0x000fea0003800200 */
.L_x_4:
[----:B------:R-:W-:Y:S04]  /*18d0*/  BSSY.RECONVERGENT B0, `(.L_x_6) ;  /* 0x0000011000007945 */ /* 0x000fe80003800200 */
[----:B------:R-:W-:Y:S05]  /*18e0*/  @P0 BRA `(.L_x_7) ;  /* 0x00000000003c0947 */ /* 0x000fea0003800000 */
[----:B0-----:R-:W0:Y:S01]  /*18f0*/  LDC.64 R6, c[0x0][0x418] ;  /* 0x00010600ff067b82 */ /* 0x001e220000000a00 */
[----:B------:R-:W-:Y:S01]  /*1900*/  HFMA2 R5, -RZ, RZ, 0, 0 ;  /* 0x00000000ff057431 */ /* 0x000fe200000001ff */
[----:B------:R-:W-:Y:S01]  /*1910*/  IADD3 R4, PT, PT, R58, R0, RZ ;  /* 0x000000003a047210 */ /* 0x000fe20007ffe0ff */
[C---:B-----5:R-:W-:Y:S01]  /*1920*/  FMUL.FTZ R2, R51.reuse, 1.4426950216293334961 ;  /* 0x3fb8aa3b33027820 */ /* 0x060fe20000410000 */
[----:B------:R-:W-:-:S04]  /*1930*/  FSETP.NEU.FTZ.AND P0, PT, R51, -INF , PT ;  /* 0xff8000003300780b */ /* 0x000fc80003f1d000 */
[----:B------:R-:W3:Y:S08]  /*1940*/  LDC.64 R14, c[0x0][0x420] ;  /* 0x00010800ff0e7b82 */ /* 0x000ef00000000a00 */
[----:B------:R-:W4:Y:S01]  /*1950*/  LDC.64 R16, c[0x0][0x410] ;  /* 0x00010400ff107b82 */ /* 0x000f220000000a00 */
[----:B0-----:R-:W-:-:S04]  /*1960*/  IMAD.WIDE.U32 R4, R6, UR6, R4 ;  /* 0x0000000606047c25 */ /* 0x001fc8000f8e0004 */
[----:B------:R-:W-:Y:S02]  /*1970*/  IMAD R5, R7, UR6, R5 ;  /* 0x0000000607057c24 */ /* 0x000fe4000f8e0205 */
[----:B---3--:R-:W-:-:S04]  /*1980*/  IMAD.WIDE.U32 R4, R14, UR7, R4 ;  /* 0x000000070e047c25 */ /* 0x008fc8000f8e0004 */
[----:B------:R-:W-:Y:S01]  /*1990*/  IMAD R5, R15, UR7, R5 ;  /* 0x000000070f057c24 */ /* 0x000fe2000f8e0205 */
[----:B----4-:R-:W-:-:S04]  /*19a0*/  LEA R6, P1, R4, R16, 0x2 ;  /* 0x0000001004067211 */ /* 0x010fc800078210ff */
[----:B------:R-:W-:Y:S02]  /*19b0*/  LEA.HI.X R7, R4, R17, R5, 0x2, P1 ;  /* 0x0000001104077211 */ /* 0x000fe400008f1405 */
[----:B------:R-:W-:-:S05]  /*19c0*/  FSEL R5, R2, RZ, P0 ;  /* 0x000000ff02057208 */ /* 0x000fca0000000000 */
[----:B------:R3:W-:Y:S02]  /*19d0*/  STG.E desc[UR4][R6.64], R5 ;  /* 0x0000000506007986 */ /* 0x0007e4000c101904 */
.L_x_7:
[----:B------:R-:W-:Y:S05]  /*19e0*/  BSYNC.RECONVERGENT B0 ;  /* 0x0000000000007941 */ /* 0x000fea0003800200 */
.L_x_6:
[----:B------:R-:W4:Y:S01]  /*19f0*/  LDCU.64 UR10, c[0x0][0x458] ;  /* 0x00008b00ff0a77ac */ /* 0x000f220008000a00 */
[----:B------:R-:W-:Y:S01]  /*1a00*/  MOV R13, RZ ;  /* 0x000000ff000d7202 */ /* 0x000fe20000000f00 */
[----:B------:R-:W4:Y:S02]  /*1a10*/  LDCU.64 UR8, c[0x0][0x428] ;  /* 0x00008500ff0877ac */ /* 0x000f240008000a00 */
[----:B--2---:R-:W-:-:S04]  /*1a20*/  IMAD.WIDE.U32 R12, R10, UR6, R12 ;  /* 0x000000060a0c7c25 */ /* 0x004fc8000f8e000c */
[----:B------:R-:W-:Y:S02]  /*1a30*/  IMAD R13, R11, UR6, R13 ;  /* 0x000000060b0d7c24 */ /* 0x000fe4000f8e020d */
[----:B01-3--:R-:W-:Y:S01]  /*1a40*/  IMAD.WIDE.U32 R4, R8, UR7, R12 ;  /* 0x0000000708047c25 */ /* 0x00bfe2000f8e000c */
[----:B----4-:R-:W-:-:S03]  /*1a50*/  ISETP.NE.U32.AND P0, PT, RZ, UR10, PT ;  /* 0x0000000aff007c0c */ /* 0x010fc6000bf05070 */
[----:B------:R-:W-:Y:S01]  /*1a60*/  IMAD R9, R9, UR7, R5 ;  /* 0x0000000709097c24 */ /* 0x000fe2000f8e0205 */
[----:B------:R-:W-:Y:S02]  /*1a70*/  ISETP.NE.AND.EX P0, PT, RZ, UR11, PT, P0 ;  /* 0x0000000bff007c0c */ /* 0x000fe4000bf05300 */
[----:B------:R-:W-:Y:S02]  /*1a80*/  LEA R6, P1, R4, UR8, 0x2 ;  /* 0x0000000804067c11 */ /* 0x000fe4000f8210ff */
[----:B------:R-:W-:Y:S02]  /*1a90*/  ISETP.NE.OR P0, PT, R0, RZ, !P0 ;  /* 0x000000ff0000720c */ /* 0x000fe40004705670 */
[----:B------:R-:W-:-:S05]  /*1aa0*/  LEA.HI.X R7, R4, UR9, R9, 0x2, P1 ;  /* 0x0000000904077c11 */ /* 0x000fca00088f1409 */
[----:B------:R0:W-:Y:S04]  /*1ab0*/  STG.E.128 desc[UR4][R6.64], RZ ;  /* 0x000000ff06007986 */ /* 0x0001e8000c101d04 */
        /* <DEDUP_REMOVED lines=8> */
[----:B------:R0:W-:Y:S01]  /*1b40*/  STG.E.128 desc[UR4][R6.64+0x9000], RZ ;  /* 0x009000ff06007986 */ /* 0x0001e2000c101d04 */
[----:B------:R-:W-:Y:S05]  /*1b50*/  @P0 EXIT ;  /* 0x000000000000094d */ /* 0x000fea0003800000 */
[----:B------:R-:W1:Y:S08]  /*1b60*/  LDC R0, c[0x0][0x450] ;  /* 0x00011400ff007b82 */ /* 0x000e700000000800 */
[----:B------:R-:W2:Y:S08]  /*1b70*/  LDC R2, c[0x0][0x390] ;  /* 0x0000e400ff027b82 */ /* 0x000eb00000000800 */
[----:B------:R-:W3:Y:S01]  /*1b80*/  LDC.64 R4, c[0x0][0x458] ;  /* 0x00011600ff047b82 */ /* 0x000ee20000000a00 */
[----:B-1----:R-:W-:-:S04]  /*1b90*/  IMAD R3, R3, R0, UR7 ;  /* 0x0000000703037e24 */ /* 0x002fc8000f8e0200 */
[----:B--2---:R-:W-:-:S04]  /*1ba0*/  IMAD R3, R3, R2, UR6 ;  /* 0x0000000603037e24 */ /* 0x004fc8000f8e0202 */
[----:B---3--:R-:W-:-:S05]  /*1bb0*/  IMAD.WIDE R2, R3, 0x4, R4 ;  /* 0x0000000403027825 */ /* 0x008fca00078e0204 */
[----:B------:R-:W-:Y:S01]  /*1bc0*/  STG.E desc[UR4][R2.64], RZ ;  /* 0x000000ff02007986 */ /* 0x000fe2000c101904 */
[----:B------:R-:W-:Y:S05]  /*1bd0*/  EXIT ;  /* 0x000000000000794d */ /* 0x000fea0003800000 */
.L_x_8:
        /* <DEDUP_REMOVED lines=10> */
.L_x_111:


//--------------------- .text._ZN7cutlass13device_kernelIN5flash11enable_sm90INS1_16FlashAttnBwdSm90INS1_25CollectiveMainloopBwdSm90ILi2ELi2ELi2EN4cute5tupleIJNS5_1CILi1EEES8_S8_EEENS6_IJNS7_ILi80EEENS7_ILi128EEESB_EEENS_6half_tEfNS_4arch4Sm90ELb0ELb0ELb0ELb1ELb0ELb1ELb0ELb1ELi2ELi1ELi2ELi1ELb0EEENS1_21CollectiveEpilogueBwdISC_SD_SF_Li256ELb1ELb0ELi1EEENS1_19SingleTileSchedulerILb1ELb0ELb0ELi128EEEEEEEEEvNT_6ParamsE --------------------------
	.section	.text._ZN7cutlass13device_kernelIN5flash11enable_sm90INS1_16FlashAttnBwdSm90INS1_25CollectiveMainloopBwdSm90ILi2ELi2ELi2EN4cute5tupleIJNS5_1CILi1EEES8_S8_EEENS6_IJNS7_ILi80EEENS7_ILi128EEESB_EEENS_6half_tEfNS_4arch4Sm90ELb0ELb0ELb0ELb1ELb0ELb1ELb0ELb1ELi2ELi1ELi2ELi1ELb0EEENS1_21CollectiveEpilogueBwdISC_SD_SF_Li256ELb1ELb0ELi1EEENS1_19SingleTileSchedulerILb1ELb0ELb0ELi128EEEEEEEEEvNT_6ParamsE,"ax",@progbits
	.align	128
.text._ZN7cutlass13device_kernelIN5flash11enable_sm90INS1_16FlashAttnBwdSm90INS1_25CollectiveMainloopBwdSm90ILi2ELi2ELi2EN4cute5tupleIJNS5_1CILi1EEES8_S8_EEENS6_IJNS7_ILi80EEENS7_ILi128EEESB_EEENS_6half_tEfNS_4arch4Sm90ELb0ELb0ELb0ELb1ELb0ELb1ELb0ELb1ELi2ELi1ELi2ELi1ELb0EEENS1_21CollectiveEpilogueBwdISC_SD_SF_Li256ELb1ELb0ELi1EEENS1_19SingleTileSchedulerILb1ELb0ELb0ELi128EEEEEEEEEvNT_6ParamsE:
        .type           _ZN7cutlass13device_kernelIN5flash11enable_sm90INS1_16FlashAttnBwdSm90INS1_25CollectiveMainloopBwdSm90ILi2ELi2ELi2EN4cute5tupleIJNS5_1CILi1EEES8_S8_EEENS6_IJNS7_ILi80EEENS7_ILi128EEESB_EEENS_6half_tEfNS_4arch4Sm90ELb0ELb0ELb0ELb1ELb0ELb1ELb0ELb1ELi2ELi1ELi2ELi1ELb0EEENS1_21CollectiveEpilogueBwdISC_SD_SF_Li256ELb1ELb0ELi1EEENS1_19SingleTileSchedulerILb1ELb0ELb0ELi128EEEEEEEEEvNT_6ParamsE,@function
        .size           _ZN7cutlass13device_kernelIN5flash11enable_sm90INS1_16FlashAttnBwdSm90INS1_25CollectiveMainloopBwdSm90ILi2ELi2ELi2EN4cute5tupleIJNS5_1CILi1EEES8_S8_EEENS6_IJNS7_ILi80EEENS7_ILi128EEESB_EEENS_6half_tEfNS_4arch4Sm90ELb0ELb0ELb0ELb1ELb0ELb1ELb0ELb1ELi2ELi1ELi2ELi1ELb0EEENS1_21CollectiveEpilogueBwdISC_SD_SF_Li256ELb1ELb0ELi1EEENS1_19SingleTileSchedulerILb1ELb0ELb0ELi128EEEEEEEEEvNT_6ParamsE,(.L_x_112 - _ZN7cutlass13device_kernelIN5flash11enable_sm90INS1_16FlashAttnBwdSm90INS1_25CollectiveMainloopBwdSm90ILi2ELi2ELi2EN4cute5tupleIJNS5_1CILi1EEES8_S8_EEENS6_IJNS7_ILi80EEENS7_ILi128EEESB_EEENS_6half_tEfNS_4arch4Sm90ELb0ELb0ELb0ELb1ELb0ELb1ELb0ELb1ELi2ELi1ELi2ELi1ELb0EEENS1_21CollectiveEpilogueBwdISC_SD_SF_Li256ELb1ELb0ELi1EEENS1_19SingleTileSchedulerILb1ELb0ELb0ELi128EEEEEEEEEvNT_6ParamsE)
        .other          _ZN7cutlass13device_kernelIN5flash11enable_sm90INS1_16FlashAttnBwdSm90INS1_25CollectiveMainloopBwdSm90ILi2ELi2ELi2EN4cute5tupleIJNS5_1CILi1EEES8_S8_EEENS6_IJNS7_ILi80EEENS7_ILi128EEESB_EEENS_6half_tEfNS_4arch4Sm90ELb0ELb0ELb0ELb1ELb0ELb1ELb0ELb1ELi2ELi1ELi2ELi1ELb0EEENS1_21CollectiveEpilogueBwdISC_SD_SF_Li256ELb1ELb0ELi1EEENS1_19SingleTileSchedulerILb1ELb0ELb0ELi128EEEEEEEEEvNT_6ParamsE,@"STO_CUDA_ENTRY STV_DEFAULT"
_ZN7cutlass13device_kernelIN5flash11enable_sm90INS1_16FlashAttnBwdSm90INS1_25CollectiveMainloopBwdSm90ILi2ELi2ELi2EN4cute5tupleIJNS5_1CILi1EEES8_S8_EEENS6_IJNS7_ILi80EEENS7_ILi128EEESB_EEENS_6half_tEfNS_4arch4Sm90ELb0ELb0ELb0ELb1ELb0ELb1ELb0ELb1ELi2ELi1ELi2ELi1ELb0EEENS1_21CollectiveEpilogueBwdISC_SD_SF_Li256ELb1ELb0ELi1EEENS1_19SingleTileSchedulerILb1ELb0ELb0ELi128EEEEEEEEEvNT_6ParamsE:
[----:B------:R-:W-:Y:S01]  /*0000*/  LDC R1, c[0x0][0x37c] ;  /* 0x0000df00ff017b82 */ /* 0x000fe20000000800 */
[----:B------:R-:W-:Y:S05]  /*0010*/  EXIT ;  /* 0x000000000000794d */ /* 0x000fea0003800000 */
.L_x_9:
        /* <DEDUP_REMOVED lines=14> */
.L_x_112:


//--------------------- .text._ZN7cutlass13device_kernelIN5flash11enable_sm90INS1_16FlashAttnBwdSm90INS1_25CollectiveMainloopBwdSm90ILi2ELi2ELi2EN4cute5tupleIJNS5_1CILi1EEES8_S8_EEENS6_IJNS7_ILi80EEENS7_ILi128EEESB_EEENS_6half_tEfNS_4arch4Sm90ELb0ELb0ELb0ELb1ELb1ELb1ELb0ELb1ELi2ELi1ELi2ELi1ELb0EEENS1_21CollectiveEpilogueBwdISC_SD_SF_Li256ELb1ELb0ELi1EEENS1_19SingleTileSchedulerILb1ELb0ELb0ELi128EEEEEEEEEvNT_6ParamsE --------------------------
	.section	.text._ZN7cutlass13device_kernelIN5flash11enable_sm90INS1_16FlashAttnBwdSm90INS1_25CollectiveMainloopBwdSm90ILi2ELi2ELi2EN4cute5tupleIJNS5_1CILi1EEES8_S8_EEENS6_IJNS7_ILi80EEENS7_ILi128EEESB_EEENS_6half_tEfNS_4arch4Sm90ELb0ELb0ELb0ELb1ELb1ELb1ELb0ELb1ELi2ELi1ELi2ELi1ELb0EEENS1_21CollectiveEpilogueBwdISC_SD_SF_Li256ELb1ELb0ELi1EEENS1_19SingleTileSchedulerILb1ELb0ELb0ELi128EEEEEEEEEvNT_6ParamsE,"ax",@progbits
	.align	128
.text._ZN7cutlass13device_kernelIN5flash11enable_sm90INS1_16FlashAttnBwdSm90INS1_25CollectiveMainloopBwdSm90ILi2ELi2ELi2EN4cute5tupleIJNS5_1CILi1EEES8_S8_EEENS6_IJNS7_ILi80EEENS7_ILi128EEESB_EEENS_6half_tEfNS_4arch4Sm90ELb0ELb0ELb0ELb1ELb1ELb1ELb0ELb1ELi2ELi1ELi2ELi1ELb0EEENS1_21CollectiveEpilogueBwdISC_SD_SF_Li256ELb1ELb0ELi1EEENS1_19SingleTileSchedulerILb1ELb0ELb0ELi128EEEEEEEEEvNT_6ParamsE:
        .type           _ZN7cutlass13device_kernelIN5flash11enable_sm90INS1_16FlashAttnBwdSm90INS1_25CollectiveMainloopBwdSm90ILi2ELi2ELi2EN4cute5tupleIJNS5_1CILi1EEES8_S8_EEENS6_IJNS7_ILi80EEENS7_ILi128EEESB_EEENS_6half_tEfNS_4arch4Sm90ELb0ELb0ELb0ELb1ELb1ELb1ELb0ELb1ELi2ELi1ELi2ELi1ELb0EEENS1_21CollectiveEpilogueBwdISC_SD_SF_Li256ELb1ELb0ELi1EEENS1_19SingleTileSchedulerILb1ELb0ELb0ELi128EEEEEEEEEvNT_6ParamsE,@function
        .size           _ZN7cutlass13device_kernelIN5flash11enable_sm90INS1_16FlashAttnBwdSm90INS1_25CollectiveMainloopBwdSm90ILi2ELi2ELi2EN4cute5tupleIJNS5_1CILi1EEES8_S8_EEENS6_IJNS7_ILi80EEENS7_ILi128EEESB_EEENS_6half_tEfNS_4arch4Sm90ELb0ELb0ELb0ELb1ELb1ELb1ELb0ELb1ELi2ELi1ELi2ELi1ELb0EEENS1_21CollectiveEpilogueBwdISC_SD_SF_Li256ELb1ELb0ELi1EEENS1_19SingleTileSchedulerILb1ELb0ELb0ELi128EEEEEEEEEvNT_6ParamsE,(.L_x_113 - _ZN7cutlass13device_kernelIN5flash11enable_sm90INS1_16FlashAttnBwdSm90INS1_25CollectiveMainloopBwdSm90ILi2ELi2ELi2EN4cute5tupleIJNS5_1CILi1EEES8_S8_EEENS6_IJNS7_ILi80EEENS7_ILi128EEESB_EEENS_6half_tEfNS_4arch4Sm90ELb0ELb0ELb0ELb1ELb1ELb1ELb0ELb1ELi2ELi1ELi2ELi1ELb0EEENS1_21CollectiveEpilogueBwdISC_SD_SF_Li256ELb1ELb0ELi1EEENS1_19SingleTileSchedulerILb1ELb0ELb0ELi128EEEEEEEEEvNT_6ParamsE)
        .other          _ZN7cutlass13device_kernelIN5flash11enable_sm90INS1_16FlashAttnBwdSm90INS1_25CollectiveMainloopBwdSm90ILi2ELi2ELi2EN4cute5tupleIJNS5_1CILi1EEES8_S8_EEENS6_IJNS7_ILi80EEENS7_ILi128EEESB_EEENS_6half_tEfNS_4arch4Sm90ELb0ELb0ELb0ELb1ELb1ELb1ELb0ELb1ELi2ELi1ELi2ELi1ELb0EEENS1_21CollectiveEpilogueBwdISC_SD_SF_Li256ELb1ELb0ELi1EEENS1_19SingleTileSchedulerILb1ELb0ELb0ELi128EEEEEEEEEvNT_6ParamsE,@"STO_CUDA_ENTRY STV_DEFAULT"
_ZN7cutlass13device_kernelIN5flash11enable_sm90INS1_16FlashAttnBwdSm90INS1_25CollectiveMainloopBwdSm90ILi2ELi2ELi2EN4cute5tupleIJNS5_1CILi1EEES8_S8_EEENS6_IJNS7_ILi80EEENS7_ILi128EEESB_EEENS_6half_tEfNS_4arch4Sm90ELb0ELb0ELb0ELb1ELb1ELb1ELb0ELb1ELi2ELi1ELi2ELi1ELb0EEENS1_21CollectiveEpilogueBwdISC_SD_SF_Li256ELb1ELb0ELi1EEENS1_19SingleTileSchedulerILb1ELb0ELb0ELi128EEEEEEEEEvNT_6ParamsE:
[----:B------:R-:W-:Y:S01]  /*0000*/  LDC R1, c[0x0][0x37c] ;  /* 0x0000df00ff017b82 */ /* 0x000fe20000000800 */
[----:B------:R-:W-:Y:S05]  /*0010*/  EXIT ;  /* 0x000000000000794d */ /* 0x000fea0003800000 */
.L_x_10:
        /* <DEDUP_REMOVED lines=14> */
.L_x_113:


//--------------------- .text._ZN7cutlass13device_kernelIN5flash11enable_sm90INS1_16FlashAttnBwdSm90INS1_25CollectiveMainloopBwdSm90ILi2ELi2ELi2EN4cute5tupleIJNS5_1CILi1EEES8_S8_EEENS6_IJNS7_ILi80EEENS7_ILi128EEESB_EEENS_6half_tEfNS_4arch4Sm90ELb0ELb0ELb0ELb1ELb0ELb1ELb0ELb1ELi2ELi1ELi2ELi1ELb0EEENS1_24CollectiveEpilogueBwdGQAISC_fSF_Li256ELb1ELb0EEENS1_19SingleTileSchedulerILb1ELb0ELb0ELi128EEEEEEEEEvNT_6ParamsE --------------------------
	.section	.text._ZN7cutlass13device_kernelIN5flash11enable_sm90INS1_16FlashAttnBwdSm90INS1_25CollectiveMainloopBwdSm90ILi2ELi2ELi2EN4cute5tupleIJNS5_1CILi1EEES8_S8_EEENS6_IJNS7_ILi80EEENS7_ILi128EEESB_EEENS_6half_tEfNS_4arch4Sm90ELb0ELb0ELb0ELb1ELb0ELb1ELb0ELb1ELi2ELi1ELi2ELi1ELb0EEENS1_24CollectiveEpilogueBwdGQAISC_fSF_Li256ELb1ELb0EEENS1_19SingleTileSchedulerILb1ELb0ELb0ELi128EEEEEEEEEvNT_6ParamsE,"ax",@progbits
	.align	128
.text._ZN7cutlass13device_kernelIN5flash11enable_sm90INS1_16FlashAttnBwdSm90INS1_25CollectiveMainloopBwdSm90ILi2ELi2ELi2EN4cute5tupleIJNS5_1CILi1EEES8_S8_EEENS6_IJNS7_ILi80EEENS7_ILi128EEESB_EEENS_6half_tEfNS_4arch4Sm90ELb0ELb0ELb0ELb1ELb0ELb1ELb0ELb1ELi2ELi1ELi2ELi1ELb0EEENS1_24CollectiveEpilogueBwdGQAISC_fSF_Li256ELb1ELb0EEENS1_19SingleTileSchedulerILb1ELb0ELb0ELi128EEEEEEEEEvNT_6ParamsE:
        .type           _ZN7cutlass13device_kernelIN5flash11enable_sm90INS1_16FlashAttnBwdSm90INS1_25CollectiveMainloopBwdSm90ILi2ELi2ELi2EN4cute5tupleIJNS5_1CILi1EEES8_S8_EEENS6_IJNS7_ILi80EEENS7_ILi128EEESB_EEENS_6half_tEfNS_4arch4Sm90ELb0ELb0ELb0ELb1ELb0ELb1ELb0ELb1ELi2ELi1ELi2ELi1ELb0EEENS1_24CollectiveEpilogueBwdGQAISC_fSF_Li256ELb1ELb0EEENS1_19SingleTileSchedulerILb1ELb0ELb0ELi128EEEEEEEEEvNT_6ParamsE,@function
        .size           _ZN7cutlass13device_kernelIN5flash11enable_sm90INS1_16FlashAttnBwdSm90INS1_25CollectiveMainloopBwdSm90ILi2ELi2ELi2EN4cute5tupleIJNS5_1CILi1EEES8_S8_EEENS6_IJNS7_ILi80EEENS7_ILi128EEESB_EEENS_6half_tEfNS_4arch4Sm90ELb0ELb0ELb0ELb1ELb0ELb1ELb0ELb1ELi2ELi1ELi2ELi1ELb0EEENS1_24CollectiveEpilogueBwdGQAISC_fSF_Li256ELb1ELb0EEENS1_19SingleTileSchedulerILb1ELb0ELb0ELi128EEEEEEEEEvNT_6ParamsE,(.L_x_114 - _ZN7cutlass13device_kernelIN5flash11enable_sm90INS1_16FlashAttnBwdSm90INS1_25CollectiveMainloopBwdSm90ILi2ELi2ELi2EN4cute5tupleIJNS5_1CILi1EEES8_S8_EEENS6_IJNS7_ILi80EEENS7_ILi128EEESB_EEENS_6half_tEfNS_4arch4Sm90ELb0ELb0ELb0ELb1ELb0ELb1ELb0ELb1ELi2ELi1ELi2ELi1ELb0EEENS1_24CollectiveEpilogueBwdGQAISC_fSF_Li256ELb1ELb0EEENS1_19SingleTileSchedulerILb1ELb0ELb0ELi128EEEEEEEEEvNT_6ParamsE)
        .other          _ZN7cutlass13device_kernelIN5flash11enable_sm90INS1_16FlashAttnBwdSm90INS1_25CollectiveMainloopBwdSm90ILi2ELi2ELi2EN4cute5tupleIJNS5_1CILi1EEES8_S8_EEENS6_IJNS7_ILi80EEENS7_ILi128EEESB_EEENS_6half_tEfNS_4arch4Sm90ELb0ELb0ELb0ELb1ELb0ELb1ELb0ELb1ELi2ELi1ELi2ELi1ELb0EEENS1_24CollectiveEpilogueBwdGQAISC_fSF_Li256ELb1ELb0EEENS1_19SingleTileSchedulerILb1ELb0ELb0ELi128EEEEEEEEEvNT_6ParamsE,@"STO_CUDA_ENTRY STV_DEFAULT"
_ZN7cutlass13device_kernelIN5flash11enable_sm90INS1_16FlashAttnBwdSm90INS1_25CollectiveMainloopBwdSm90ILi2ELi2ELi2EN4cute5tupleIJNS5_1CILi1EEES8_S8_EEENS6_IJNS7_ILi80EEENS7_ILi128EEESB_EEENS_6half_tEfNS_4arch4Sm90ELb0ELb0ELb0ELb1ELb0ELb1ELb0ELb1ELi2ELi1ELi2ELi1ELb0EEENS1_24CollectiveEpilogueBwdGQAISC_fSF_Li256ELb1ELb0EEENS1_19SingleTileSchedulerILb1ELb0ELb0ELi128EEEEEEEEEvNT_6ParamsE:
[----:B------:R-:W-:Y:S01]  /*0000*/  LDC R1, c[0x0][0x37c] ;  /* 0x0000df00ff017b82 */ /* 0x000fe20000000800 */
[----:B------:R-:W-:Y:S05]  /*0010*/  EXIT ;  /* 0x000000000000794d */ /* 0x000fea0003800000 */
.L_x_11:
        /* <DEDUP_REMOVED lines=14> */
.L_x_114:


//--------------------- .text._ZN7cutlass13device_kernelIN5flash32FlashAttnBwdPostprocessConvertdQIN4cute5tupleIJNS3_1CILi80EEENS5_ILi128EEEEEENS_6half_tEfNS_4arch4Sm90ELi256ENS3_8TiledMMAINS3_8MMA_AtomIJNS3_4SM904GMMA25MMA_64x16x16_F32F16F16_SSILNSF_5MajorE1ELSH_0ELNSF_7ScaleInE1ELSI_1EEEEEENS3_6LayoutINS4_IJNS5_ILi2EEENS5_ILi1EEESN_EEENS4_IJSN_NS5_ILi0EEESP_EEEEENS4_IJNS3_10UnderscoreESS_SS_EEEEELb1EEEEEvNT_6ParamsE --------------------------
	.section	.text._ZN7cutlass13device_kernelIN5flash32FlashAttnBwdPostprocessConvertdQIN4cute5tupleIJNS3_1CILi80EEENS5_ILi128EEEEEENS_6half_tEfNS_4arch4Sm90ELi256ENS3_8TiledMMAINS3_8MMA_AtomIJNS3_4SM904GMMA25MMA_64x16x16_F32F16F16_SSILNSF_5MajorE1ELSH_0ELNSF_7ScaleInE1ELSI_1EEEEEENS3_6LayoutINS4_IJNS5_ILi2EEENS5_ILi1EEESN_EEENS4_IJSN_NS5_ILi0EEESP_EEEEENS4_IJNS3_10UnderscoreESS_SS_EEEEELb1EEEEEvNT_6ParamsE,"ax",@progbits
	.align	128
.text._ZN7cutlass13device_kernelIN5flash32FlashAttnBwdPostprocessConvertdQIN4cute5tupleIJNS3_1CILi80EEENS5_ILi128EEEEEENS_6half_tEfNS_4arch4Sm90ELi256ENS3_8TiledMMAINS3_8MMA_AtomIJNS3_4SM904GMMA25MMA_64x16x16_F32F16F16_SSILNSF_5MajorE1ELSH_0ELNSF_7ScaleInE1ELSI_1EEEEEENS3_6LayoutINS4_IJNS5_ILi2EEENS5_ILi1EEESN_EEENS4_IJSN_NS5_ILi0EEESP_EEEEENS4_IJNS3_10UnderscoreESS_SS_EEEEELb1EEEEEvNT_6ParamsE:
        .type           _ZN7cutlass13device_kernelIN5flash32FlashAttnBwdPostprocessConvertdQIN4cute5tupleIJNS3_1CILi80EEENS5_ILi128EEEEEENS_6half_tEfNS_4arch4Sm90ELi256ENS3_8TiledMMAINS3_8MMA_AtomIJNS3_4SM904GMMA25MMA_64x16x16_F32F16F16_SSILNSF_5MajorE1ELSH_0ELNSF_7ScaleInE1ELSI_1EEEEEENS3_6LayoutINS4_IJNS5_ILi2EEENS5_ILi1EEESN_EEENS4_IJSN_NS5_ILi0EEESP_EEEEENS4_IJNS3_10UnderscoreESS_SS_EEEEELb1EEEEEvNT_6ParamsE,@function
        .size           _ZN7cutlass13device_kernelIN5flash32FlashAttnBwdPostprocessConvertdQIN4cute5tupleIJNS3_1CILi80EEENS5_ILi128EEEEEENS_6half_tEfNS_4arch4Sm90ELi256ENS3_8TiledMMAINS3_8MMA_AtomIJNS3_4SM904GMMA25MMA_64x16x16_F32F16F16_SSILNSF_5MajorE1ELSH_0ELNSF_7ScaleInE1ELSI_1EEEEEENS3_6LayoutINS4_IJNS5_ILi2EEENS5_ILi1EEESN_EEENS4_IJSN_NS5_ILi0EEESP_EEEEENS4_IJNS3_10UnderscoreESS_SS_EEEEELb1EEEEEvNT_6ParamsE,(.L_x_115 - _ZN7cutlass13device_kernelIN5flash32FlashAttnBwdPostprocessConvertdQIN4cute5tupleIJNS3_1CILi80EEENS5_ILi128EEEEEENS_6half_tEfNS_4arch4Sm90ELi256ENS3_8TiledMMAINS3_8MMA_AtomIJNS3_4SM904GMMA25MMA_64x16x16_F32F16F16_SSILNSF_5MajorE1ELSH_0ELNSF_7ScaleInE1ELSI_1EEEEEENS3_6LayoutINS4_IJNS5_ILi2EEENS5_ILi1EEESN_EEENS4_IJSN_NS5_ILi0EEESP_EEEEENS4_IJNS3_10UnderscoreESS_SS_EEEEELb1EEEEEvNT_6ParamsE)
        .other          _ZN7cutlass13device_kernelIN5flash32FlashAttnBwdPostprocessConvertdQIN4cute5tupleIJNS3_1CILi80EEENS5_ILi128EEEEEENS_6half_tEfNS_4arch4Sm90ELi256ENS3_8TiledMMAINS3_8MMA_AtomIJNS3_4SM904GMMA25MMA_64x16x16_F32F16F16_SSILNSF_5MajorE1ELSH_0ELNSF_7ScaleInE1ELSI_1EEEEEENS3_6LayoutINS4_IJNS5_ILi2EEENS5_ILi1EEESN_EEENS4_IJSN_NS5_ILi0EEESP_EEEEENS4_IJNS3_10UnderscoreESS_SS_EEEEELb1EEEEEvNT_6ParamsE,@"STO_CUDA_ENTRY STV_DEFAULT"
_ZN7cutlass13device_kernelIN5flash32FlashAttnBwdPostprocessConvertdQIN4cute5tupleIJNS3_1CILi80EEENS5_ILi128EEEEEENS_6half_tEfNS_4arch4Sm90ELi256ENS3_8TiledMMAINS3_8MMA_AtomIJNS3_4SM904GMMA25MMA_64x16x16_F32F16F16_SSILNSF_5MajorE1ELSH_0ELNSF_7ScaleInE1ELSI_1EEEEEENS3_6LayoutINS4_IJNS5_ILi2EEENS5_ILi1EEESN_EEENS4_IJSN_NS5_ILi0EEESP_EEEEENS4_IJNS3_10UnderscoreESS_SS_EEEEELb1EEEEEvNT_6ParamsE:
[----:B------:R-:W-:Y:S08]  /*0000*/  LDC R1, c[0x0][0x37c] ;  /* 0x0000df00ff017b82 */ /* 0x000ff00000000800 */
[----:B------:R-:W0:Y:S01]  /*0010*/  LDC.64 R10, c[0x0][0x3e0] ;  /* 0x0000f800ff0a7b82 */ /* 0x000e220000000a00 */
[----:B------:R-:W1:Y:S01]  /*0020*/  S2R R4, SR_CTAID.X ;  /* 0x0000000000047919 */ /* 0x000e620000002500 */
[----:B------:R-:W2:Y:S01]  /*0030*/  LDCU.64 UR8, c[0x0][0x358] ;  /* 0x00006b00ff0877ac */ /* 0x000ea20008000a00 */
[----:B------:R-:W3:Y:S01]  /*0040*/  S2R R9, SR_CTAID.Z ;  /* 0x0000000000097919 */ /* 0x000ee20000002700 */
[----:B0-----:R-:W-:-:S04]  /*0050*/  ISETP.NE.U32.AND P0, PT, R10, RZ, PT ;  /* 0x000000ff0a00720c */ /* 0x001fc80003f05070 */
[----:B------:R-:W-:-:S13]  /*0060*/  ISETP.NE.AND.EX P2, PT, R11, RZ, PT, P0 ;  /* 0x000000ff0b00720c */ /* 0x000fda0003f45300 */
[----:B-123--:R-:W-:Y:S05]  /*0070*/  @P2 BRA `(.L_x_12) ;  /* 0x0000000000202947 */ /* 0x00efea0003800000 */
[----:B------:R-:W0:Y:S01]  /*0080*/  LDCU.64 UR4, c[0x0][0x3e8] ;  /* 0x00007d00ff0477ac */ /* 0x000e220008000a00 */
[----:B------:R-:W1:Y:S01]  /*0090*/  LDC R41, c[0x0][0x3b0] ;  /* 0x0000ec00ff297b82 */ /* 0x000e620000000800 */
[----:B------:R-:W-:Y:S02]  /*00a0*/  CS2R R2, SRZ ;  /* 0x0000000000027805 */ /* 0x000fe4000001ff00 */
[----:B------:R-:W-:Y:S01]  /*00b0*/  CS2R R60, SRZ ;  /* 0x00000000003c7805 */ /* 0x000fe2000001ff00 */
[----:B0-----:R-:W-:-:S04]  /*00c0*/  UISETP.NE.U32.AND UP0, UPT, UR4, URZ, UPT ;  /* 0x000000ff0400728c */ /* 0x001fc8000bf05070 */
[----:B------:R-:W-:-:S09]  /*00d0*/  UISETP.NE.AND.EX UP0, UPT, UR5, URZ, UPT, UP0 ;  /* 0x000000ff0500728c */ /* 0x000fd2000bf05300 */
[----:B------:R-:W-:Y:S05]  /*00e0*/  BRA.U !UP0, `(.L_x_13) ;  /* 0x0000000108547547 */ /* 0x000fea000b800000 */
[----:B------:R-:W-:Y:S05]  /*00f0*/  BRA `(.L_x_14) ;  /* 0x0000000000387947 */ /* 0x000fea0003800000 */
.L_x_12:
[----:B------:R-:W0:Y:S01]  /*0100*/  LDC.64 R6, c[0x0][0x3e0] ;  /* 0x0000f800ff067b82 */ /* 0x000e220000000a00 */
[----:B------:R-:W1:Y:S01]  /*0110*/  LDCU.64 UR4, c[0x0][0x3e8] ;  /* 0x00007d00ff0477ac */ /* 0x000e620008000a00 */
[----:B0-----:R-:W-:-:S05]  /*0120*/  IMAD.WIDE.U32 R6, R9, 0x4, R6 ;  /* 0x0000000409067825 */ /* 0x001fca00078e0006 */
[----:B------:R-:W2:Y:S01]  /*0130*/  LDG.E R60, desc[UR8][R6.64] ;  /* 0x00000008063c7981 */ /* 0x000ea2000c1e1900 */
[----:B-1----:R-:W-:-:S04]  /*0140*/  UISETP.NE.U32.AND UP0, UPT, UR4, URZ, UPT ;  /* 0x000000ff0400728c */ /* 0x002fc8000bf05070 */
[----:B------:R-:W-:Y:S01]  /*0150*/  UISETP.NE.AND.EX UP0, UPT, UR5, URZ, UPT, UP0 ;  /* 0x000000ff0500728c */ /* 0x000fe2000bf05300 */
[--C-:B--2---:R-:W-:Y:S01]  /*0160*/  IMAD R0, R9, 0x50, R60.reuse ;  /* 0x0000005009007824 */ /* 0x104fe200078e023c */
[----:B------:R-:W-:-:S03]  /*0170*/  SHF.R.S32.HI R61, RZ, 0x1f, R60 ;  /* 0x0000001fff3d7819 */ /* 0x000fc6000001143c */
[----:B------:R-:W-:-:S05]  /*0180*/  IMAD.HI R0, R0, 0x66666667, RZ ;  /* 0x6666666700007827 */ /* 0x000fca00078e02ff */
[----:B------:R-:W-:-:S04]  /*0190*/  SHF.R.U32.HI R3, RZ, 0x1f, R0 ;  /* 0x0000001fff037819 */ /* 0x000fc80000011600 */
[----:B------:R-:W-:-:S05]  /*01a0*/  LEA.HI R3, R0, R3, RZ, 0x1b ;  /* 0x0000000300037211 */ /* 0x000fca00078fd8ff */
[----:B------:R-:W-:-:S05]  /*01b0*/  IMAD R2, R3, 0x2800, RZ ;  /* 0x0000280003027824 */ /* 0x000fca00078e02ff */
[----:B------:R-:W-:Y:S01]  /*01c0*/  SHF.R.S32.HI R3, RZ, 0x1f, R2 ;  /* 0x0000001fff037819 */ /* 0x000fe20000011402 */
[----:B------:R-:W-:Y:S06]  /*01d0*/  BRA.U !UP0, `(.L_x_15) ;  /* 0x0000000108107547 */ /* 0x000fec000b800000 */
.L_x_14:
[----:B------:R-:W0:Y:S02]  /*01e0*/  LDC.64 R6, c[0x0][0x3e8] ;  /* 0x0000fa00ff067b82 */ /* 0x000e240000000a00 */
[----:B0-----:R-:W-:-:S05]  /*01f0*/  IMAD.WIDE.U32 R6, R9, 0x4, R6 ;  /* 0x0000000409067825 */ /* 0x001fca00078e0006 */
[----:B-1----:R0:W5:Y:S01]  /*0200*/  LDG.E R41, desc[UR8][R6.64] ;  /* 0x0000000806297981 */ /* 0x002162000c1e1900 */
[----:B------:R-:W-:Y:S05]  /*0210*/  BRA `(.L_x_13) ;  /* 0x0000000000087947 */ /* 0x000fea0003800000 */
.L_x_15:
[----:B------:R-:W2:Y:S02]  /*0220*/  LDG.E R7, desc[UR8][R6.64+0x4] ;  /* 0x0000040806077981 */ /* 0x000ea4000c1e1900 */
[----:B--2---:R-:W-:-:S07]  /*0230*/  IMAD.IADD R41, R7, 0x1, -R60 ;  /* 0x0000000107297824 */ /* 0x004fce00078e0a3c */
.L_x_13:
[----:B------:R-:W-:Y:S01]  /*0240*/  IMAD R0, R4, 0x50, RZ ;  /* 0x0000005004007824 */ /* 0x000fe200078e02ff */
[----:B------:R-:W-:-:S04]  /*0250*/  ISETP.NE.AND.EX P0, PT, R11, RZ, PT, P0 ;  /* 0x000000ff0b00720c */ /* 0x000fc80003f05300 */
[----:B-1---5:R-:W-:-:S13]  /*0260*/  ISETP.GE.AND P1, PT, R0, R41, PT ;  /* 0x000000290000720c */ /* 0x022fda0003f26270 */
[----:B------:R-:W-:Y:S05]  /*0270*/  @P1 EXIT P0 ;  /* 0x000000000000194d */ /* 0x000fea0000000000 */
[----:B------:R-:W1:Y:S01]  /*0280*/  S2R R5, SR_CTAID.Y ;  /* 0x0000000000057919 */ /* 0x000e620000002600 */
[----:B0-----:R-:W1:Y:S01]  /*0290*/  LDC.64 R6, c[0x0][0x398] ;  /* 0x0000e600ff067b82 */ /* 0x001e620000000a00 */
[----:B------:R-:W-:Y:S01]  /*02a0*/  IMAD R13, R4, 0x2800, RZ ;  /* 0x00002800040d7824 */ /* 0x000fe200078e02ff */
[----:B------:R-:W-:Y:S01]  /*02b0*/  BSSY.RECONVERGENT B0, `(.L_x_16) ;  /* 0x0000026000007945 */ /* 0x000fe20003800200 */
[----:B------:R-:W0:Y:S03]  /*02c0*/  S2R R0, SR_TID.X ;  /* 0x0000000000007919 */ /* 0x000e260000002100 */
[----:B------:R-:W-:Y:S01]  /*02d0*/  IADD3 R2, P0, PT, R13, R2, RZ ;  /* 0x000000020d027210 */ /* 0x000fe20007f1e0ff */
[----:B------:R-:W2:Y:S01]  /*02e0*/  S2R R15, SR_CgaCtaId ;  /* 0x00000000000f7919 */ /* 0x000ea20000008800 */
[----:B------:R-:W3:Y:S03]  /*02f0*/  LDC.64 R10, c[0x0][0x3a0] ;  /* 0x0000e800ff0a7b82 */ /* 0x000ee60000000a00 */
[----:B------:R-:W-:-:S05]  /*0300*/  IMAD.X R3, RZ, RZ, R3, P0 ;  /* 0x000000ffff037224 */ /* 0x000fca00000e0603 */
[----:B------:R-:W4:Y:S01]  /*0310*/  LDC.64 R12, c[0x0][0x380] ;  /* 0x0000e000ff0c7b82 */ /* 0x000f220000000a00 */
[----:B-1----:R-:W-:-:S04]  /*0320*/  IMAD.WIDE.U32 R2, R5, R6, R2 ;  /* 0x0000000605027225 */ /* 0x002fc800078e0002 */
[----:B------:R-:W-:Y:S01]  /*0330*/  IMAD R7, R5, R7, R3 ;  /* 0x0000000705077224 */ /* 0x000fe200078e0203 */
[----:B0-----:R-:W-:Y:S02]  /*0340*/  ISETP.NE.AND P0, PT, R0, RZ, PT ;  /* 0x000000ff0000720c */ /* 0x001fe40003f05270 */
[----:B------:R-:W-:Y:S02]  /*0350*/  SEL R3, R9, RZ, !P2 ;  /* 0x000000ff09037207 */ /* 0x000fe40005000000 */
[----:B------:R-:W-:-:S05]  /*0360*/  MOV R6, R2 ;  /* 0x0000000200067202 */ /* 0x000fca0000000f00 */
[----:B---3--:R-:W-:-:S04]  /*0370*/  IMAD.WIDE.U32 R6, R3, R10, R6 ;  /* 0x0000000a03067225 */ /* 0x008fc800078e0006 */
[----:B------:R-:W-:Y:S01]  /*0380*/  IMAD R2, R3, R11, R7 ;  /* 0x0000000b03027224 */ /* 0x000fe200078e0207 */
[----:B----4-:R-:W-:-:S04]  /*0390*/  LEA R12, P1, R6, R12, 0x2 ;  /* 0x0000000c060c7211 */ /* 0x010fc800078210ff */
[----:B------:R-:W-:Y:S01]  /*03a0*/  LEA.HI.X R2, R6, R13, R2, 0x2, P1 ;  /* 0x0000000d06027211 */ /* 0x000fe200008f1402 */
[----:B--2---:R-:W-:Y:S08]  /*03b0*/  @P0 BRA `(.L_x_17) ;  /* 0x0000000000540947 */ /* 0x004ff00003800000 */
[----:B------:R-:W0:Y:S01]  /*03c0*/  S2UR UR7, SR_CgaCtaId ;  /* 0x00000000000779c3 */ /* 0x000e220000008800 */
[----:B------:R-:W-:Y:S01]  /*03d0*/  UMOV UR6, 0x400 ;  /* 0x0000040000067882 */ /* 0x000fe20000000000 */
[----:B------:R-:W-:Y:S01]  /*03e0*/  UMOV UR4, 0x1 ;  /* 0x0000000100047882 */ /* 0x000fe20000000000 */
[----:B------:R-:W-:Y:S01]  /*03f0*/  IMAD.MOV.U32 R6, RZ, RZ, 0xa000 ;  /* 0x0000a000ff067424 */ /* 0x000fe200078e00ff */
[----:B------:R-:W-:-:S04]  /*0400*/  UIADD3 UR4, UPT, UPT, -UR4, 0x100000, URZ ;  /* 0x0010000004047890 */ /* 0x000fc8000fffe1ff */
[----:B------:R-:W-:Y:S02]  /*0410*/  USHF.L.U32 UR5, UR4, 0xb, URZ ;  /* 0x0000000b04057899 */ /* 0x000fe400080006ff */
[----:B------:R-:W-:Y:S01]  /*0420*/  USHF.L.U32 UR4, UR4, 0x1, URZ ;  /* 0x0000000104047899 */ /* 0x000fe200080006ff */
[----:B------:R-:W-:Y:S01]  /*0430*/  PLOP3.LUT P0, PT, PT, PT, PT, 0x80, 0x8 ;  /* 0x000000000008781c */ /* 0x000fe20003f0f070 */
[----:B------:R-:W-:Y:S01]  /*0440*/  UMOV UR10, 0xa00 ;  /* 0x00000a00000a7882 */ /* 0x000fe20000000000 */
[----:B0-----:R-:W-:-:S04]  /*0450*/  ULEA UR6, UR7, UR6, 0x18 ;  /* 0x0000000607067291 */ /* 0x001fc8000f8ec0ff */
[----:B------:R-:W-:Y:S01]  /*0460*/  UIADD3 UR7, UPT, UPT, UR6, 0xf000, URZ ;  /* 0x0000f00006077890 */ /* 0x000fe2000fffe0ff */
[----:B------:R-:W0:Y:S07]  /*0470*/  FENCE.VIEW.ASYNC.S ;  /* 0x00000000000073c6 */ /* 0x000e2e0000000000 */
[----:B0-----:R0:W1:Y:S02]  /*0480*/  SYNCS.EXCH.64 URZ, [UR6+0xf000], UR4 ;  /* 0x00f0000406ff75b2 */ /* 0x0010640008000100 */
[----:B0-----:R-:W-:-:S02]  /*0490*/  R2UR UR4, R12 ;  /* 0x000000000c0472ca */ /* 0x001fc400000e0000 */
[----:B------:R-:W-:Y:S01]  /*04a0*/  R2UR UR5, R2 ;  /* 0x00000000020572ca */ /* 0x000fe200000e0000 */
[----:B-1----:R0:W-:-:S14]  /*04b0*/  SYNCS.ARRIVE.TRANS64 RZ, [UR6+0xf000], R6 ;  /* 0x00f00006ffff79a7 */ /* 0x0021dc0008000006 */
.L_x_18:
[----:B------:R-:W-:Y:S01]  /*04c0*/  @P0 ELECT P1, URZ, PT ;  /* 0x0000000000ff082f */ /* 0x000fe20003820000 */
[----:B------:R1:W-:-:S12]  /*04d0*/  UBLKCP.S.G [UR6], [UR4], UR10 ;  /* 0x00000006040073ba */ /* 0x0003d8000800020a */
[----:B------:R-:W-:Y:S02]  /*04e0*/  @P1 PLOP3.LUT P0, PT, P1, PT, PT, 0x8, 0x80 ;  /* 0x000000000080181c */ /* 0x000fe40000f0e170 */
[----:B------:R-:W-:-:S11]  /*04f0*/  PLOP3.LUT P1, PT, PT, PT, PT, 0x8, 0x80 ;  /* 0x000000000080781c */ /* 0x000fd60003f2e170 */
[----:B-1----:R-:W-:Y:S05]  /*0500*/  @P0 BRA.U.ANY `(.L_x_18) ;  /* 0xfffffffd00ec0947 */ /* 0x002fea000393ffff */
.L_x_17:
[----:B------:R-:W-:Y:S05]  /*0510*/  BSYNC.RECONVERGENT B0 ;  /* 0x0000000000007941 */ /* 0x000fea0003800200 */
.L_x_16:
[----:B------:R-:W-:Y:S01]  /*0520*/  BAR.SYNC.DEFER_BLOCKING 0x0 ;  /* 0x0000000000007b1d */ /* 0x000fe20000010000 */
[----:B------:R-:W-:Y:S02]  /*0530*/  MOV R2, 0x400 ;  /* 0x0000040000027802 */ /* 0x000fe40000000f00 */
[----:B------:R-:W-:Y:S02]  /*0540*/  SHF.L.U32 R7, RZ, 0x1f, RZ ;  /* 0x0000001fff077819 */ /* 0x000fe400000006ff */
[----:B------:R-:W-:-:S07]  /*0550*/  LEA R2, R15, R2, 0x18 ;  /* 0x000000020f027211 */ /* 0x000fce00078ec0ff */
.L_x_19:
[----:B-1----:R1:W2:Y:S02]  /*0560*/  SYNCS.PHASECHK.TRANS64.TRYWAIT P0, [R2+URZ+0xf000], R7 ;  /* 0x00f00007020075a7 */ /* 0x0022a400080011ff */
[----:B--2---:R-:W-:Y:S05]  /*0570*/  @!P0 NANOSLEEP.SYNCS 0x989680 ;  /* 0x009896800000895d */ /* 0x004fea0003900000 */
[----:B------:R-:W2:Y:S02]  /*0580*/  @!P0 SYNCS.PHASECHK.TRANS64 P0, [R2+URZ+0xf000], R7 ;  /* 0x00f00007020085a7 */ /* 0x000ea400080010ff */
[----:B--2---:R-:W-:Y:S05]  /*0590*/  @!P0 BRA `(.L_x_19) ;  /* 0xfffffffc00f08947 */ /* 0x004fea000383ffff */
[C---:B-1----:R-:W-:Y:S01]  /*05a0*/  IMAD.SHL.U32 R7, R0.reuse, 0x10, RZ ;  /* 0x0000001000077824 */ /* 0x042fe200078e00ff */
[--C-:B0-----:R-:W-:Y:S01]  /*05b0*/  SHF.R.U32.HI R6, RZ, 0x7, R0.reuse ;  /* 0x00000007ff067819 */ /* 0x101fe20000011600 */
[----:B------:R-:W0:Y:S01]  /*05c0*/  LDCU UR4, c[0x0][0x3d8] ;  /* 0x00007b00ff0477ac */ /* 0x000e220008000800 */
[C---:B------:R-:W-:Y:S01]  /*05d0*/  IMAD.SHL.U32 R40, R0.reuse, 0x8, RZ ;  /* 0x0000000800287824 */ /* 0x040fe200078e00ff */
[C---:B------:R-:W-:Y:S01]  /*05e0*/  LOP3.LUT R21, R0.reuse, 0x3b0, RZ, 0xc0, !PT ;  /* 0x000003b000157812 */ /* 0x040fe200078ec0ff */
[----:B------:R-:W-:Y:S01]  /*05f0*/  IMAD.SHL.U32 R16, R0, 0x2, RZ ;  /* 0x0000000200107824 */ /* 0x000fe200078e00ff */
[C---:B------:R-:W-:Y:S01]  /*0600*/  LOP3.LUT R9, R7.reuse, 0x7f0, RZ, 0xc0, !PT ;  /* 0x000007f007097812 */ /* 0x040fe200078ec0ff */
[----:B------:R-:W1:Y:S01]  /*0610*/  LDCU.64 UR6, c[0x0][0x3c8] ;  /* 0x00007900ff0677ac */ /* 0x000e620008000a00 */
[C---:B------:R-:W-:Y:S01]  /*0620*/  LOP3.LUT R17, R7.reuse, 0x40, RZ, 0xc0, !PT ;  /* 0x0000004007117812 */ /* 0x040fe200078ec0ff */
[----:B------:R-:W-:Y:S01]  /*0630*/  BSSY.RECONVERGENT B0, `(.L_x_20) ;  /* 0x0000087000007945 */ /* 0x000fe20003800200 */
[----:B------:R-:W-:Y:S01]  /*0640*/  LOP3.LUT R7, R7, 0x30, RZ, 0xc0, !PT ;  /* 0x0000003007077812 */ /* 0x000fe200078ec0ff */
[----:B------:R-:W-:Y:S01]  /*0650*/  IMAD R9, R6, 0x5000, R9 ;  /* 0x0000500006097824 */ /* 0x000fe200078e0209 */
[--C-:B------:R-:W-:Y:S01]  /*0660*/  SHF.R.U32.HI R6, RZ, 0x5, R0.reuse ;  /* 0x00000005ff067819 */ /* 0x100fe20000011600 */
[----:B------:R-:W2:Y:S01]  /*0670*/  LDCU.64 UR10, c[0x0][0x3d0] ;  /* 0x00007a00ff0a77ac */ /* 0x000ea20008000a00 */
[----:B------:R-:W-:-:S02]  /*0680*/  LOP3.LUT R17, R17, 0x8, R0, 0xf8, !PT ;  /* 0x0000000811117812 */ /* 0x000fc400078ef800 */
[----:B------:R-:W-:Y:S01]  /*0690*/  IADD3 R58, PT, PT, R2, R9, RZ ;  /* 0x00000009023a7210 */ /* 0x000fe20007ffe0ff */
[----:B------:R-:W-:Y:S01]  /*06a0*/  IMAD R25, R6, 0x500, R7 ;  /* 0x0000050006197824 */ /* 0x000fe200078e0207 */
[----:B------:R-:W-:Y:S02]  /*06b0*/  SHF.R.U32.HI R6, RZ, 0x1, R0 ;  /* 0x00000001ff067819 */ /* 0x000fe40000011600 */
[----:B------:R-:W-:Y:S01]  /*06c0*/  LOP3.LUT R7, R40, 0x8, RZ, 0xc0, !PT ;  /* 0x0000000828077812 */ /* 0x000fe200078ec0ff */
[----:B------:R-:W0:Y:S01]  /*06d0*/  LDS.128 R28, [R58] ;  /* 0x000000003a1c7984 */ /* 0x000e220000000c00 */
[----:B------:R-:W-:Y:S02]  /*06e0*/  LOP3.LUT R20, R6, 0x7, RZ, 0xc0, !PT ;  /* 0x0000000706147812 */ /* 0x000fe400078ec0ff */
[----:B------:R-:W-:Y:S01]  /*06f0*/  LOP3.LUT R24, R17, 0x8, R16, 0x78, !PT ;  /* 0x0000000811187812 */ /* 0x000fe200078e7810 */
[----:B------:R-:W3:Y:S01]  /*0700*/  LDS.128 R36, [R58+0x800] ;  /* 0x000800003a247984 */ /* 0x000ee20000000c00 */
[----:B------:R-:W-:-:S02]  /*0710*/  SHF.R.U32.HI R27, RZ, 0x3, R0 ;  /* 0x00000003ff1b7819 */ /* 0x000fc40000011600 */
[----:B------:R-:W-:Y:S01]  /*0720*/  LOP3.LUT R6, R7, 0x40, R0, 0xf8, !PT ;  /* 0x0000004007067812 */ /* 0x000fe200078ef800 */
[----:B------:R-:W4:Y:S01]  /*0730*/  LDS.128 R8, [R58+0x1000] ;  /* 0x001000003a087984 */ /* 0x000f220000000c00 */
[----:B------:R-:W-:Y:S01]  /*0740*/  LOP3.LUT R43, R40, 0x80, RZ, 0xc0, !PT ;  /* 0x00000080282b7812 */ /* 0x000fe200078ec0ff */
[----:B------:R-:W-:Y:S01]  /*0750*/  IMAD R7, R20, 0x500, R21 ;  /* 0x0000050014077824 */ /* 0x000fe200078e0215 */
[----:B------:R-:W-:Y:S01]  /*0760*/  LOP3.LUT R6, R6, 0x8, R27, 0x78, !PT ;  /* 0x0000000806067812 */ /* 0x000fe200078e781b */
[----:B------:R-:W5:Y:S01]  /*0770*/  LDS.128 R12, [R58+0x1800] ;  /* 0x001800003a0c7984 */ /* 0x000f620000000c00 */
[----:B------:R-:W-:Y:S02]  /*0780*/  IADD3 R43, PT, PT, R24, R25, R43 ;  /* 0x00000019182b7210 */ /* 0x000fe40007ffe02b */
[----:B------:R-:W-:Y:S01]  /*0790*/  LOP3.LUT R40, R40, 0x78, RZ, 0xc0, !PT ;  /* 0x0000007828287812 */ /* 0x000fe200078ec0ff */
[----:B------:R-:W1:Y:S01]  /*07a0*/  LDS.128 R16, [R58+0x2000] ;  /* 0x002000003a107984 */ /* 0x000e620000000c00 */
[----:B------:R-:W-:Y:S01]  /*07b0*/  LEA R43, R43, R2, 0x1 ;  /* 0x000000022b2b7211 */ /* 0x000fe200078e08ff */
[----:B------:R-:W-:-:S02]  /*07c0*/  IMAD.IADD R7, R7, 0x1, R6 ;  /* 0x0000000107077824 */ /* 0x000fc400078e0206 */
[----:B------:R-:W2:Y:S04]  /*07d0*/  LDS.128 R20, [R58+0x2800] ;  /* 0x002800003a147984 */ /* 0x000ea80000000c00 */
[----:B------:R-:W2:Y:S04]  /*07e0*/  LDS.128 R24, [R58+0x3000] ;  /* 0x003000003a187984 */ /* 0x000ea80000000c00 */
[----:B------:R-:W2:Y:S01]  /*07f0*/  LDS.128 R32, [R58+0x4000] ;  /* 0x004000003a207984 */ /* 0x000ea20000000c00 */
[----:B0-----:R-:W-:Y:S01]  /*0800*/  FMUL.FTZ R42, R28, UR4 ;  /* 0x000000041c2a7c20 */ /* 0x001fe20008410000 */
[----:B------:R-:W-:Y:S01]  /*0810*/  FMUL.FTZ R45, R29, UR4 ;  /* 0x000000041d2d7c20 */ /* 0x000fe20008410000 */
[----:B------:R-:W-:Y:S01]  /*0820*/  FMUL.FTZ R44, R30, UR4 ;  /* 0x000000041e2c7c20 */ /* 0x000fe20008410000 */
[----:B------:R-:W-:Y:S01]  /*0830*/  FMUL.FTZ R47, R31, UR4 ;  /* 0x000000041f2f7c20 */ /* 0x000fe20008410000 */
[----:B---3--:R-:W-:Y:S01]  /*0840*/  FMUL.FTZ R46, R36, UR4 ;  /* 0x00000004242e7c20 */ /* 0x008fe20008410000 */
[----:B------:R-:W0:Y:S01]  /*0850*/  LDS.128 R28, [R58+0x3800] ;  /* 0x003800003a1c7984 */ /* 0x000e220000000c00 */
[----:B------:R-:W-:Y:S01]  /*0860*/  FMUL.FTZ R49, R37, UR4 ;  /* 0x0000000425317c20 */ /* 0x000fe20008410000 */
[----:B------:R-:W-:Y:S01]  /*0870*/  FMUL.FTZ R48, R38, UR4 ;  /* 0x0000000426307c20 */ /* 0x000fe20008410000 */
[----:B------:R-:W-:Y:S01]  /*0880*/  FMUL.FTZ R51, R39, UR4 ;  /* 0x0000000427337c20 */ /* 0x000fe20008410000 */
[----:B----4-:R-:W-:Y:S01]  /*0890*/  FMUL.FTZ R50, R8, UR4 ;  /* 0x0000000408327c20 */ /* 0x010fe20008410000 */
[----:B------:R-:W3:Y:S01]  /*08a0*/  LDS.128 R36, [R58+0x4800] ;  /* 0x004800003a247984 */ /* 0x000ee20000000c00 */
[----:B------:R-:W-:Y:S01]  /*08b0*/  FMUL.FTZ R53, R9, UR4 ;  /* 0x0000000409357c20 */ /* 0x000fe20008410000 */
[----:B------:R-:W-:Y:S01]  /*08c0*/  FMUL.FTZ R52, R10, UR4 ;  /* 0x000000040a347c20 */ /* 0x000fe20008410000 */
[----:B------:R-:W-:Y:S01]  /*08d0*/  FMUL.FTZ R55, R11, UR4 ;  /* 0x000000040b377c20 */ /* 0x000fe20008410000 */
[----:B-----5:R-:W-:Y:S01]  /*08e0*/  FMUL.FTZ R54, R12, UR4 ;  /* 0x000000040c367c20 */ /* 0x020fe20008410000 */
[----:B------:R-:W-:Y:S01]  /*08f0*/  FMUL.FTZ R57, R13, UR4 ;  /* 0x000000040d397c20 */ /* 0x000fe20008410000 */
[----:B------:R-:W-:Y:S01]  /*0900*/  FMUL.FTZ R56, R14, UR4 ;  /* 0x000000040e387c20 */ /* 0x000fe20008410000 */
[----:B------:R-:W-:Y:S01]  /*0910*/  FMUL.FTZ R15, R15, UR4 ;  /* 0x000000040f0f7c20 */ /* 0x000fe20008410000 */
[----:B------:R-:W-:Y:S01]  /*0920*/  F2FP.F16.F32.PACK_AB R8, R45, R42 ;  /* 0x0000002a2d08723e */ /* 0x000fe200000000ff */
[----:B-1----:R-:W-:Y:S01]  /*0930*/  FMUL.FTZ R16, R16, UR4 ;  /* 0x0000000410107c20 */ /* 0x002fe20008410000 */
[----:B------:R-:W-:Y:S01]  /*0940*/  F2FP.F16.F32.PACK_AB R9, R47, R44 ;  /* 0x0000002c2f09723e */ /* 0x000fe200000000ff */
[----:B------:R-:W-:Y:S01]  /*0950*/  FMUL.FTZ R17, R17, UR4 ;  /* 0x0000000411117c20 */ /* 0x000fe20008410000 */
[----:B------:R-:W-:Y:S01]  /*0960*/  F2FP.F16.F32.PACK_AB R10, R49, R46 ;  /* 0x0000002e310a723e */ /* 0x000fe200000000ff */
[----:B------:R-:W-:Y:S01]  /*0970*/  FMUL.FTZ R18, R18, UR4 ;  /* 0x0000000412127c20 */ /* 0x000fe20008410000 */
[----:B------:R-:W-:Y:S01]  /*0980*/  F2FP.F16.F32.PACK_AB R11, R51, R48 ;  /* 0x00000030330b723e */ /* 0x000fe200000000ff */
[----:B------:R-:W-:Y:S01]  /*0990*/  FMUL.FTZ R19, R19, UR4 ;  /* 0x0000000413137c20 */ /* 0x000fe20008410000 */
[----:B------:R-:W-:Y:S01]  /*09a0*/  F2FP.F16.F32.PACK_AB R12, R53, R50 ;  /* 0x00000032350c723e */ /* 0x000fe200000000ff */
[----:B--2---:R-:W-:Y:S01]  /*09b0*/  FMUL.FTZ R20, R20, UR4 ;  /* 0x0000000414147c20 */ /* 0x004fe20008410000 */
[----:B------:R-:W-:Y:S01]  /*09c0*/  F2FP.F16.F32.PACK_AB R13, R55, R52 ;  /* 0x00000034370d723e */ /* 0x000fe200000000ff */
[----:B------:R1:W-:Y:S01]  /*09d0*/  STSM.16.MT88.4 [R43+0xa000], R8 ;  /* 0x00a000082b007844 */ /* 0x0003e20000004200 */
[----:B------:R-:W-:Y:S01]  /*09e0*/  F2FP.F16.F32.PACK_AB R14, R57, R54 ;  /* 0x00000036390e723e */ /* 0x000fe200000000ff */
[----:B------:R-:W-:Y:S01]  /*09f0*/  FMUL.FTZ R21, R21, UR4 ;  /* 0x0000000415157c20 */ /* 0x000fe20008410000 */
[----:B------:R-:W-:Y:S01]  /*0a00*/  F2FP.F16.F32.PACK_AB R15, R15, R56 ;  /* 0x000000380f0f723e */ /* 0x000fe200000000ff */
[----:B------:R-:W-:Y:S01]  /*0a10*/  FMUL.FTZ R22, R22, UR4 ;  /* 0x0000000416167c20 */ /* 0x000fe20008410000 */
[----:B------:R-:W-:Y:S01]  /*0a20*/  FMUL.FTZ R23, R23, UR4 ;  /* 0x0000000417177c20 */ /* 0x000fe20008410000 */
[----:B------:R-:W-:Y:S01]  /*0a30*/  FMUL.FTZ R24, R24, UR4 ;  /* 0x0000000418187c20 */ /* 0x000fe20008410000 */
[----:B------:R-:W-:Y:S01]  /*0a40*/  FMUL.FTZ R25, R25, UR4 ;  /* 0x0000000419197c20 */ /* 0x000fe20008410000 */
[----:B------:R2:W-:Y:S01]  /*0a50*/  STSM.16.MT88.4 [R43+0xa200], R12 ;  /* 0x00a2000c2b007844 */ /* 0x0005e20000004200 */
[----:B------:R-:W-:Y:S01]  /*0a60*/  FMUL.FTZ R26, R26, UR4 ;  /* 0x000000041a1a7c20 */ /* 0x000fe20008410000 */
[----:B------:R-:W-:Y:S01]  /*0a70*/  FMUL.FTZ R32, R32, UR4 ;  /* 0x0000000420207c20 */ /* 0x000fe20008410000 */
[----:B------:R-:W-:Y:S01]  /*0a80*/  FMUL.FTZ R33, R33, UR4 ;  /* 0x0000000421217c20 */ /* 0x000fe20008410000 */
[----:B------:R-:W-:Y:S01]  /*0a90*/  FMUL.FTZ R34, R34, UR4 ;  /* 0x0000000422227c20 */ /* 0x000fe20008410000 */
[----:B------:R-:W-:Y:S01]  /*0aa0*/  FMUL.FTZ R35, R35, UR4 ;  /* 0x0000000423237c20 */ /* 0x000fe20008410000 */
[----:B0-----:R-:W-:Y:S01]  /*0ab0*/  FMUL.FTZ R29, R29, UR4 ;  /* 0x000000041d1d7c20 */ /* 0x001fe20008410000 */
[----:B------:R-:W-:Y:S01]  /*0ac0*/  FMUL.FTZ R6, R31, UR4 ;  /* 0x000000041f067c20 */ /* 0x000fe20008410000 */
[----:B-1----:R-:W-:-:S02]  /*0ad0*/  F2FP.F16.F32.PACK_AB R8, R17, R16 ;  /* 0x000000101108723e */ /* 0x002fc400000000ff */
[----:B------:R-:W-:Y:S01]  /*0ae0*/  F2FP.F16.F32.PACK_AB R9, R19, R18 ;  /* 0x000000121309723e */ /* 0x000fe200000000ff */
[----:B---3--:R-:W-:Y:S01]  /*0af0*/  FMUL.FTZ R36, R36, UR4 ;  /* 0x0000000424247c20 */ /* 0x008fe20008410000 */
[----:B------:R-:W-:Y:S01]  /*0b00*/  FMUL.FTZ R37, R37, UR4 ;  /* 0x0000000425257c20 */ /* 0x000fe20008410000 */
[----:B------:R-:W-:Y:S01]  /*0b10*/  FMUL.FTZ R38, R38, UR4 ;  /* 0x0000000426267c20 */ /* 0x000fe20008410000 */
[----:B--2---:R-:W-:Y:S01]  /*0b20*/  FMUL.FTZ R13, R27, UR4 ;  /* 0x000000041b0d7c20 */ /* 0x004fe20008410000 */
[----:B------:R-:W-:Y:S01]  /*0b30*/  FMUL.FTZ R14, R28, UR4 ;  /* 0x000000041c0e7c20 */ /* 0x000fe20008410000 */
[----:B------:R-:W-:Y:S01]  /*0b40*/  FMUL.FTZ R15, R30, UR4 ;  /* 0x000000041e0f7c20 */ /* 0x000fe20008410000 */
[----:B------:R-:W-:Y:S01]  /*0b50*/  FMUL.FTZ R39, R39, UR4 ;  /* 0x0000000427277c20 */ /* 0x000fe20008410000 */
[----:B------:R-:W-:Y:S01]  /*0b60*/  F2FP.F16.F32.PACK_AB R10, R21, R20 ;  /* 0x00000014150a723e */ /* 0x000fe200000000ff */
[----:B------:R-:W0:Y:S01]  /*0b70*/  LDCU UR4, c[0x0][0x3b4] ;  /* 0x00007680ff0477ac */ /* 0x000e220008000800 */
[----:B------:R-:W-:-:S02]  /*0b80*/  F2FP.F16.F32.PACK_AB R11, R23, R22 ;  /* 0x00000016170b723e */ /* 0x000fc400000000ff */
[----:B------:R-:W-:Y:S02]  /*0b90*/  F2FP.F16.F32.PACK_AB R12, R25, R24 ;  /* 0x00000018190c723e */ /* 0x000fe400000000ff */
[----:B------:R-:W-:Y:S01]  /*0ba0*/  F2FP.F16.F32.PACK_AB R13, R13, R26 ;  /* 0x0000001a0d0d723e */ /* 0x000fe200000000ff */
[----:B------:R1:W-:Y:S01]  /*0bb0*/  STSM.16.MT88.4 [R43+0xa400], R8 ;  /* 0x00a400082b007844 */ /* 0x0003e20000004200 */
[----:B------:R-:W-:Y:S02]  /*0bc0*/  F2FP.F16.F32.PACK_AB R14, R29, R14 ;  /* 0x0000000e1d0e723e */ /* 0x000fe400000000ff */
[----:B------:R-:W-:Y:S01]  /*0bd0*/  F2FP.F16.F32.PACK_AB R15, R6, R15 ;  /* 0x0000000f060f723e */ /* 0x000fe200000000ff */
[----:B------:R-:W-:Y:S01]  /*0be0*/  IMAD R6, R7, 0x2, R2 ;  /* 0x0000000207067824 */ /* 0x000fe200078e0202 */
[----:B------:R-:W-:Y:S02]  /*0bf0*/  F2FP.F16.F32.PACK_AB R16, R33, R32 ;  /* 0x000000202110723e */ /* 0x000fe400000000ff */
[----:B------:R-:W-:Y:S01]  /*0c00*/  F2FP.F16.F32.PACK_AB R17, R35, R34 ;  /* 0x000000222311723e */ /* 0x000fe200000000ff */
[----:B------:R2:W-:Y:S01]  /*0c10*/  STSM.16.MT88.4 [R43+0xa600], R12 ;  /* 0x00a6000c2b007844 */ /* 0x0005e20000004200 */
[----:B------:R-:W-:-:S02]  /*0c20*/  F2FP.F16.F32.PACK_AB R18, R37, R36 ;  /* 0x000000242512723e */ /* 0x000fc400000000ff */
[----:B------:R-:W-:Y:S02]  /*0c30*/  F2FP.F16.F32.PACK_AB R19, R39, R38 ;  /* 0x000000262713723e */ /* 0x000fe400000000ff */
[----:B------:R-:W-:Y:S01]  /*0c40*/  SHF.R.U32.HI R25, RZ, 0x4, R0 ;  /* 0x00000004ff197819 */ /* 0x000fe20000011600 */
[----:B------:R-:W-:Y:S02]  /*0c50*/  IMAD R0, R4, -0x50, R41 ;  /* 0xffffffb004007824 */ /* 0x000fe400078e0229 */
[----:B------:R-:W-:Y:S01]  /*0c60*/  HFMA2 R41, -RZ, RZ, 0, 0 ;  /* 0x00000000ff297431 */ /* 0x000fe200000001ff */
[----:B------:R3:W-:Y:S01]  /*0c70*/  STSM.16.MT88.4 [R43+0xa800], R16 ;  /* 0x00a800102b007844 */ /* 0x0007e20000004200 */
[----:B------:R-:W-:Y:S01]  /*0c80*/  BAR.SYNC.DEFER_BLOCKING 0x0 ;  /* 0x0000000000007b1d */ /* 0x000fe20000010000 */
[----:B0-----:R-:W-:Y:S02]  /*0c90*/  ISETP.GE.AND P0, PT, R40, UR4, PT ;  /* 0x0000000428007c0c */ /* 0x001fe4000bf06270 */
[C---:B-1----:R-:W-:Y:S01]  /*0ca0*/  IADD3 R10, P1, PT, R25.reuse, R60, RZ ;  /* 0x0000003c190a7210 */ /* 0x042fe20007f3e0ff */
[----:B--2---:R-:W-:Y:S01]  /*0cb0*/  VIADD R12, R25, 0x30 ;  /* 0x00000030190c7836 */ /* 0x004fe20000000000 */
[----:B------:R-:W-:Y:S01]  /*0cc0*/  VIMNMX R14, PT, PT, R0, 0x50, PT ;  /* 0x00000050000e7848 */ /* 0x000fe20003fe0100 */
[----:B------:R-:W-:Y:S01]  /*0cd0*/  IMAD.WIDE.U32 R8, R5, UR6, R40 ;  /* 0x0000000605087c25 */ /* 0x000fe2000f8e0028 */
[----:B------:R-:W-:-:S02]  /*0ce0*/  IADD3 R2, PT, PT, R2, 0xa000, RZ ;  /* 0x0000a00002027810 */ /* 0x000fc40007ffe0ff */
[-C--:B------:R-:W-:Y:S01]  /*0cf0*/  ISETP.GE.OR P4, PT, R25, R14.reuse, P0 ;  /* 0x0000000e1900720c */ /* 0x080fe20000786670 */
[----:B------:R-:W-:Y:S01]  /*0d00*/  IMAD R9, R5, UR7, R9 ;  /* 0x0000000705097c24 */ /* 0x000fe2000f8e0209 */
[C---:B------:R-:W-:Y:S01]  /*0d10*/  IADD3 R5, PT, PT, R25.reuse, 0x20, RZ ;  /* 0x0000002019057810 */ /* 0x040fe20007ffe0ff */
[----:B------:R-:W-:Y:S02]  /*0d20*/  VIADD R0, R25, 0x10 ;  /* 0x0000001019007836 */ /* 0x000fe40000000000 */
[----:B------:R-:W-:Y:S01]  /*0d30*/  IMAD.WIDE.U32 R8, R3, UR10, R8 ;  /* 0x0000000a03087c25 */ /* 0x000fe2000f8e0008 */
[-C--:B------:R-:W-:Y:S02]  /*0d40*/  ISETP.GE.OR P2, PT, R5, R14.reuse, P0 ;  /* 0x0000000e0500720c */ /* 0x080fe40000746670 */
[-C--:B------:R-:W-:Y:S01]  /*0d50*/  ISETP.GE.OR P3, PT, R0, R14.reuse, P0 ;  /* 0x0000000e0000720c */ /* 0x080fe20000766670 */
[----:B------:R-:W-:Y:S02]  /*0d60*/  VIADD R25, R25, 0x40 ;  /* 0x0000004019197836 */ /* 0x000fe40000000000 */
[----:B------:R-:W-:Y:S01]  /*0d70*/  IMAD.X R11, RZ, RZ, R61, P1 ;  /* 0x000000ffff0b7224 */ /* 0x000fe200008e063d */
[-C--:B------:R-:W-:Y:S01]  /*0d80*/  ISETP.GE.OR P1, PT, R12, R14.reuse, P0 ;  /* 0x0000000e0c00720c */ /* 0x080fe20000726670 */
[----:B------:R-:W-:Y:S01]  /*0d90*/  IMAD R3, R3, UR11, R9 ;  /* 0x0000000b03037c24 */ /* 0x000fe2000f8e0209 */
[----:B------:R-:W-:Y:S01]  /*0da0*/  ISETP.GE.OR P0, PT, R25, R14, P0 ;  /* 0x0000000e1900720c */ /* 0x000fe20000706670 */
[----:B------:R3:W0:Y:S01]  /*0db0*/  LDS.128 R20, [R6+0xa800] ;  /* 0x00a8000006147984 */ /* 0x0006220000000c00 */
[----:B------:R-:W-:-:S04]  /*0dc0*/  IMAD.WIDE.U32 R4, R4, 0x50, R10 ;  /* 0x0000005004047825 */ /* 0x000fc800078e000a */
[----:B------:R-:W-:Y:S01]  /*0dd0*/  IMAD R2, R7, 0x2, R2 ;  /* 0x0000000207027824 */ /* 0x000fe200078e0202 */
[----:B------:R-:W-:Y:S06]  /*0de0*/  @P4 BRA `(.L_x_21) ;  /* 0x00000000002c4947 */ /* 0x000fec0003800000 */
[----:B------:R1:W2:Y:S01]  /*0df0*/  LDS.128 R12, [R2] ;  /* 0x00000000020c7984 */ /* 0x0002a20000000c00 */
[----:B------:R-:W4:Y:S01]  /*0e00*/  LDCU.64 UR4, c[0x0][0x3c0] ;  /* 0x00007800ff0477ac */ /* 0x000f220008000a00 */
[----:B------:R-:W3:Y:S01]  /*0e10*/  LDCU.64 UR6, c[0x0][0x3a8] ;  /* 0x00007500ff0677ac */ /* 0x000ee20008000a00 */
[----:B-1----:R-:W-:Y:S01]  /*0e20*/  MOV R2, R8 ;  /* 0x0000000800027202 */ /* 0x002fe20000000f00 */
[----:B----4-:R-:W-:-:S04]  /*0e30*/  IMAD R7, R5, UR4, RZ ;  /* 0x0000000405077c24 */ /* 0x010fc8000f8e02ff */
[----:B------:R-:W-:-:S04]  /*0e40*/  IMAD.WIDE.U32 R10, R4, UR4, R2 ;  /* 0x00000004040a7c25 */ /* 0x000fc8000f8e0002 */
[----:B------:R-:W-:Y:S01]  /*0e50*/  IMAD R7, R4, UR5, R7 ;  /* 0x0000000504077c24 */ /* 0x000fe2000f8e0207 */
[----:B---3--:R-:W-:-:S03]  /*0e60*/  LEA R16, P4, R10, UR6, 0x1 ;  /* 0x000000060a107c11 */ /* 0x008fc6000f8808ff */
[----:B------:R-:W-:-:S05]  /*0e70*/  IMAD.IADD R7, R11, 0x1, R7 ;  /* 0x000000010b077824 */ /* 0x000fca00078e0207 */
[----:B------:R-:W-:-:S05]  /*0e80*/  LEA.HI.X R17, R10, UR7, R7, 0x1, P4 ;  /* 0x000000070a117c11 */ /* 0x000fca000a0f0c07 */
[----:B--2---:R1:W-:Y:S02]  /*0e90*/  STG.E.128 desc[UR8][R16.64], R12 ;  /* 0x0000000c10007986 */ /* 0x0043e4000c101d08 */
.L_x_21:
[----:B------:R-:W-:Y:S05]  /*0ea0*/  BSYNC.RECONVERGENT B0 ;  /* 0x0000000000007941 */ /* 0x000fea0003800200 */
.L_x_20:
[----:B-1----:R1:W2:Y:S01]  /*0eb0*/  LDS.128 R12, [R6+0xa200] ;  /* 0x00a20000060c7984 */ /* 0x0022a20000000c00 */
[----:B------:R-:W-:Y:S04]  /*0ec0*/  BSSY.RECONVERGENT B0, `(.L_x_22) ;  /* 0x000000f000007945 */ /* 0x000fe80003800200 */
[----:B------:R-:W-:Y:S05]  /*0ed0*/  @P3 BRA `(.L_x_23) ;  /* 0x0000000000343947 */ /* 0x000fea0003800000 */
[----:B------:R-:W4:Y:S01]  /*0ee0*/  LDCU.64 UR4, c[0x0][0x3c0] ;  /* 0x00007800ff0477ac */ /* 0x000f220008000a00 */
[----:B------:R-:W-:Y:S01]  /*0ef0*/  IADD3 R7, P3, PT, R4, 0x10, RZ ;  /* 0x0000001004077810 */ /* 0x000fe20007f7e0ff */
[----:B------:R-:W-:Y:S01]  /*0f00*/  IMAD.MOV.U32 R10, RZ, RZ, R8 ;  /* 0x000000ffff0a7224 */ /* 0x000fe200078e0008 */
[----:B------:R-:W-:Y:S01]  /*0f10*/  MOV R11, R3 ;  /* 0x00000003000b7202 */ /* 0x000fe20000000f00 */
[----:B------:R-:W3:Y:S01]  /*0f20*/  LDCU.64 UR6, c[0x0][0x3a8] ;  /* 0x00007500ff0677ac */ /* 0x000ee20008000a00 */
[----:B------:R-:W-:-:S05]  /*0f30*/  IADD3.X R0, PT, PT, RZ, R5, RZ, P3, !PT ;  /* 0x00000005ff007210 */ /* 0x000fca0001ffe4ff */
[----:B----4-:R-:W-:Y:S02]  /*0f40*/  IMAD R0, R0, UR4, RZ ;  /* 0x0000000400007c24 */ /* 0x010fe4000f8e02ff */
[----:B------:R-:W-:-:S04]  /*0f50*/  IMAD.WIDE.U32 R10, R7, UR4, R10 ;  /* 0x00000004070a7c25 */ /* 0x000fc8000f8e000a */
[----:B------:R-:W-:Y:S01]  /*0f60*/  IMAD R7, R7, UR5, R0 ;  /* 0x0000000507077c24 */ /* 0x000fe2000f8e0200 */
[----:B---3--:R-:W-:-:S03]  /*0f70*/  LEA R16, P3, R10, UR6, 0x1 ;  /* 0x000000060a107c11 */ /* 0x008fc6000f8608ff */
[----:B------:R-:W-:-:S05]  /*0f80*/  IMAD.IADD R7, R11, 0x1, R7 ;  /* 0x000000010b077824 */ /* 0x000fca00078e0207 */
[----:B------:R-:W-:-:S05]  /*0f90*/  LEA.HI.X R17, R10, UR7, R7, 0x1, P3 ;  /* 0x000000070a117c11 */ /* 0x000fca00098f0c07 */
[----:B--2---:R4:W-:Y:S02]  /*0fa0*/  STG.E.128 desc[UR8][R16.64], R12 ;  /* 0x0000000c10007986 */ /* 0x0049e4000c101d08 */
.L_x_23:
[----:B------:R-:W-:Y:S05]  /*0fb0*/  BSYNC.RECONVERGENT B0 ;  /* 0x0000000000007941 */ /* 0x000fea0003800200 */
.L_x_22:
[----:B--2-4-:R2:W4:Y:S01]  /*0fc0*/  LDS.128 R12, [R6+0xa400] ;  /* 0x00a40000060c7984 */ /* 0x0145220000000c00 */
[----:B------:R-:W-:Y:S04]  /*0fd0*/  BSSY.RECONVERGENT B0, `(.L_x_24) ;  /* 0x000000f000007945 */ /* 0x000fe80003800200 */
[----:B------:R-:W-:Y:S05]  /*0fe0*/  @P2 BRA `(.L_x_25) ;  /* 0x0000000000342947 */ /* 0x000fea0003800000 */
[----:B------:R-:W5:Y:S01]  /*0ff0*/  LDCU.64 UR4, c[0x0][0x3c0] ;  /* 0x00007800ff0477ac */ /* 0x000f620008000a00 */
[----:B------:R-:W-:Y:S01]  /*1000*/  IADD3 R7, P2, PT, R4, 0x20, RZ ;  /* 0x0000002004077810 */ /* 0x000fe20007f5e0ff */
[----:B------:R-:W-:Y:S01]  /*1010*/  IMAD.MOV.U32 R10, RZ, RZ, R8 ;  /* 0x000000ffff0a7224 */ /* 0x000fe200078e0008 */
[----:B------:R-:W-:Y:S01]  /*1020*/  MOV R11, R3 ;  /* 0x00000003000b7202 */ /* 0x000fe20000000f00 */
[----:B------:R-:W3:Y:S01]  /*1030*/  LDCU.64 UR6, c[0x0][0x3a8] ;  /* 0x00007500ff0677ac */ /* 0x000ee20008000a00 */
[----:B------:R-:W-:-:S05]  /*1040*/  IADD3.X R0, PT, PT, RZ, R5, RZ, P2, !PT ;  /* 0x00000005ff007210 */ /* 0x000fca00017fe4ff */
[----:B-----5:R-:W-:Y:S02]  /*1050*/  IMAD R0, R0, UR4, RZ ;  /* 0x0000000400007c24 */ /* 0x020fe4000f8e02ff */
[----:B------:R-:W-:-:S04]  /*1060*/  IMAD.WIDE.U32 R10, R7, UR4, R10 ;  /* 0x00000004070a7c25 */ /* 0x000fc8000f8e000a */
[----:B------:R-:W-:Y:S01]  /*1070*/  IMAD R7, R7, UR5, R0 ;  /* 0x0000000507077c24 */ /* 0x000fe2000f8e0200 */
[----:B---3--:R-:W-:-:S03]  /*1080*/  LEA R16, P2, R10, UR6, 0x1 ;  /* 0x000000060a107c11 */ /* 0x008fc6000f8408ff */
[----:B------:R-:W-:-:S05]  /*1090*/  IMAD.IADD R7, R11, 0x1, R7 ;  /* 0x000000010b077824 */ /* 0x000fca00078e0207 */
[----:B------:R-:W-:-:S05]  /*10a0*/  LEA.HI.X R17, R10, UR7, R7, 0x1, P2 ;  /* 0x000000070a117c11 */ /* 0x000fca00090f0c07 */
[----:B----4-:R3:W-:Y:S02]  /*10b0*/  STG.E.128 desc[UR8][R16.64], R12 ;  /* 0x0000000c10007986 */ /* 0x0107e4000c101d08 */
.L_x_25:
[----:B------:R-:W-:Y:S05]  /*10c0*/  BSYNC.RECONVERGENT B0 ;  /* 0x0000000000007941 */ /* 0x000fea0003800200 */
.L_x_24:
[----:B---34-:R3:W4:Y:S01]  /*10d0*/  LDS.128 R12, [R6+0xa600] ;  /* 0x00a60000060c7984 */ /* 0x0187220000000c00 */
[----:B------:R-:W-:Y:S04]  /*10e0*/  BSSY.RECONVERGENT B0, `(.L_x_26) ;  /* 0x000000f000007945 */ /* 0x000fe80003800200 */
[----:B------:R-:W-:Y:S05]  /*10f0*/  @P1 BRA `(.L_x_27) ;  /* 0x0000000000341947 */ /* 0x000fea0003800000 */
[----:B------:R-:W5:Y:S01]  /*1100*/  LDCU.64 UR4, c[0x0][0x3c0] ;  /* 0x00007800ff0477ac */ /* 0x000f620008000a00 */
[----:B------:R-:W-:Y:S01]  /*1110*/  IADD3 R11, P1, PT, R4, 0x30, RZ ;  /* 0x00000030040b7810 */ /* 0x000fe20007f3e0ff */
[----:B-123--:R-:W-:Y:S01]  /*1120*/  IMAD.MOV.U32 R6, RZ, RZ, R8 ;  /* 0x000000ffff067224 */ /* 0x00efe200078e0008 */
[----:B------:R-:W-:Y:S01]  /*1130*/  MOV R7, R3 ;  /* 0x0000000300077202 */ /* 0x000fe20000000f00 */
[----:B------:R-:W1:Y:S01]  /*1140*/  LDCU.64 UR6, c[0x0][0x3a8] ;  /* 0x00007500ff0677ac */ /* 0x000e620008000a00 */
[----:B------:R-:W-:-:S05]  /*1150*/  IADD3.X R0, PT, PT, RZ, R5, RZ, P1, !PT ;  /* 0x00000005ff007210 */ /* 0x000fca0000ffe4ff */
[----:B-----5:R-:W-:Y:S02]  /*1160*/  IMAD R0, R0, UR4, RZ ;  /* 0x0000000400007c24 */ /* 0x020fe4000f8e02ff */
[----:B------:R-:W-:-:S04]  /*1170*/  IMAD.WIDE.U32 R6, R11, UR4, R6 ;  /* 0x000000040b067c25 */ /* 0x000fc8000f8e0006 */
[----:B------:R-:W-:Y:S01]  /*1180*/  IMAD R11, R11, UR5, R0 ;  /* 0x000000050b0b7c24 */ /* 0x000fe2000f8e0200 */
[----:B-1----:R-:W-:-:S03]  /*1190*/  LEA R10, P1, R6, UR6, 0x1 ;  /* 0x00000006060a7c11 */ /* 0x002fc6000f8208ff */
[----:B------:R-:W-:-:S05]  /*11a0*/  IMAD.IADD R7, R7, 0x1, R11 ;  /* 0x0000000107077824 */ /* 0x000fca00078e020b */
[----:B------:R-:W-:-:S05]  /*11b0*/  LEA.HI.X R11, R6, UR7, R7, 0x1, P1 ;  /* 0x00000007060b7c11 */ /* 0x000fca00088f0c07 */
[----:B----4-:R1:W-:Y:S02]  /*11c0*/  STG.E.128 desc[UR8][R10.64], R12 ;  /* 0x0000000c0a007986 */ /* 0x0103e4000c101d08 */
.L_x_27:
[----:B------:R-:W-:Y:S05]  /*11d0*/  BSYNC.RECONVERGENT B0 ;  /* 0x0000000000007941 */ /* 0x000fea0003800200 */
.L_x_26:
[----:B------:R-:W-:Y:S05]  /*11e0*/  @P0 EXIT ;  /* 0x000000000000094d */ /* 0x000fea0003800000 */
[----:B------:R-:W5:Y:S01]  /*11f0*/  LDCU.64 UR4, c[0x0][0x3c0] ;  /* 0x00007800ff0477ac */ /* 0x000f620008000a00 */
[----:B------:R-:W-:Y:S01]  /*1200*/  IADD3 R7, P0, PT, R4, 0x40, RZ ;  /* 0x0000004004077810 */ /* 0x000fe20007f1e0ff */
[----:B------:R-:W-:Y:S01]  /*1210*/  IMAD.MOV.U32 R2, RZ, RZ, R8 ;  /* 0x000000ffff027224 */ /* 0x000fe200078e0008 */
[----:B------:R-:W0:Y:S02]  /*1220*/  LDCU.64 UR6, c[0x0][0x3a8] ;  /* 0x00007500ff0677ac */ /* 0x000e240008000a00 */
[----:B------:R-:W-:-:S05]  /*1230*/  IADD3.X R4, PT, PT, RZ, R5, RZ, P0, !PT ;  /* 0x00000005ff047210 */ /* 0x000fca00007fe4ff */
[----:B-----5:R-:W-:Y:S02]  /*1240*/  IMAD R4, R4, UR4, RZ ;  /* 0x0000000404047c24 */ /* 0x020fe4000f8e02ff */
[----:B------:R-:W-:-:S04]  /*1250*/  IMAD.WIDE.U32 R2, R7, UR4, R2 ;  /* 0x0000000407027c25 */ /* 0x000fc8000f8e0002 */
[----:B------:R-:W-:Y:S01]  /*1260*/  IMAD R7, R7, UR5, R4 ;  /* 0x0000000507077c24 */ /* 0x000fe2000f8e0204 */
[----:B0-----:R-:W-:-:S04]  /*1270*/  LEA R4, P0, R2, UR6, 0x1 ;  /* 0x0000000602047c11 */ /* 0x001fc8000f8008ff */
[----:B------:R-:W-:-:S04]  /*1280*/  IADD3 R3, PT, PT, R3, R7, RZ ;  /* 0x0000000703037210 */ /* 0x000fc80007ffe0ff */
[----:B------:R-:W-:-:S05]  /*1290*/  LEA.HI.X R5, R2, UR7, R3, 0x1, P0 ;  /* 0x0000000702057c11 */ /* 0x000fca00080f0c03 */
[----:B------:R-:W-:Y:S01]  /*12a0*/  STG.E.128 desc[UR8][R4.64], R20 ;  /* 0x0000001404007986 */ /* 0x000fe2000c101d08 */
[----:B------:R-:W-:Y:S05]  /*12b0*/  EXIT ;  /* 0x000000000000794d */ /* 0x000fea0003800000 */
.L_x_28:
        /* <DEDUP_REMOVED lines=12> */
.L_x_115:


//--------------------- .text._ZN7cutlass13device_kernelIN5flash11enable_sm90INS1_16FlashAttnBwdSm90INS1_25CollectiveMainloopBwdSm90ILi2ELi2ELi2EN4cute5tupleIJNS5_1CILi1EEES8_S8_EEENS6_IJNS7_ILi80EEENS7_ILi128EEESB_EEENS_6half_tEfNS_4arch4Sm90ELb0ELb0ELb0ELb1ELb1ELb1ELb0ELb1ELi2ELi1ELi2ELi1ELb0EEENS1_24CollectiveEpilogueBwdGQAISC_fSF_Li256ELb1ELb1EEENS1_19SingleTileSchedulerILb1ELb0ELb0ELi128EEEEEEEEEvNT_6ParamsE --------------------------
	.section	.text._ZN7cutlass13device_kernelIN5flash11enable_sm90INS1_16FlashAttnBwdSm90INS1_25CollectiveMainloopBwdSm90ILi2ELi2ELi2EN4cute5tupleIJNS5_1CILi1EEES8_S8_EEENS6_IJNS7_ILi80EEENS7_ILi128EEESB_EEENS_6half_tEfNS_4arch4Sm90ELb0ELb0ELb0ELb1ELb1ELb1ELb0ELb1ELi2ELi1ELi2ELi1ELb0EEENS1_24CollectiveEpilogueBwdGQAISC_fSF_Li256ELb1ELb1EEENS1_19SingleTileSchedulerILb1ELb0ELb0ELi128EEEEEEEEEvNT_6ParamsE,"ax",@progbits
	.align	128
.text._ZN7cutlass13device_kernelIN5flash11enable_sm90INS1_16FlashAttnBwdSm90INS1_25CollectiveMainloopBwdSm90ILi2ELi2ELi2EN4cute5tupleIJNS5_1CILi1EEES8_S8_EEENS6_IJNS7_ILi80EEENS7_ILi128EEESB_EEENS_6half_tEfNS_4arch4Sm90ELb0ELb0ELb0ELb1ELb1ELb1ELb0ELb1ELi2ELi1ELi2ELi1ELb0EEENS1_24CollectiveEpilogueBwdGQAISC_fSF_Li256ELb1ELb1EEENS1_19SingleTileSchedulerILb1ELb0ELb0ELi128EEEEEEEEEvNT_6ParamsE:
        .type           _ZN7cutlass13device_kernelIN5flash11enable_sm90INS1_16FlashAttnBwdSm90INS1_25CollectiveMainloopBwdSm90ILi2ELi2ELi2EN4cute5tupleIJNS5_1CILi1EEES8_S8_EEENS6_IJNS7_ILi80EEENS7_ILi128EEESB_EEENS_6half_tEfNS_4arch4Sm90ELb0ELb0ELb0ELb1ELb1ELb1ELb0ELb1ELi2ELi1ELi2ELi1ELb0EEENS1_24CollectiveEpilogueBwdGQAISC_fSF_Li256ELb1ELb1EEENS1_19SingleTileSchedulerILb1ELb0ELb0ELi128EEEEEEEEEvNT_6ParamsE,@function
        .size           _ZN7cutlass13device_kernelIN5flash11enable_sm90INS1_16FlashAttnBwdSm90INS1_25CollectiveMainloopBwdSm90ILi2ELi2ELi2EN4cute5tupleIJNS5_1CILi1EEES8_S8_EEENS6_IJNS7_ILi80EEENS7_ILi128EEESB_EEENS_6half_tEfNS_4arch4Sm90ELb0ELb0ELb0ELb1ELb1ELb1ELb0ELb1ELi2ELi1ELi2ELi1ELb0EEENS1_24CollectiveEpilogueBwdGQAISC_fSF_Li256ELb1ELb1EEENS1_19SingleTileSchedulerILb1ELb0ELb0ELi128EEEEEEEEEvNT_6ParamsE,(.L_x_116 - _ZN7cutlass13device_kernelIN5flash11enable_sm90INS1_16FlashAttnBwdSm90INS1_25CollectiveMainloopBwdSm90ILi2ELi2ELi2EN4cute5tupleIJNS5_1CILi1EEES8_S8_EEENS6_IJNS7_ILi80EEENS7_ILi128EEESB_EEENS_6half_tEfNS_4arch4Sm90ELb0ELb0ELb0ELb1ELb1ELb1ELb0ELb1ELi2ELi1ELi2ELi1ELb0EEENS1_24CollectiveEpilogueBwdGQAISC_fSF_Li256ELb1ELb1EEENS1_19SingleTileSchedulerILb1ELb0ELb0ELi128EEEEEEEEEvNT_6ParamsE)
        .other          _ZN7cutlass13device_kernelIN5flash11enable_sm90INS1_16FlashAttnBwdSm90INS1_25CollectiveMainloopBwdSm90ILi2ELi2ELi2EN4cute5tupleIJNS5_1CILi1EEES8_S8_EEENS6_IJNS7_ILi80EEENS7_ILi128EEESB_EEENS_6half_tEfNS_4arch4Sm90ELb0ELb0ELb0ELb1ELb1ELb1ELb0ELb1ELi2ELi1ELi2ELi1ELb0EEENS1_24CollectiveEpilogueBwdGQAISC_fSF_Li256ELb1ELb1EEENS1_19SingleTileSchedulerILb1ELb0ELb0ELi128EEEEEEEEEvNT_6ParamsE,@"STO_CUDA_ENTRY STV_DEFAULT"
_ZN7cutlass13device_kernelIN5flash11enable_sm90INS1_16FlashAttnBwdSm90INS1_25CollectiveMainloopBwdSm90ILi2ELi2ELi2EN4cute5tupleIJNS5_1CILi1EEES8_S8_EEENS6_IJNS7_ILi80EEENS7_ILi128EEESB_EEENS_6half_tEfNS_4arch4Sm90ELb0ELb0ELb0ELb1ELb1ELb1ELb0ELb1ELi2ELi1ELi2ELi1ELb0EEENS1_24CollectiveEpilogueBwdGQAISC_fSF_Li256ELb1ELb1EEENS1_19SingleTileSchedulerILb1ELb0ELb0ELi128EEEEEEEEEvNT_6ParamsE:
[----:B------:R-:W-:Y:S01]  /*0000*/  LDC R1, c[0x0][0x37c] ;  /* 0x0000df00ff017b82 */ /* 0x000fe20000000800 */
[----:B------:R-:W-:Y:S05]  /*0010*/  EXIT ;  /* 0x000000000000794d */ /* 0x000fea0003800000 */
.L_x_29:
        /* <DEDUP_REMOVED lines=14> */
.L_x_116:


//--------------------- .text._ZN7cutlass13device_kernelIN5flash22FlashAttnBwdPreprocessIN4cute5tupleIJNS3_1CILi80EEENS5_ILi128EEEEEENS_6half_tEfNS_4arch4Sm90ELb1ELb1EEEEEvNT_6ParamsE --------------------------
	.section	.text._ZN7cutlass13device_kernelIN5flash22FlashAttnBwdPreprocessIN4cute5tupleIJNS3_1CILi80EEENS5_ILi128EEEEEENS_6half_tEfNS_4arch4Sm90ELb1ELb1EEEEEvNT_6ParamsE,"ax",@progbits
	.align	128
.text._ZN7cutlass13device_kernelIN5flash22FlashAttnBwdPreprocessIN4cute5tupleIJNS3_1CILi80EEENS5_ILi128EEEEEENS_6half_tEfNS_4arch4Sm90ELb1ELb1EEEEEvNT_6ParamsE:
        .type           _ZN7cutlass13device_kernelIN5flash22FlashAttnBwdPreprocessIN4cute5tupleIJNS3_1CILi80EEENS5_ILi128EEEEEENS_6half_tEfNS_4arch4Sm90ELb1ELb1EEEEEvNT_6ParamsE,@function
        .size           _ZN7cutlass13device_kernelIN5flash22FlashAttnBwdPreprocessIN4cute5tupleIJNS3_1CILi80EEENS5_ILi128EEEEEENS_6half_tEfNS_4arch4Sm90ELb1ELb1EEEEEvNT_6ParamsE,(.L_x_117 - _ZN7cutlass13device_kernelIN5flash22FlashAttnBwdPreprocessIN4cute5tupleIJNS3_1CILi80EEENS5_ILi128EEEEEENS_6half_tEfNS_4arch4Sm90ELb1ELb1EEEEEvNT_6ParamsE)
        .other          _ZN7cutlass13device_kernelIN5flash22FlashAttnBwdPreprocessIN4cute5tupleIJNS3_1CILi80EEENS5_ILi128EEEEEENS_6half_tEfNS_4arch4Sm90ELb1ELb1EEEEEvNT_6ParamsE,@"STO_CUDA_ENTRY STV_DEFAULT"
_ZN7cutlass13device_kernelIN5flash22FlashAttnBwdPreprocessIN4cute5tupleIJNS3_1CILi80EEENS5_ILi128EEEEEENS_6half_tEfNS_4arch4Sm90ELb1ELb1EEEEEvNT_6ParamsE:
[----:B------:R-:W-:Y:S08]  /*0000*/  LDC R1, c[0x0][0x37c] ;  /* 0x0000df00ff017b82 */ /* 0x000ff00000000800 */
[----:B------:R-:W0:Y:S01]  /*0010*/  LDC.64 R8, c[0x0][0x460] ;  /* 0x00011800ff087b82 */ /* 0x000e220000000a00 */
[----:B------:R-:W1:Y:S01]  /*0020*/  S2R R0, SR_CTAID.X ;  /* 0x0000000000007919 */ /* 0x000e620000002500 */
[----:B------:R-:W2:Y:S01]  /*0030*/  LDCU.64 UR4, c[0x0][0x358] ;  /* 0x00006b00ff0477ac */ /* 0x000ea20008000a00 */
[----:B------:R-:W3:Y:S05]  /*0040*/  S2R R3, SR_CTAID.Z ;  /* 0x0000000000037919 */ /* 0x000eea0000002700 */
[----:B------:R-:W4:Y:S01]  /*0050*/  S2UR UR6, SR_CTAID.Y ;  /* 0x00000000000679c3 */ /* 0x000f220000002600 */
[----:B0-----:R-:W-:-:S04]  /*0060*/  ISETP.NE.U32.AND P0, PT, R8, RZ, PT ;  /* 0x000000ff0800720c */ /* 0x001fc80003f05070 */
[----:B------:R-:W-:-:S13]  /*0070*/  ISETP.NE.AND.EX P2, PT, R9, RZ, PT, P0 ;  /* 0x000000ff0900720c */ /* 0x000fda0003f45300 */
[----:B-1234-:R-:W-:Y:S05]  /*0080*/  @P2 BRA `(.L_x_30) ;  /* 0x0000000000202947 */ /* 0x01efea0003800000 */
[----:B------:R-:W0:Y:S01]  /*0090*/  LDCU.64 UR8, c[0x0][0x468] ;  /* 0x00008d00ff0877ac */ /* 0x000e220008000a00 */
[----:B------:R-:W1:Y:S01]  /*00a0*/  LDC R65, c[0x0][0x388] ;  /* 0x0000e200ff417b82 */ /* 0x000e620000000800 */
[----:B------:R-:W-:Y:S01]  /*00b0*/  HFMA2 R2, -RZ, RZ, 0, 0 ;  /* 0x00000000ff027431 */ /* 0x000fe200000001ff */
[----:B------:R-:W-:Y:S01]  /*00c0*/  CS2R R50, SRZ ;  /* 0x0000000000327805 */ /* 0x000fe2000001ff00 */
[----:B0-----:R-:W-:-:S04]  /*00d0*/  UISETP.NE.U32.AND UP0, UPT, UR8, URZ, UPT ;  /* 0x000000ff0800728c */ /* 0x001fc8000bf05070 */
[----:B------:R-:W-:-:S09]  /*00e0*/  UISETP.NE.AND.EX UP0, UPT, UR9, URZ, UPT, UP0 ;  /* 0x000000ff0900728c */ /* 0x000fd2000bf05300 */
[----:B------:R-:W-:Y:S05]  /*00f0*/  BRA.U !UP0, `(.L_x_31) ;  /* 0x0000000108507547 */ /* 0x000fea000b800000 */
[----:B------:R-:W-:Y:S05]  /*0100*/  BRA `(.L_x_32) ;  /* 0x0000000000347947 */ /* 0x000fea0003800000 */
.L_x_30:
        /* <DEDUP_REMOVED lines=10> */
[----:B------:R-:W-:-:S05]  /*01b0*/  LEA.HI.SX32 R2, R2, R7, 0x1b ;  /* 0x0000000702027211 */ /* 0x000fca00078fdaff */
[----:B------:R-:W-:Y:S01]  /*01c0*/  IMAD R2, R2, 0x50, RZ ;  /* 0x0000005002027824 */ /* 0x000fe200078e02ff */
[----:B------:R-:W-:Y:S06]  /*01d0*/  BRA.U !UP0, `(.L_x_33) ;  /* 0x0000000108107547 */ /* 0x000fec000b800000 */
.L_x_32:
[----:B------:R-:W0:Y:S02]  /*01e0*/  LDC.64 R4, c[0x0][0x468] ;  /* 0x00011a00ff047b82 */ /* 0x000e240000000a00 */
[----:B0-----:R-:W-:-:S05]  /*01f0*/  IMAD.WIDE.U32 R4, R3, 0x4, R4 ;  /* 0x0000000403047825 */ /* 0x001fca00078e0004 */
[----:B-1----:R0:W5:Y:S01]  /*0200*/  LDG.E R65, desc[UR4][R4.64] ;  /* 0x0000000404417981 */ /* 0x002162000c1e1900 */
[----:B------:R-:W-:Y:S05]  /*0210*/  BRA `(.L_x_31) ;  /* 0x0000000000087947 */ /* 0x000fea0003800000 */
.L_x_33:
[----:B------:R-:W2:Y:S02]  /*0220*/  LDG.E R5, desc[UR4][R4.64+0x4] ;  /* 0x0000040404057981 */ /* 0x000ea4000c1e1900 */
[----:B--2---:R-:W-:-:S07]  /*0230*/  IADD3 R65, PT, PT, -R50, R5, RZ ;  /* 0x0000000532417210 */ /* 0x004fce0007ffe1ff */
.L_x_31:
[----:B0-----:R-:W0:Y:S01]  /*0240*/  S2R R5, SR_TID.X ;  /* 0x0000000000057919 */ /* 0x001e220000002100 */
[----:B------:R-:W-:Y:S01]  /*0250*/  IMAD R4, R0, 0x50, RZ ;  /* 0x0000005000047824 */ /* 0x000fe200078e02ff */
[----:B------:R-:W-:-:S04]  /*0260*/  ISETP.NE.AND.EX P0, PT, R9, RZ, PT, P0 ;  /* 0x000000ff0900720c */ /* 0x000fc80003f05300 */
[----:B-1---5:R-:W-:-:S13]  /*0270*/  ISETP.GE.AND P1, PT, R4, R65, PT ;  /* 0x000000410400720c */ /* 0x022fda0003f26270 */
[----:B------:R-:W-:Y:S05]  /*0280*/  @P1 EXIT P0 ;  /* 0x000000000000194d */ /* 0x000fea0000000000 */
[----:B------:R-:W1:Y:S01]  /*0290*/  LDCU UR7, c[0x0][0x38c] ;  /* 0x00007180ff0777ac */ /* 0x000e620008000800 */
[----:B0-----:R-:W-:Y:S01]  /*02a0*/  SHF.L.U32 R52, R5, 0x3, RZ ;  /* 0x0000000305347819 */ /* 0x001fe200000006ff */
[----:B------:R-:W0:Y:S01]  /*02b0*/  LDC.64 R10, c[0x0][0x3a0] ;  /* 0x0000e800ff0a7b82 */ /* 0x000e220000000a00 */
[----:B------:R-:W-:Y:S01]  /*02c0*/  IMAD R6, R0, -0x50, R65 ;  /* 0xffffffb000067824 */ /* 0x000fe200078e0241 */
[----:B------:R-:W-:Y:S02]  /*02d0*/  SHF.R.U32.HI R7, RZ, 0x4, R5 ;  /* 0x00000004ff077819 */ /* 0x000fe40000011605 */
[----:B------:R-:W-:Y:S02]  /*02e0*/  LOP3.LUT R52, R52, 0x78, RZ, 0xc0, !PT ;  /* 0x0000007834347812 */ /* 0x000fe400078ec0ff */
[----:B------:R-:W-:Y:S02]  /*02f0*/  MOV R53, RZ ;  /* 0x000000ff00357202 */ /* 0x000fe40000000f00 */
[----:B------:R-:W2:Y:S01]  /*0300*/  LDC.64 R12, c[0x0][0x3a8] ;  /* 0x0000ea00ff0c7b82 */ /* 0x000ea20000000a00 */
[----:B------:R-:W-:-:S02]  /*0310*/  IADD3 R49, PT, PT, R7, 0x10, RZ ;  /* 0x0000001007317810 */ /* 0x000fc40007ffe0ff */
[----:B------:R-:W-:Y:S02]  /*0320*/  SEL R48, R3, RZ, !P2 ;  /* 0x000000ff03307207 */ /* 0x000fe40005000000 */
[C---:B------:R-:W-:Y:S02]  /*0330*/  IADD3 R14, P1, PT, R7.reuse, R50, RZ ;  /* 0x00000032070e7210 */ /* 0x040fe40007f3e0ff */
[C---:B------:R-:W-:Y:S01]  /*0340*/  IADD3 R61, PT, PT, R7.reuse, 0x30, RZ ;  /* 0x00000030073d7810 */ /* 0x040fe20007ffe0ff */
[----:B------:R-:W3:Y:S01]  /*0350*/  LDC.64 R16, c[0x0][0x3c0] ;  /* 0x0000f000ff107b82 */ /* 0x000ee20000000a00 */
[----:B-1----:R-:W-:Y:S02]  /*0360*/  ISETP.GE.AND P0, PT, R52, UR7, PT ;  /* 0x0000000734007c0c */ /* 0x002fe4000bf06270 */
[----:B------:R-:W-:Y:S02]  /*0370*/  IADD3.X R15, PT, PT, RZ, R51, RZ, P1, !PT ;  /* 0x00000033ff0f7210 */ /* 0x000fe40000ffe4ff */
[----:B------:R-:W-:-:S02]  /*0380*/  ISETP.GE.OR P4, PT, R7, R6, P0 ;  /* 0x000000060700720c */ /* 0x000fc40000786670 */
[-C--:B------:R-:W-:Y:S01]  /*0390*/  ISETP.GE.OR P3, PT, R49, R6.reuse, P0 ;  /* 0x000000063100720c */ /* 0x080fe20000766670 */
[----:B------:R-:W1:Y:S01]  /*03a0*/  LDC.64 R18, c[0x0][0x3c8] ;  /* 0x0000f200ff127b82 */ /* 0x000e620000000a00 */
[----:B0-----:R-:W-:Y:S01]  /*03b0*/  IMAD.WIDE.U32 R8, R10, UR6, R52 ;  /* 0x000000060a087c25 */ /* 0x001fe2000f8e0034 */
[----:B------:R-:W-:Y:S02]  /*03c0*/  IADD3 R63, PT, PT, R7, 0x40, RZ ;  /* 0x00000040073f7810 */ /* 0x000fe40007ffe0ff */
[----:B------:R-:W-:Y:S01]  /*03d0*/  ISETP.GE.OR P1, PT, R61, R6, P0 ;  /* 0x000000063d00720c */ /* 0x000fe20000726670 */
[----:B------:R-:W-:Y:S02]  /*03e0*/  IMAD R9, R11, UR6, R9 ;  /* 0x000000060b097c24 */ /* 0x000fe4000f8e0209 */
[----:B------:R-:W-:-:S03]  /*03f0*/  IMAD.WIDE.U32 R14, R0, 0x50, R14 ;  /* 0x00000050000e7825 */ /* 0x000fc600078e000e */
[----:B------:R-:W0:Y:S01]  /*0400*/  @!P4 LDC.64 R20, c[0x0][0x398] ;  /* 0x0000e600ff14cb82 */ /* 0x000e220000000a00 */
[----:B--2---:R-:W-:Y:S01]  /*0410*/  IMAD.WIDE.U32 R58, R48, R12, R8 ;  /* 0x0000000c303a7225 */ /* 0x004fe200078e0008 */
[C---:B------:R-:W-:Y:S02]  /*0420*/  @!P3 IADD3 R23, P5, PT, R14.reuse, 0x10, RZ ;  /* 0x000000100e17b810 */ /* 0x040fe40007fbe0ff */
[----:B------:R-:W-:Y:S01]  /*0430*/  @!P3 IADD3 R42, P6, PT, R14, 0x10, RZ ;  /* 0x000000100e2ab810 */ /* 0x000fe20007fde0ff */
[----:B------:R-:W-:Y:S01]  /*0440*/  IMAD R59, R48, R13, R59 ;  /* 0x0000000d303b7224 */ /* 0x000fe200078e023b */
[-C--:B------:R-:W-:Y:S01]  /*0450*/  @!P3 IADD3.X R25, PT, PT, RZ, R15.reuse, RZ, P5, !PT ;  /* 0x0000000fff19b210 */ /* 0x080fe20002ffe4ff */
[----:B---3--:R-:W-:Y:S01]  /*0460*/  IMAD.WIDE.U32 R8, R16, UR6, R52 ;  /* 0x0000000610087c25 */ /* 0x008fe2000f8e0034 */
[----:B------:R-:W2:Y:S01]  /*0470*/  @!P4 LDC.64 R72, c[0x0][0x380] ;  /* 0x0000e000ff48cb82 */ /* 0x000ea20000000a00 */
[----:B------:R-:W-:Y:S02]  /*0480*/  IADD3 R53, PT, PT, R7, 0x20, RZ ;  /* 0x0000002007357810 */ /* 0x000fe40007ffe0ff */
[----:B------:R-:W-:Y:S01]  /*0490*/  IMAD R9, R17, UR6, R9 ;  /* 0x0000000611097c24 */ /* 0x000fe2000f8e0209 */
[----:B------:R-:W-:-:S02]  /*04a0*/  @!P3 IADD3.X R27, PT, PT, RZ, R15, RZ, P6, !PT ;  /* 0x0000000fff1bb210 */ /* 0x000fc400037fe4ff */
[----:B------:R-:W-:Y:S01]  /*04b0*/  ISETP.GE.OR P2, PT, R53, R6, P0 ;  /* 0x000000063500720c */ /* 0x000fe20000746670 */
[C---:B-1----:R-:W-:Y:S01]  /*04c0*/  IMAD.WIDE.U32 R32, R48.reuse, R18, R8 ;  /* 0x0000001230207225 */ /* 0x042fe200078e0008 */
[----:B------:R-:W1:Y:S01]  /*04d0*/  LDC.64 R12, c[0x0][0x3b8] ;  /* 0x0000ee00ff0c7b82 */ /* 0x000e620000000a00 */
[----:B------:R-:W-:Y:S02]  /*04e0*/  ISETP.GE.OR P0, PT, R63, R6, P0 ;  /* 0x000000063f00720c */ /* 0x000fe40000706670 */
[----:B------:R-:W-:Y:S01]  /*04f0*/  IMAD R33, R48, R19, R33 ;  /* 0x0000001330217224 */ /* 0x000fe200078e0221 */
[----:B------:R-:W-:Y:S02]  /*0500*/  @!P3 MOV R68, R58 ;  /* 0x0000003a0044b202 */ /* 0x000fe40000000f00 */
[----:B------:R-:W-:Y:S02]  /*0510*/  @!P3 MOV R69, R59 ;  /* 0x0000003b0045b202 */ /* 0x000fe40000000f00 */
[----:B------:R-:W3:Y:S01]  /*0520*/  LDC.64 R16, c[0x0][0x3b8] ;  /* 0x0000ee00ff107b82 */ /* 0x000ee20000000a00 */
[----:B0-----:R-:W-:Y:S01]  /*0530*/  @!P4 IMAD R10, R15, R20, RZ ;  /* 0x000000140f0ac224 */ /* 0x001fe200078e02ff */
[----:B------:R-:W-:-:S02]  /*0540*/  @!P1 MOV R44, R58 ;  /* 0x0000003a002c9202 */ /* 0x000fc40000000f00 */
[C---:B------:R-:W-:Y:S01]  /*0550*/  @!P2 IADD3 R36, P5, PT, R14.reuse, 0x20, RZ ;  /* 0x000000200e24a810 */ /* 0x040fe20007fbe0ff */
[C---:B------:R-:W-:Y:S01]  /*0560*/  @!P4 IMAD R11, R14.reuse, R21, R10 ;  /* 0x000000150e0bc224 */ /* 0x040fe200078e020a */
[C---:B------:R-:W-:Y:S01]  /*0570*/  @!P2 IADD3 R38, P6, PT, R14.reuse, 0x20, RZ ;  /* 0x000000200e26a810 */ /* 0x040fe20007fde0ff */
[----:B------:R-:W-:Y:S01]  /*0580*/  @!P4 IMAD.WIDE.U32 R20, R14, R20, R58 ;  /* 0x000000140e14c225 */ /* 0x000fe200078e003a */
[----:B------:R-:W0:Y:S01]  /*0590*/  @!P3 LDC.64 R8, c[0x0][0x398] ;  /* 0x0000e600ff08bb82 */ /* 0x000e220000000a00 */
[-C--:B------:R-:W-:Y:S02]  /*05a0*/  @!P2 IADD3.X R43, PT, PT, RZ, R15.reuse, RZ, P5, !PT ;  /* 0x0000000fff2ba210 */ /* 0x080fe40002ffe4ff */
[----:B------:R-:W-:Y:S02]  /*05b0*/  @!P2 IADD3.X R39, PT, PT, RZ, R15, RZ, P6, !PT ;  /* 0x0000000fff27a210 */ /* 0x000fe400037fe4ff */
[----:B------:R-:W-:Y:S02]  /*05c0*/  @!P4 IADD3 R18, PT, PT, R21, R11, RZ ;  /* 0x0000000b1512c210 */ /* 0x000fe40007ffe0ff */
[----:B--2---:R-:W-:Y:S01]  /*05d0*/  @!P4 LEA R72, P5, R20, R72, 0x1 ;  /* 0x000000481448c211 */ /* 0x004fe200078a08ff */
[----:B------:R-:W2:Y:S01]  /*05e0*/  LDC.64 R10, c[0x0][0x3b0] ;  /* 0x0000ec00ff0a7b82 */ /* 0x000ea20000000a00 */
[----:B------:R-:W-:-:S02]  /*05f0*/  @!P1 IADD3 R34, P6, PT, R14, 0x30, RZ ;  /* 0x000000300e229810 */ /* 0x000fc40007fde0ff */
[----:B------:R-:W-:Y:S01]  /*0600*/  @!P4 LEA.HI.X R73, R20, R73, R18, 0x1, P5 ;  /* 0x000000491449c211 */ /* 0x000fe200028f0c12 */
[-C--:B-1----:R-:W-:Y:S01]  /*0610*/  @!P4 IMAD R18, R15, R12.reuse, RZ ;  /* 0x0000000c0f12c224 */ /* 0x082fe200078e02ff */
[C---:B------:R-:W-:Y:S02]  /*0620*/  @!P0 IADD3 R56, P5, PT, R14.reuse, 0x40, RZ ;  /* 0x000000400e388810 */ /* 0x040fe40007fbe0ff */
[----:B------:R-:W-:Y:S01]  /*0630*/  @!P1 IADD3.X R35, PT, PT, RZ, R15, RZ, P6, !PT ;  /* 0x0000000fff239210 */ /* 0x000fe200037fe4ff */
[C---:B------:R-:W-:Y:S01]  /*0640*/  @!P4 IMAD R29, R14.reuse, R13, R18 ;  /* 0x0000000d0e1dc224 */ /* 0x040fe200078e0212 */
[----:B------:R-:W-:Y:S01]  /*0650*/  @!P0 IADD3.X R37, PT, PT, RZ, R15, RZ, P5, !PT ;  /* 0x0000000fff258210 */ /* 0x000fe20002ffe4ff */
[C---:B------:R-:W-:Y:S01]  /*0660*/  @!P4 IMAD.WIDE.U32 R12, R14.reuse, R12, R32 ;  /* 0x0000000c0e0cc225 */ /* 0x040fe200078e0020 */
[C---:B------:R-:W-:Y:S01]  /*0670*/  @!P1 IADD3 R54, P6, PT, R14.reuse, 0x30, RZ ;  /* 0x000000300e369810 */ /* 0x040fe20007fde0ff */
[----:B------:R-:W1:Y:S01]  /*0680*/  LDC.64 R18, c[0x0][0x3b8] ;  /* 0x0000ee00ff127b82 */ /* 0x000e620000000a00 */
[----:B------:R-:W-:Y:S01]  /*0690*/  @!P0 IADD3 R46, P5, PT, R14, 0x40, RZ ;  /* 0x000000400e2e8810 */ /* 0x000fe20007fbe0ff */
[----:B---3--:R-:W-:Y:S01]  /*06a0*/  @!P3 IMAD R27, R27, R16, RZ ;  /* 0x000000101b1bb224 */ /* 0x008fe200078e02ff */
[----:B------:R-:W-:Y:S01]  /*06b0*/  @!P4 IADD3 R13, PT, PT, R13, R29, RZ ;  /* 0x0000001d0d0dc210 */ /* 0x000fe20007ffe0ff */
[-C--:B0-----:R-:W-:Y:S01]  /*06c0*/  @!P3 IMAD R14, R25, R8.reuse, RZ ;  /* 0x00000008190eb224 */ /* 0x081fe200078e02ff */
[-C--:B------:R-:W-:Y:S01]  /*06d0*/  @!P0 IADD3.X R47, PT, PT, RZ, R15.reuse, RZ, P5, !PT ;  /* 0x0000000fff2f8210 */ /* 0x080fe20002ffe4ff */
[C---:B------:R-:W-:Y:S01]  /*06e0*/  @!P3 IMAD.WIDE.U32 R68, R23.reuse, R8, R68 ;  /* 0x000000081744b225 */ /* 0x040fe200078e0044 */
[----:B------:R-:W-:Y:S01]  /*06f0*/  @!P1 IADD3.X R55, PT, PT, RZ, R15, RZ, P6, !PT ;  /* 0x0000000fff379210 */ /* 0x000fe200037fe4ff */
[----:B------:R-:W0:Y:S01]  /*0700*/  @!P2 LDC.64 R20, c[0x0][0x398] ;  /* 0x0000e600ff14ab82 */ /* 0x000e220000000a00 */
[----:B------:R-:W-:Y:S01]  /*0710*/  @!P2 MOV R66, R58 ;  /* 0x0000003a0042a202 */ /* 0x000fe20000000f00 */
[----:B------:R-:W-:Y:S01]  /*0720*/  @!P3 IMAD R57, R23, R9, R14 ;  /* 0x000000091739b224 */ /* 0x000fe200078e020e */
[----:B------:R-:W-:Y:S01]  /*0730*/  CS2R R8, SRZ ;  /* 0x0000000000087805 */ /* 0x000fe2000001ff00 */
[----:B------:R-:W-:Y:S01]  /*0740*/  @!P3 IMAD R17, R42, R17, R27 ;  /* 0x000000112a11b224 */ /* 0x000fe200078e021b */
[----:B--2---:R-:W-:-:S02]  /*0750*/  @!P4 LEA R70, P5, R12, R10, 0x1 ;  /* 0x0000000a0c46c211 */ /* 0x004fc400078a08ff */
[----:B------:R-:W-:Y:S02]  /*0760*/  CS2R R14, SRZ ;  /* 0x00000000000e7805 */ /* 0x000fe4000001ff00 */
[----:B------:R-:W-:Y:S01]  /*0770*/  @!P2 MOV R67, R59 ;  /* 0x0000003b0043a202 */ /* 0x000fe20000000f00 */
[----:B------:R-:W2:Y:S01]  /*0780*/  LDC.64 R22, c[0x0][0x3b0] ;  /* 0x0000ec00ff167b82 */ /* 0x000ea20000000a00 */
[----:B------:R-:W-:Y:S02]  /*0790*/  @!P4 LEA.HI.X R71, R12, R11, R13, 0x1, P5 ;  /* 0x0000000b0c47c211 */ /* 0x000fe400028f0c0d */
[----:B------:R-:W-:Y:S02]  /*07a0*/  CS2R R10, SRZ ;  /* 0x00000000000a7805 */ /* 0x000fe4000001ff00 */
[----:B------:R-:W-:Y:S02]  /*07b0*/  CS2R R12, SRZ ;  /* 0x00000000000c7805 */ /* 0x000fe4000001ff00 */
[----:B------:R-:W-:Y:S01]  /*07c0*/  @!P1 MOV R45, R59 ;  /* 0x0000003b002d9202 */ /* 0x000fe20000000f00 */
[----:B------:R-:W3:Y:S08]  /*07d0*/  @!P3 LDC.64 R26, c[0x0][0x380] ;  /* 0x0000e000ff1abb82 */ /* 0x000ef00000000a00 */
[----:B------:R-:W4:Y:S08]  /*07e0*/  @!P1 LDC.64 R30, c[0x0][0x398] ;  /* 0x0000e600ff1e9b82 */ /* 0x000f300000000a00 */
[----:B------:R-:W4:Y:S01]  /*07f0*/  @!P0 LDC.64 R40, c[0x0][0x398] ;  /* 0x0000e600ff288b82 */ /* 0x000f220000000a00 */
[----:B------:R-:W-:Y:S01]  /*0800*/  @!P3 MOV R74, R32 ;  /* 0x00000020004ab202 */ /* 0x000fe20000000f00 */
[----:B------:R-:W4:Y:S06]  /*0810*/  @!P4 LDG.E.128 R8, desc[UR4][R72.64] ;  /* 0x000000044808c981 */ /* 0x000f2c000c1e1d00 */
[----:B------:R-:W4:Y:S01]  /*0820*/  LDC.64 R24, c[0x0][0x3b0] ;  /* 0x0000ec00ff187b82 */ /* 0x000f220000000a00 */
[----:B------:R-:W-:Y:S01]  /*0830*/  @!P3 MOV R75, R33 ;  /* 0x00000021004bb202 */ /* 0x000fe20000000f00 */
[----:B------:R4:W4:Y:S06]  /*0840*/  @!P4 LDG.E.128 R12, desc[UR4][R70.64] ;  /* 0x00000004460cc981 */ /* 0x00092c000c1e1d00 */
[----:B------:R-:W4:Y:S01]  /*0850*/  @!P2 LDC.64 R28, c[0x0][0x380] ;  /* 0x0000e000ff1cab82 */ /* 0x000f220000000a00 */
[----:B-1----:R-:W-:-:S02]  /*0860*/  @!P2 IMAD R39, R39, R18, RZ ;  /* 0x000000122727a224 */ /* 0x002fc400078e02ff */
[----:B------:R-:W-:-:S04]  /*0870*/  @!P3 IMAD.WIDE.U32 R74, R42, R16, R74 ;  /* 0x000000102a4ab225 */ /* 0x000fc800078e004a */
[----:B0-----:R-:W-:Y:S01]  /*0880*/  @!P2 IMAD R43, R43, R20, RZ ;  /* 0x000000142b2ba224 */ /* 0x001fe200078e02ff */
[----:B------:R-:W-:Y:S01]  /*0890*/  @!P3 IADD3 R57, PT, PT, R69, R57, RZ ;  /* 0x000000394539b210 */ /* 0x000fe20007ffe0ff */
[----:B------:R-:W-:Y:S01]  /*08a0*/  @!P2 IMAD R19, R38, R19, R39 ;  /* 0x000000132613a224 */ /* 0x000fe200078e0227 */
[----:B---3--:R-:W-:Y:S01]  /*08b0*/  @!P3 LEA R26, P4, R68, R26, 0x1 ;  /* 0x0000001a441ab211 */ /* 0x008fe200078808ff */
[C---:B------:R-:W-:Y:S01]  /*08c0*/  @!P2 IMAD R21, R36.reuse, R21, R43 ;  /* 0x000000152415a224 */ /* 0x040fe200078e022b */
[----:B------:R-:W-:Y:S01]  /*08d0*/  @!P3 IADD3 R17, PT, PT, R75, R17, RZ ;  /* 0x000000114b11b210 */ /* 0x000fe20007ffe0ff */
[----:B------:R-:W-:Y:S01]  /*08e0*/  @!P2 IMAD.WIDE.U32 R76, R36, R20, R66 ;  /* 0x00000014244ca225 */ /* 0x000fe200078e0042 */
[----:B--2---:R-:W-:-:S03]  /*08f0*/  @!P3 LEA R42, P5, R74, R22, 0x1 ;  /* 0x000000164a2ab211 */ /* 0x004fc600078a08ff */
[----:B------:R-:W-:Y:S01]  /*0900*/  @!P2 IMAD.WIDE.U32 R38, R38, R18, R32 ;  /* 0x000000122626a225 */ /* 0x000fe200078e0020 */
[----:B------:R-:W-:-:S03]  /*0910*/  @!P3 LEA.HI.X R27, R68, R27, R57, 0x1, P4 ;  /* 0x0000001b441bb211 */ /* 0x000fc600020f0c39 */
[----:B----4-:R-:W-:Y:S01]  /*0920*/  @!P1 IMAD R35, R35, R30, RZ ;  /* 0x0000001e23239224 */ /* 0x010fe200078e02ff */
[----:B------:R-:W-:Y:S01]  /*0930*/  @!P3 LEA.HI.X R43, R74, R23, R17, 0x1, P5 ;  /* 0x000000174a2bb211 */ /* 0x000fe200028f0c11 */
[----:B------:R-:W-:Y:S01]  /*0940*/  @!P0 IMAD R37, R37, R40, RZ ;  /* 0x0000002825258224 */ /* 0x000fe200078e02ff */
[----:B------:R-:W-:Y:S02]  /*0950*/  @!P2 IADD3 R21, PT, PT, R77, R21, RZ ;  /* 0x000000154d15a210 */ /* 0x000fe40007ffe0ff */
[----:B------:R-:W-:Y:S02]  /*0960*/  @!P2 LEA R68, P4, R76, R28, 0x1 ;  /* 0x0000001c4c44a211 */ /* 0x000fe400078808ff */
[----:B------:R-:W-:Y:S02]  /*0970*/  @!P2 IADD3 R19, PT, PT, R39, R19, RZ ;  /* 0x000000132713a210 */ /* 0x000fe40007ffe0ff */
[----:B------:R-:W-:Y:S01]  /*0980*/  @!P2 LEA R66, P5, R38, R24, 0x1 ;  /* 0x000000182642a211 */ /* 0x000fe200078a08ff */
[----:B------:R-:W-:-:S02]  /*0990*/  @!P1 IMAD R57, R34, R31, R35 ;  /* 0x0000001f22399224 */ /* 0x000fc400078e0223 */
[----:B------:R-:W-:Y:S01]  /*09a0*/  @!P1 IMAD.WIDE.U32 R70, R34, R30, R44 ;  /* 0x0000001e22469225 */ /* 0x000fe200078e002c */
[----:B------:R-:W-:Y:S01]  /*09b0*/  @!P2 LEA.HI.X R69, R76, R29, R21, 0x1, P4 ;  /* 0x0000001d4c45a211 */ /* 0x000fe200020f0c15 */
[----:B------:R-:W0:Y:S01]  /*09c0*/  LDC.64 R34, c[0x0][0x3b8] ;  /* 0x0000ee00ff227b82 */ /* 0x000e220000000a00 */
[----:B------:R-:W-:Y:S01]  /*09d0*/  @!P2 LEA.HI.X R67, R38, R25, R19, 0x1, P5 ;  /* 0x000000192643a211 */ /* 0x000fe200028f0c13 */
[----:B------:R-:W-:Y:S01]  /*09e0*/  @!P0 IMAD R60, R56, R41, R37 ;  /* 0x00000029383c8224 */ /* 0x000fe200078e0225 */
[----:B------:R-:W-:Y:S02]  /*09f0*/  CS2R R20, SRZ ;  /* 0x0000000000147805 */ /* 0x000fe4000001ff00 */
[----:B------:R-:W-:Y:S02]  /*0a00*/  CS2R R22, SRZ ;  /* 0x0000000000167805 */ /* 0x000fe4000001ff00 */
[----:B------:R-:W-:Y:S01]  /*0a10*/  CS2R R16, SRZ ;  /* 0x0000000000107805 */ /* 0x000fe2000001ff00 */
[----:B------:R-:W1:Y:S01]  /*0a20*/  @!P1 LDC.64 R36, c[0x0][0x380] ;  /* 0x0000e000ff249b82 */ /* 0x000e620000000a00 */
[----:B------:R-:W-:-:S02]  /*0a30*/  CS2R R18, SRZ ;  /* 0x0000000000127805 */ /* 0x000fc4000001ff00 */
[----:B------:R-:W2:Y:S05]  /*0a40*/  @!P3 LDG.E.128 R20, desc[UR4][R42.64] ;  /* 0x000000042a14b981 */ /* 0x000eaa000c1e1d00 */
[----:B------:R-:W3:Y:S01]  /*0a50*/  LDC.64 R38, c[0x0][0x3b8] ;  /* 0x0000ee00ff267b82 */ /* 0x000ee20000000a00 */
[----:B------:R4:W2:Y:S01]  /*0a60*/  @!P3 LDG.E.128 R16, desc[UR4][R26.64] ;  /* 0x000000041a10b981 */ /* 0x0008a2000c1e1d00 */
[----:B------:R-:W-:Y:S01]  /*0a70*/  @!P0 IMAD.WIDE.U32 R58, R56, R40, R58 ;  /* 0x00000028383a8225 */ /* 0x000fe200078e003a */
[----:B------:R-:W-:-:S05]  /*0a80*/  CS2R R24, SRZ ;  /* 0x0000000000187805 */ /* 0x000fca000001ff00 */
[----:B------:R-:W1:Y:S01]  /*0a90*/  @!P0 LDC.64 R44, c[0x0][0x380] ;  /* 0x0000e000ff2c8b82 */ /* 0x000e620000000a00 */
[----:B------:R-:W-:Y:S02]  /*0aa0*/  CS2R R28, SRZ ;  /* 0x00000000001c7805 */ /* 0x000fe4000001ff00 */
[----:B------:R-:W-:Y:S02]  /*0ab0*/  CS2R R30, SRZ ;  /* 0x00000000001e7805 */ /* 0x000fe4000001ff00 */
[----:B----4-:R-:W-:-:S03]  /*0ac0*/  CS2R R26, SRZ ;  /* 0x00000000001a7805 */ /* 0x010fc6000001ff00 */
[----:B------:R-:W4:Y:S03]  /*0ad0*/  LDC.64 R42, c[0x0][0x3b0] ;  /* 0x0000ec00ff2a7b82 */ /* 0x000f260000000a00 */
[----:B------:R-:W2:Y:S04]  /*0ae0*/  @!P2 LDG.E.128 R24, desc[UR4][R68.64] ;  /* 0x000000044418a981 */ /* 0x000ea8000c1e1d00 */
[----:B------:R1:W2:Y:S01]  /*0af0*/  @!P2 LDG.E.128 R28, desc[UR4][R66.64] ;  /* 0x00000004421ca981 */ /* 0x0002a2000c1e1d00 */
[----:B------:R-:W4:Y:S01]  /*0b00*/  LDC.64 R40, c[0x0][0x3b0] ;  /* 0x0000ec00ff287b82 */ /* 0x000f220000000a00 */
[----:B0-----:R-:W-:Y:S01]  /*0b10*/  @!P1 IMAD R55, R55, R34, RZ ;  /* 0x0000002237379224 */ /* 0x001fe200078e02ff */
[----:B------:R-:W-:Y:S01]  /*0b20*/  @!P1 IADD3 R57, PT, PT, R71, R57, RZ ;  /* 0x0000003947399210 */ /* 0x000fe20007ffe0ff */
[----:B---3--:R-:W-:Y:S01]  /*0b30*/  @!P0 IMAD R47, R47, R38, RZ ;  /* 0x000000262f2f8224 */ /* 0x008fe200078e02ff */
[----:B-1----:R-:W-:Y:S01]  /*0b40*/  @!P1 LEA R56, P2, R70, R36, 0x1 ;  /* 0x0000002446389211 */ /* 0x002fe200078408ff */
[----:B------:R-:W-:Y:S01]  /*0b50*/  @!P1 IMAD R35, R54, R35, R55 ;  /* 0x0000002336239224 */ /* 0x000fe200078e0237 */
[----:B------:R-:W-:-:S02]  /*0b60*/  @!P0 MOV R66, R32 ;  /* 0x0000002000428202 */ /* 0x000fc40000000f00 */
[----:B------:R-:W-:Y:S01]  /*0b70*/  @!P0 MOV R67, R33 ;  /* 0x0000002100438202 */ /* 0x000fe20000000f00 */
[----:B------:R-:W-:Y:S01]  /*0b80*/  @!P1 IMAD.WIDE.U32 R32, R54, R34, R32 ;  /* 0x0000002236209225 */ /* 0x000fe200078e0020 */
[----:B------:R-:W-:Y:S02]  /*0b90*/  @!P1 LEA.HI.X R57, R70, R37, R57, 0x1, P2 ;  /* 0x0000002546399211 */ /* 0x000fe400010f0c39 */
[----:B------:R-:W-:Y:S01]  /*0ba0*/  @!P0 IADD3 R60, PT, PT, R59, R60, RZ ;  /* 0x0000003c3b3c8210 */ /* 0x000fe20007ffe0ff */
[----:B------:R-:W-:Y:S01]  /*0bb0*/  @!P0 IMAD R39, R46, R39, R47 ;  /* 0x000000272e278224 */ /* 0x000fe200078e022f */
[----:B------:R-:W-:Y:S01]  /*0bc0*/  @!P0 LEA R68, P2, R58, R44, 0x1 ;  /* 0x0000002c3a448211 */ /* 0x000fe200078408ff */
[----:B------:R-:W-:Y:S01]  /*0bd0*/  @!P0 IMAD.WIDE.U32 R46, R46, R38, R66 ;  /* 0x000000262e2e8225 */ /* 0x000fe200078e0042 */
[----:B------:R-:W-:Y:S02]  /*0be0*/  @!P1 IADD3 R35, PT, PT, R33, R35, RZ ;  /* 0x0000002321239210 */ /* 0x000fe40007ffe0ff */
[----:B----4-:R-:W-:-:S02]  /*0bf0*/  @!P1 LEA R54, P3, R32, R42, 0x1 ;  /* 0x0000002a20369211 */ /* 0x010fc400078608ff */
[----:B------:R-:W-:Y:S02]  /*0c00*/  @!P0 LEA.HI.X R69, R58, R45, R60, 0x1, P2 ;  /* 0x0000002d3a458211 */ /* 0x000fe400010f0c3c */
[----:B------:R-:W-:Y:S02]  /*0c10*/  @!P0 IADD3 R42, PT, PT, R47, R39, RZ ;  /* 0x000000272f2a8210 */ /* 0x000fe40007ffe0ff */
[----:B------:R-:W-:Y:S02]  /*0c20*/  @!P0 LEA R66, P2, R46, R40, 0x1 ;  /* 0x000000282e428211 */ /* 0x000fe400078408ff */
[----:B------:R-:W-:Y:S02]  /*0c30*/  @!P1 LEA.HI.X R55, R32, R43, R35, 0x1, P3 ;  /* 0x0000002b20379211 */ /* 0x000fe400018f0c23 */
[----:B------:R-:W-:Y:S02]  /*0c40*/  CS2R R32, SRZ ;  /* 0x0000000000207805 */ /* 0x000fe4000001ff00 */
[----:B------:R-:W-:-:S02]  /*0c50*/  CS2R R34, SRZ ;  /* 0x0000000000227805 */ /* 0x000fc4000001ff00 */
[----:B------:R-:W-:Y:S02]  /*0c60*/  CS2R R36, SRZ ;  /* 0x0000000000247805 */ /* 0x000fe4000001ff00 */
[----:B------:R-:W-:Y:S02]  /*0c70*/  CS2R R38, SRZ ;  /* 0x0000000000267805 */ /* 0x000fe4000001ff00 */
[----:B------:R-:W-:Y:S02]  /*0c80*/  @!P0 LEA.HI.X R67, R46, R41, R42, 0x1, P2 ;  /* 0x000000292e438211 */ /* 0x000fe400010f0c2a */
[----:B------:R-:W-:Y:S02]  /*0c90*/  CS2R R40, SRZ ;  /* 0x0000000000287805 */ /* 0x000fe4000001ff00 */
[----:B------:R-:W-:Y:S02]  /*0ca0*/  CS2R R42, SRZ ;  /* 0x00000000002a7805 */ /* 0x000fe4000001ff00 */
[----:B------:R-:W-:-:S02]  /*0cb0*/  CS2R R44, SRZ ;  /* 0x00000000002c7805 */ /* 0x000fc4000001ff00 */
[----:B------:R-:W-:Y:S01]  /*0cc0*/  CS2R R46, SRZ ;  /* 0x00000000002e7805 */ /* 0x000fe2000001ff00 */
[----:B------:R0:W3:Y:S04]  /*0cd0*/  @!P1 LDG.E.128 R32, desc[UR4][R56.64] ;  /* 0x0000000438209981 */ /* 0x0000e8000c1e1d00 */
[----:B------:R1:W4:Y:S04]  /*0ce0*/  @!P1 LDG.E.128 R36, desc[UR4][R54.64] ;  /* 0x0000000436249981 */ /* 0x000328000c1e1d00 */
[----:B------:R1:W4:Y:S01]  /*0cf0*/  @!P0 LDG.E.128 R40, desc[UR4][R68.64] ;  /* 0x0000000444288981 */ /* 0x000322000c1e1d00 */
[----:B0-----:R-:W0:Y:S03]  /*0d00*/  LDC.64 R56, c[0x0][0x408] ;  /* 0x00010200ff387b82 */ /* 0x001e260000000a00 */
[----:B------:R0:W4:Y:S01]  /*0d10*/  @!P0 LDG.E.128 R44, desc[UR4][R66.64] ;  /* 0x00000004422c8981 */ /* 0x000122000c1e1d00 */
[----:B------:R-:W-:-:S04]  /*0d20*/  ISETP.GE.AND P0, PT, R5, R6, PT ;  /* 0x000000060500720c */ /* 0x000fc80003f06270 */
[----:B------:R-:W-:Y:S01]  /*0d30*/  ISETP.GT.U32.OR P0, PT, R5, 0x4f, P0 ;  /* 0x0000004f0500780c */ /* 0x000fe20000704470 */
[----:B-1----:R-:W1:-:S12]  /*0d40*/  LDC.64 R54, c[0x0][0x400] ;  /* 0x00010000ff367b82 */ /* 0x002e580000000a00 */
[----:B------:R-:W-:Y:S01]  /*0d50*/  @!P0 IADD3 R71, PT, PT, R4, R5, RZ ;  /* 0x0000000504478210 */ /* 0x000fe20007ffe0ff */
[----:B------:R-:W4:Y:S03]  /*0d60*/  @!P0 LDC.64 R58, c[0x0][0x3f8] ;  /* 0x0000fe00ff3a8b82 */ /* 0x000f260000000a00 */
[----:B------:R-:W-:-:S04]  /*0d70*/  @!P0 IADD3 R50, P1, PT, R71, R50, RZ ;  /* 0x0000003247328210 */ /* 0x000fc80007f3e0ff */
[----:B------:R-:W-:-:S03]  /*0d80*/  @!P0 IADD3.X R51, PT, PT, RZ, R51, RZ, P1, !PT ;  /* 0x00000033ff338210 */ /* 0x000fc60000ffe4ff */
[----:B-1----:R-:W-:-:S04]  /*0d90*/  @!P0 IMAD.WIDE.U32 R50, R54, UR6, R50 ;  /* 0x0000000636328c25 */ /* 0x002fc8000f8e0032 */
[----:B------:R-:W-:Y:S02]  /*0da0*/  @!P0 IMAD R51, R55, UR6, R51 ;  /* 0x0000000637338c24 */ /* 0x000fe4000f8e0233 */
[----:B0-----:R-:W-:-:S04]  /*0db0*/  @!P0 IMAD.WIDE.U32 R50, R48, R56, R50 ;  /* 0x0000003830328225 */ /* 0x001fc800078e0032 */
[----:B------:R-:W-:Y:S02]  /*0dc0*/  @!P0 IMAD R57, R48, R57, R51 ;  /* 0x0000003930398224 */ /* 0x000fe400078e0233 */
[--C-:B------:R-:W-:Y:S02]  /*0dd0*/  HADD2.F32 R60, -RZ, R8.reuse.H1_H1 ;  /* 0x30000008ff3c7230 */ /* 0x100fe40000004100 */
[----:B------:R-:W-:Y:S02]  /*0de0*/  HADD2.F32 R69, -RZ, R8.H0_H0 ;  /* 0x20000008ff457230 */ /* 0x000fe40000004100 */
[--C-:B------:R-:W-:Y:S02]  /*0df0*/  HADD2.F32 R71, -RZ, R12.reuse.H1_H1 ;  /* 0x3000000cff477230 */ /* 0x100fe40000004100 */
[----:B------:R-:W-:-:S03]  /*0e00*/  HADD2.F32 R12, -RZ, R12.H0_H0 ;  /* 0x2000000cff0c7230 */ /* 0x000fc60000004100 */
[----:B------:R-:W-:Y:S01]  /*0e10*/  FMUL.FTZ R60, R60, R71 ;  /* 0x000000473c3c7220 */ /* 0x000fe20000410000 */
[----:B------:R-:W-:Y:S02]  /*0e20*/  HADD2.F32 R8, -RZ, R9.H0_H0 ;  /* 0x20000009ff087230 */ /* 0x000fe40000004100 */
[----:B------:R-:W-:Y:S02]  /*0e30*/  HADD2.F32 R67, -RZ, R13.H0_H0 ;  /* 0x2000000dff437230 */ /* 0x000fe40000004100 */
[----:B------:R-:W-:Y:S01]  /*0e40*/  FFMA.FTZ R69, R69, R12, R60 ;  /* 0x0000000c45457223 */ /* 0x000fe2000001003c */
[----:B------:R-:W-:Y:S02]  /*0e50*/  HADD2.F32 R9, -RZ, R9.H1_H1 ;  /* 0x30000009ff097230 */ /* 0x000fe40000004100 */
[----:B------:R-:W-:Y:S02]  /*0e60*/  HADD2.F32 R12, -RZ, R13.H1_H1 ;  /* 0x3000000dff0c7230 */ /* 0x000fe40000004100 */
[----:B------:R-:W-:-:S04]  /*0e70*/  FFMA.FTZ R8, R8, R67, R69 ;  /* 0x0000004308087223 */ /* 0x000fc80000010045 */
[----:B------:R-:W-:Y:S01]  /*0e80*/  FFMA.FTZ R55, R9, R12, R8 ;  /* 0x0000000c09377223 */ /* 0x000fe20000010008 */
[----:B------:R-:W-:Y:S02]  /*0e90*/  HADD2.F32 R8, -RZ, R10.H0_H0 ;  /* 0x2000000aff087230 */ /* 0x000fe40000004100 */
[----:B------:R-:W-:Y:S02]  /*0ea0*/  HADD2.F32 R9, -RZ, R14.H0_H0 ;  /* 0x2000000eff097230 */ /* 0x000fe40000004100 */
[----:B------:R-:W-:Y:S02]  /*0eb0*/  HADD2.F32 R10, -RZ, R10.H1_H1 ;  /* 0x3000000aff0a7230 */ /* 0x000fe40000004100 */
[----:B------:R-:W-:Y:S02]  /*0ec0*/  HADD2.F32 R13, -RZ, R14.H1_H1 ;  /* 0x3000000eff0d7230 */ /* 0x000fe40000004100 */
[----:B------:R-:W-:Y:S01]  /*0ed0*/  FFMA.FTZ R55, R8, R9, R55 ;  /* 0x0000000908377223 */ /* 0x000fe20000010037 */
[----:B------:R-:W-:-:S02]  /*0ee0*/  HADD2.F32 R8, -RZ, R11.H0_H0 ;  /* 0x2000000bff087230 */ /* 0x000fc40000004100 */
[----:B------:R-:W-:Y:S02]  /*0ef0*/  HADD2.F32 R9, -RZ, R15.H0_H0 ;  /* 0x2000000fff097230 */ /* 0x000fe40000004100 */
[----:B------:R-:W-:Y:S01]  /*0f00*/  FFMA.FTZ R13, R10, R13, R55 ;  /* 0x0000000d0a0d7223 */ /* 0x000fe20000010037 */
[----:B------:R-:W-:Y:S02]  /*0f10*/  HADD2.F32 R11, -RZ, R11.H1_H1 ;  /* 0x3000000bff0b7230 */ /* 0x000fe40000004100 */
[----:B------:R-:W-:Y:S02]  /*0f20*/  HADD2.F32 R10, -RZ, R15.H1_H1 ;  /* 0x3000000fff0a7230 */ /* 0x000fe40000004100 */
[----:B------:R-:W-:-:S04]  /*0f30*/  FFMA.FTZ R8, R8, R9, R13 ;  /* 0x0000000908087223 */ /* 0x000fc8000001000d */
[----:B------:R-:W-:Y:S01]  /*0f40*/  FFMA.FTZ R8, R11, R10, R8 ;  /* 0x0000000a0b087223 */ /* 0x000fe20000010008 */
[--C-:B--2---:R-:W-:Y:S02]  /*0f50*/  HADD2.F32 R56, -RZ, R20.reuse.H0_H0 ;  /* 0x20000014ff387230 */ /* 0x104fe40000004100 */
[----:B------:R-:W-:Y:S02]  /*0f60*/  HADD2.F32 R55, -RZ, R20.H1_H1 ;  /* 0x30000014ff377230 */ /* 0x000fe40000004100 */
[--C-:B------:R-:W-:Y:S02]  /*0f70*/  HADD2.F32 R51, -RZ, R21.reuse.H0_H0 ;  /* 0x20000015ff337230 */ /* 0x100fe40000004100 */
[----:B------:R-:W-:Y:S02]  /*0f80*/  HADD2.F32 R20, -RZ, R21.H1_H1 ;  /* 0x30000015ff147230 */ /* 0x000fe40000004100 */
[--C-:B------:R-:W-:Y:S02]  /*0f90*/  HADD2.F32 R15, -RZ, R16.reuse.H0_H0 ;  /* 0x20000010ff0f7230 */ /* 0x100fe40000004100 */
[----:B------:R-:W-:-:S02]  /*0fa0*/  HADD2.F32 R54, -RZ, R16.H1_H1 ;  /* 0x30000010ff367230 */ /* 0x000fc40000004100 */
[--C-:B------:R-:W-:Y:S02]  /*0fb0*/  HADD2.F32 R16, -RZ, R22.reuse.H0_H0 ;  /* 0x20000016ff107230 */ /* 0x100fe40000004100 */
[----:B------:R-:W-:Y:S02]  /*0fc0*/  HADD2.F32 R13, -RZ, R22.H1_H1 ;  /* 0x30000016ff0d7230 */ /* 0x000fe40000004100 */
[----:B------:R-:W-:Y:S01]  /*0fd0*/  FMUL.FTZ R54, R54, R55 ;  /* 0x0000003736367220 */ /* 0x000fe20000410000 */
[--C-:B------:R-:W-:Y:S02]  /*0fe0*/  HADD2.F32 R14, -RZ, R23.reuse.H0_H0 ;  /* 0x20000017ff0e7230 */ /* 0x100fe40000004100 */
[----:B------:R-:W-:Y:S02]  /*0ff0*/  HADD2.F32 R10, -RZ, R23.H1_H1 ;  /* 0x30000017ff0a7230 */ /* 0x000fe40000004100 */
[----:B------:R-:W-:Y:S02]  /*1000*/  HADD2.F32 R21, -RZ, R24.H1_H1 ;  /* 0x30000018ff157230 */ /* 0x000fe40000004100 */
[----:B------:R-:W-:-:S02]  /*1010*/  HADD2.F32 R22, -RZ, R28.H1_H1 ;  /* 0x3000001cff167230 */ /* 0x000fc40000004100 */
[----:B------:R-:W-:Y:S02]  /*1020*/  HADD2.F32 R24, -RZ, R24.H0_H0 ;  /* 0x20000018ff187230 */ /* 0x000fe40000004100 */
[----:B------:R-:W-:Y:S02]  /*1030*/  HADD2.F32 R23, -RZ, R28.H0_H0 ;  /* 0x2000001cff177230 */ /* 0x000fe40000004100 */
[----:B------:R-:W-:Y:S01]  /*1040*/  FMUL.FTZ R55, R21, R22 ;  /* 0x0000001615377220 */ /* 0x000fe20000410000 */
[----:B------:R-:W-:Y:S02]  /*1050*/  HADD2.F32 R12, -RZ, R17.H0_H0 ;  /* 0x20000011ff0c7230 */ /* 0x000fe40000004100 */
[----:B------:R-:W-:Y:S01]  /*1060*/  FFMA.FTZ R21, R15, R56, R54 ;  /* 0x000000380f157223 */ /* 0x000fe20000010036 */
[----:B------:R-:W-:Y:S02]  /*1070*/  HADD2.F32 R15, -RZ, R25.H0_H0 ;  /* 0x20000019ff0f7230 */ /* 0x000fe40000004100 */
[----:B------:R-:W-:Y:S01]  /*1080*/  FFMA.FTZ R28, R24, R23, R55 ;  /* 0x00000017181c7223 */ /* 0x000fe20000010037 */
[----:B------:R-:W-:-:S02]  /*1090*/  HADD2.F32 R22, -RZ, R29.H0_H0 ;  /* 0x2000001dff167230 */ /* 0x000fc40000004100 */
[----:B------:R-:W-:Y:S01]  /*10a0*/  FFMA.FTZ R12, R12, R51, R21 ;  /* 0x000000330c0c7223 */ /* 0x000fe20000010015 */
[----:B------:R-:W-:Y:S02]  /*10b0*/  HADD2.F32 R17, -RZ, R17.H1_H1 ;  /* 0x30000011ff117230 */ /* 0x000fe40000004100 */
[----:B------:R-:W-:Y:S02]  /*10c0*/  HADD2.F32 R25, -RZ, R25.H1_H1 ;  /* 0x30000019ff197230 */ /* 0x000fe40000004100 */
[----:B------:R-:W-:Y:S01]  /*10d0*/  FFMA.FTZ R22, R15, R22, R28 ;  /* 0x000000160f167223 */ /* 0x000fe2000001001c */
[----:B------:R-:W-:Y:S02]  /*10e0*/  HADD2.F32 R24, -RZ, R29.H1_H1 ;  /* 0x3000001dff187230 */ /* 0x000fe40000004100 */
[----:B------:R-:W-:Y:S01]  /*10f0*/  FFMA.FTZ R20, R17, R20, R12 ;  /* 0x0000001411147223 */ /* 0x000fe2000001000c */
[----:B------:R-:W-:Y:S02]  /*1100*/  HADD2.F32 R11, -RZ, R18.H0_H0 ;  /* 0x20000012ff0b7230 */ /* 0x000fe40000004100 */
[----:B------:R-:W-:-:S02]  /*1110*/  HADD2.F32 R12, -RZ, R26.H0_H0 ;  /* 0x2000001aff0c7230 */ /* 0x000fc40000004100 */
[----:B------:R-:W-:Y:S01]  /*1120*/  FFMA.FTZ R25, R25, R24, R22 ;  /* 0x0000001819197223 */ /* 0x000fe20000010016 */
[----:B------:R-:W-:Y:S02]  /*1130*/  HADD2.F32 R15, -RZ, R30.H0_H0 ;  /* 0x2000001eff0f7230 */ /* 0x000fe40000004100 */
[----:B------:R-:W-:Y:S01]  /*1140*/  FFMA.FTZ R17, R11, R16, R20 ;  /* 0x000000100b117223 */ /* 0x000fe20000010014 */
[----:B------:R-:W-:Y:S02]  /*1150*/  HADD2.F32 R26, -RZ, R26.H1_H1 ;  /* 0x3000001aff1a7230 */ /* 0x000fe40000004100 */
[----:B------:R-:W-:Y:S02]  /*1160*/  HADD2.F32 R11, -RZ, R30.H1_H1 ;  /* 0x3000001eff0b7230 */ /* 0x000fe40000004100 */
[----:B------:R-:W-:Y:S01]  /*1170*/  FFMA.FTZ R15, R12, R15, R25 ;  /* 0x0000000f0c0f7223 */ /* 0x000fe20000010019 */
[----:B------:R-:W-:-:S03]  /*1180*/  HADD2.F32 R18, -RZ, R18.H1_H1 ;  /* 0x30000012ff127230 */ /* 0x000fc60000004100 */
[----:B------:R-:W-:Y:S02]  /*1190*/  FFMA.FTZ R11, R26, R11, R15 ;  /* 0x0000000b1a0b7223 */ /* 0x000fe4000001000f */
[----:B------:R-:W-:Y:S01]  /*11a0*/  FFMA.FTZ R18, R18, R13, R17 ;  /* 0x0000000d12127223 */ /* 0x000fe20000010011 */
[--C-:B---3--:R-:W-:Y:S02]  /*11b0*/  HADD2.F32 R15, -RZ, R32.reuse.H0_H0 ;  /* 0x20000020ff0f7230 */ /* 0x108fe40000004100 */
[----:B------:R-:W-:Y:S02]  /*11c0*/  HADD2.F32 R32, -RZ, R32.H1_H1 ;  /* 0x30000020ff207230 */ /* 0x000fe40000004100 */
[--C-:B----4-:R-:W-:Y:S02]  /*11d0*/  HADD2.F32 R23, -RZ, R36.reuse.H1_H1 ;  /* 0x30000024ff177230 */ /* 0x110fe40000004100 */
[----:B------:R-:W-:Y:S02]  /*11e0*/  HADD2.F32 R22, -RZ, R36.H0_H0 ;  /* 0x20000024ff167230 */ /* 0x000fe40000004100 */
[----:B------:R-:W-:-:S02]  /*11f0*/  HADD2.F32 R17, -RZ, R40.H1_H1 ;  /* 0x30000028ff117230 */ /* 0x000fc40000004100 */
[----:B------:R-:W-:Y:S01]  /*1200*/  FMUL.FTZ R32, R32, R23 ;  /* 0x0000001720207220 */ /* 0x000fe20000410000 */
[----:B------:R-:W-:Y:S02]  /*1210*/  HADD2.F32 R24, -RZ, R44.H1_H1 ;  /* 0x3000002cff187230 */ /* 0x000fe40000004100 */
[----:B------:R-:W-:Y:S02]  /*1220*/  HADD2.F32 R40, -RZ, R40.H0_H0 ;  /* 0x20000028ff287230 */ /* 0x000fe40000004100 */
[----:B------:R-:W-:Y:S02]  /*1230*/  HADD2.F32 R23, -RZ, R44.H0_H0 ;  /* 0x2000002cff177230 */ /* 0x000fe40000004100 */
[----:B------:R-:W-:Y:S01]  /*1240*/  FMUL.FTZ R17, R17, R24 ;  /* 0x0000001811117220 */ /* 0x000fe20000410000 */
[----:B------:R-:W-:Y:S02]  /*1250*/  HADD2.F32 R21, -RZ, R33.H0_H0 ;  /* 0x20000021ff157230 */ /* 0x000fe40000004100 */
[----:B------:R-:W-:Y:S01]  /*1260*/  FFMA.FTZ R32, R15, R22, R32 ;  /* 0x000000160f207223 */ /* 0x000fe20000010020 */
[----:B------:R-:W-:-:S02]  /*1270*/  HADD2.F32 R26, -RZ, R37.H0_H0 ;  /* 0x20000025ff1a7230 */ /* 0x000fc40000004100 */
[----:B------:R-:W-:Y:S01]  /*1280*/  FFMA.FTZ R40, R40, R23, R17 ;  /* 0x0000001728287223 */ /* 0x000fe20000010011 */
[----:B------:R-:W-:Y:S02]  /*1290*/  HADD2.F32 R16, -RZ, R27.H0_H0 ;  /* 0x2000001bff107230 */ /* 0x000fe40000004100 */
[----:B------:R-:W-:Y:S02]  /*12a0*/  HADD2.F32 R13, -RZ, R31.H0_H0 ;  /* 0x2000001fff0d7230 */ /* 0x000fe40000004100 */
        /* <DEDUP_REMOVED lines=14> */
[----:B------:R-:W-:Y:S02]  /*1390*/  HADD2.F32 R15, -RZ, R42.H0_H0 ;  /* 0x2000002aff0f7230 */ /* 0x000fe40000004100 */
[----:B------:R-:W-:Y:S02]  /*13a0*/  HADD2.F32 R22, -RZ, R46.H0_H0 ;  /* 0x2000002eff167230 */ /* 0x000fe40000004100 */
[----:B------:R-:W-:Y:S01]  /*13b0*/  FFMA.FTZ R11, R11, R30, R26 ;  /* 0x0000001e0b0b7223 */ /* 0x000fe2000001001a */
[----:B------:R-:W-:Y:S02]  /*13c0*/  HADD2.F32 R34, -RZ, R34.H1_H1 ;  /* 0x30000022ff227230 */ /* 0x000fe40000004100 */
[----:B------:R-:W-:-:S02]  /*13d0*/  HADD2.F32 R13, -RZ, R38.H1_H1 ;  /* 0x30000026ff0d7230 */ /* 0x000fc40000004100 */
[----:B------:R-:W-:Y:S01]  /*13e0*/  FFMA.FTZ R14, R9, R14, R18 ;  /* 0x0000000e090e7223 */ /* 0x000fe20000010012 */
[----:B------:R-:W-:Y:S02]  /*13f0*/  HADD2.F32 R42, -RZ, R42.H1_H1 ;  /* 0x3000002aff2a7230 */ /* 0x000fe40000004100 */
[----:B------:R-:W-:Y:S01]  /*1400*/  FFMA.FTZ R15, R15, R22, R24 ;  /* 0x000000160f0f7223 */ /* 0x000fe20000010018 */
[----:B------:R-:W-:Y:S02]  /*1410*/  HADD2.F32 R17, -RZ, R46.H1_H1 ;  /* 0x3000002eff117230 */ /* 0x000fe40000004100 */
[----:B------:R-:W-:Y:S02]  /*1420*/  HADD2.F32 R19, -RZ, R19.H1_H1 ;  /* 0x30000013ff137230 */ /* 0x000fe40000004100 */
[----:B------:R-:W-:Y:S01]  /*1430*/  FFMA.FTZ R34, R34, R13, R11 ;  /* 0x0000000d22227223 */ /* 0x000fe2000001000b */
[----:B------:R-:W-:Y:S02]  /*1440*/  HADD2.F32 R9, -RZ, R35.H0_H0 ;  /* 0x20000023ff097230 */ /* 0x000fe40000004100 */
[----:B------:R-:W-:-:S02]  /*1450*/  HADD2.F32 R20, -RZ, R39.H0_H0 ;  /* 0x20000027ff147230 */ /* 0x000fc40000004100 */
[----:B------:R-:W-:Y:S01]  /*1460*/  FFMA.FTZ R42, R42, R17, R15 ;  /* 0x000000112a2a7223 */ /* 0x000fe2000001000f */
[----:B------:R-:W-:Y:S02]  /*1470*/  HADD2.F32 R11, -RZ, R43.H0_H0 ;  /* 0x2000002bff0b7230 */ /* 0x000fe40000004100 */
[----:B------:R-:W-:Y:S02]  /*1480*/  HADD2.F32 R22, -RZ, R47.H0_H0 ;  /* 0x2000002fff167230 */ /* 0x000fe40000004100 */
[----:B------:R-:W-:Y:S01]  /*1490*/  FFMA.FTZ R14, R19, R10, R14 ;  /* 0x0000000a130e7223 */ /* 0x000fe2000001000e */
[----:B------:R-:W-:Y:S02]  /*14a0*/  HADD2.F32 R35, -RZ, R35.H1_H1 ;  /* 0x30000023ff237230 */ /* 0x000fe40000004100 */
[----:B------:R-:W-:Y:S01]  /*14b0*/  FFMA.FTZ R34, R9, R20, R34 ;  /* 0x0000001409227223 */ /* 0x000fe20000010022 */
[----:B------:R-:W-:Y:S02]  /*14c0*/  HADD2.F32 R18, -RZ, R39.H1_H1 ;  /* 0x30000027ff127230 */ /* 0x000fe40000004100 */
[----:B------:R-:W-:Y:S01]  /*14d0*/  FFMA.FTZ R22, R11, R22, R42 ;  /* 0x000000160b167223 */ /* 0x000fe2000001002a */
[----:B------:R-:W-:-:S02]  /*14e0*/  HADD2.F32 R27, -RZ, R27.H1_H1 ;  /* 0x3000001bff1b7230 */ /* 0x000fc40000004100 */
[----:B------:R-:W-:Y:S02]  /*14f0*/  HADD2.F32 R12, -RZ, R31.H1_H1 ;  /* 0x3000001fff0c7230 */ /* 0x000fe40000004100 */
[----:B------:R-:W-:Y:S02]  /*1500*/  HADD2.F32 R43, -RZ, R43.H1_H1 ;  /* 0x3000002bff2b7230 */ /* 0x000fe40000004100 */
[----:B------:R-:W-:Y:S02]  /*1510*/  HADD2.F32 R20, -RZ, R47.H1_H1 ;  /* 0x3000002fff147230 */ /* 0x000fe40000004100 */
[----:B------:R-:W-:Y:S01]  /*1520*/  FFMA.FTZ R18, R35, R18, R34 ;  /* 0x0000001223127223 */ /* 0x000fe20000010022 */
[----:B------:R-:W0:Y:S01]  /*1530*/  SHFL.BFLY PT, R11, R14, 0x8, 0x1f ;  /* 0x0d001f000e0b7f89 */ /* 0x000e2200000e0000 */
[----:B------:R-:W-:Y:S01]  /*1540*/  FFMA.FTZ R16, R27, R12, R16 ;  /* 0x0000000c1b107223 */ /* 0x000fe20000010010 */
[----:B------:R-:W-:Y:S02]  /*1550*/  FFMA.FTZ R20, R43, R20, R22 ;  /* 0x000000142b147223 */ /* 0x000fe40000010016 */
[----:B------:R-:W1:Y:S04]  /*1560*/  SHFL.BFLY PT, R9, R8, 0x8, 0x1f ;  /* 0x0d001f0008097f89 */ /* 0x000e6800000e0000 */
[----:B------:R-:W2:Y:S04]  /*1570*/  SHFL.BFLY PT, R15, R18, 0x8, 0x1f ;  /* 0x0d001f00120f7f89 */ /* 0x000ea800000e0000 */
[----:B------:R-:W3:Y:S04]  /*1580*/  SHFL.BFLY PT, R13, R16, 0x8, 0x1f ;  /* 0x0d001f00100d7f89 */ /* 0x000ee800000e0000 */
[----:B------:R-:W4:Y:S01]  /*1590*/  SHFL.BFLY PT, R19, R20, 0x8, 0x1f ;  /* 0x0d001f0014137f89 */ /* 0x000f2200000e0000 */
[----:B0-----:R-:W-:Y:S01]  /*15a0*/  FADD.FTZ R12, R14, R11 ;  /* 0x0000000b0e0c7221 */ /* 0x001fe20000010000 */
[----:B-1----:R-:W-:-:S04]  /*15b0*/  FADD.FTZ R9, R8, R9 ;  /* 0x0000000908097221 */ /* 0x002fc80000010000 */
[----:B------:R-:W0:Y:S01]  /*15c0*/  SHFL.BFLY PT, R11, R12, 0x4, 0x1f ;  /* 0x0c801f000c0b7f89 */ /* 0x000e2200000e0000 */
[----:B--2---:R-:W-:-:S03]  /*15d0*/  FADD.FTZ R17, R18, R15 ;  /* 0x0000000f12117221 */ /* 0x004fc60000010000 */
[----:B------:R-:W1:Y:S01]  /*15e0*/  SHFL.BFLY PT, R10, R9, 0x4, 0x1f ;  /* 0x0c801f00090a7f89 */ /* 0x000e6200000e0000 */
[----:B---3--:R-:W-:Y:S01]  /*15f0*/  FADD.FTZ R13, R16, R13 ;  /* 0x0000000d100d7221 */ /* 0x008fe20000010000 */
[----:B----4-:R-:W-:Y:S02]  /*1600*/  FADD.FTZ R19, R20, R19 ;  /* 0x0000001314137221 */ /* 0x010fe40000010000 */
[----:B------:R-:W2:Y:S04]  /*1610*/  SHFL.BFLY PT, R16, R17, 0x4, 0x1f ;  /* 0x0c801f0011107f89 */ /* 0x000ea800000e0000 */
[----:B------:R-:W3:Y:S04]  /*1620*/  SHFL.BFLY PT, R14, R13, 0x4, 0x1f ;  /* 0x0c801f000d0e7f89 */ /* 0x000ee800000e0000 */
[----:B------:R-:W4:Y:S01]  /*1630*/  SHFL.BFLY PT, R22, R19, 0x4, 0x1f ;  /* 0x0c801f0013167f89 */ /* 0x000f2200000e0000 */
[----:B0-----:R-:W-:Y:S01]  /*1640*/  FADD.FTZ R8, R12, R11 ;  /* 0x0000000b0c087221 */ /* 0x001fe20000010000 */
[----:B-1----:R-:W-:-:S04]  /*1650*/  FADD.FTZ R10, R9, R10 ;  /* 0x0000000a090a7221 */ /* 0x002fc80000010000 */
[----:B------:R-:W0:Y:S04]  /*1660*/  SHFL.BFLY PT, R9, R8, 0x2, 0x1f ;  /* 0x0c401f0008097f89 */ /* 0x000e2800000e0000 */
[----:B------:R-:W1:Y:S01]  /*1670*/  SHFL.BFLY PT, R11, R10, 0x2, 0x1f ;  /* 0x0c401f000a0b7f89 */ /* 0x000e6200000e0000 */
[----:B--2---:R-:W-:Y:S01]  /*1680*/  FADD.FTZ R18, R17, R16 ;  /* 0x0000001011127221 */ /* 0x004fe20000010000 */
[----:B---3--:R-:W-:Y:S01]  /*1690*/  FADD.FTZ R15, R13, R14 ;  /* 0x0000000e0d0f7221 */ /* 0x008fe20000010000 */
[----:B----4-:R-:W-:-:S03]  /*16a0*/  FADD.FTZ R22, R19, R22 ;  /* 0x0000001613167221 */ /* 0x010fc60000010000 */
[----:B------:R-:W2:Y:S04]  /*16b0*/  SHFL.BFLY PT, R13, R18, 0x2, 0x1f ;  /* 0x0c401f00120d7f89 */ /* 0x000ea800000e0000 */
[----:B------:R-:W3:Y:S04]  /*16c0*/  SHFL.BFLY PT, R16, R15, 0x2, 0x1f ;  /* 0x0c401f000f107f89 */ /* 0x000ee800000e0000 */
[----:B------:R-:W4:Y:S01]  /*16d0*/  SHFL.BFLY PT, R17, R22, 0x2, 0x1f ;  /* 0x0c401f0016117f89 */ /* 0x000f2200000e0000 */
[----:B------:R-:W-:Y:S01]  /*16e0*/  IADD3 R65, PT, PT, R65, 0x4f, RZ ;  /* 0x0000004f41417810 */ /* 0x000fe20007ffe0ff */
[----:B0-----:R-:W-:Y:S01]  /*16f0*/  FADD.FTZ R14, R8, R9 ;  /* 0x00000009080e7221 */ /* 0x001fe20000010000 */
[----:B-1----:R-:W-:-:S03]  /*1700*/  FADD.FTZ R12, R10, R11 ;  /* 0x0000000b0a0c7221 */ /* 0x002fc60000010000 */
[----:B------:R-:W-:Y:S01]  /*1710*/  IMAD.HI R9, R65, 0x66666667, RZ ;  /* 0x6666666741097827 */ /* 0x000fe200078e02ff */
[----:B------:R-:W-:Y:S01]  /*1720*/  @!P0 LEA R58, P1, R50, R58, 0x2 ;  /* 0x0000003a323a8211 */ /* 0x000fe200078210ff */
[----:B------:R-:W0:Y:S03]  /*1730*/  LDC.64 R10, c[0x0][0x440] ;  /* 0x00011000ff0a7b82 */ /* 0x000e260000000a00 */
[----:B------:R-:W-:Y:S01]  /*1740*/  SHF.R.U32.HI R8, RZ, 0x1f, R9 ;  /* 0x0000001fff087819 */ /* 0x000fe20000011609 */
[----:B--2---:R-:W-:Y:S02]  /*1750*/  FADD.FTZ R19, R18, R13 ;  /* 0x0000000d12137221 */ /* 0x004fe40000010000 */
[----:B------:R-:W1:Y:S01]  /*1760*/  SHFL.BFLY PT, R13, R12, 0x1, 0x1f ;  /* 0x0c201f000c0d7f89 */ /* 0x000e6200000e0000 */
[----:B---3--:R-:W-:Y:S01]  /*1770*/  FADD.FTZ R16, R15, R16 ;  /* 0x000000100f107221 */ /* 0x008fe20000010000 */
[----:B------:R-:W-:Y:S01]  /*1780*/  LEA.HI.SX32 R8, R9, R8, 0x1b ;  /* 0x0000000809087211 */ /* 0x000fe200078fdaff */
[----:B----4-:R-:W-:Y:S01]  /*1790*/  FADD.FTZ R20, R22, R17 ;  /* 0x0000001116147221 */ /* 0x010fe20000010000 */
[----:B------:R-:W2:Y:S03]  /*17a0*/  SHFL.BFLY PT, R15, R14, 0x1, 0x1f ;  /* 0x0c201f000e0f7f89 */ /* 0x000ea600000e0000 */
[----:B------:R-:W-:-:S02]  /*17b0*/  IMAD R65, R8, 0x50, -R65 ;  /* 0x0000005008417824 */ /* 0x000fc400078e0a41 */
[----:B------:R-:W3:Y:S01]  /*17c0*/  LDC.64 R8, c[0x0][0x448] ;  /* 0x00011200ff087b82 */ /* 0x000ee20000000a00 */
[----:B------:R-:W4:Y:S04]  /*17d0*/  SHFL.BFLY PT, R17, R16, 0x1, 0x1f ;  /* 0x0c201f0010117f89 */ /* 0x000f2800000e0000 */
[----:B------:R-:W0:Y:S04]  /*17e0*/  SHFL.BFLY PT, R18, R19, 0x1, 0x1f ;  /* 0x0c201f0013127f89 */ /* 0x000e2800000e0000 */
[----:B------:R-:W0:Y:S01]  /*17f0*/  SHFL.BFLY PT, R21, R20, 0x1, 0x1f ;  /* 0x0c201f0014157f89 */ /* 0x000e2200000e0000 */
[----:B------:R-:W-:-:S02]  /*1800*/  @!P0 LEA.HI.X R59, R50, R59, R57, 0x2, P1 ;  /* 0x0000003b323b8211 */ /* 0x000fc400008f1439 */
[----:B------:R-:W-:Y:S02]  /*1810*/  MOV R50, 0x7f800000 ;  /* 0x7f80000000327802 */ /* 0x000fe40000000f00 */
[----:B------:R-:W-:Y:S02]  /*1820*/  ISETP.NE.AND P1, PT, R52, RZ, PT ;  /* 0x000000ff3400720c */ /* 0x000fe40003f25270 */
[----:B------:R-:W-:Y:S01]  /*1830*/  IADD3 R22, PT, PT, R6, 0x4f, R65 ;  /* 0x0000004f06167810 */ /* 0x000fe20007ffe041 */
[----:B------:R-:W-:Y:S01]  /*1840*/  IMAD R23, R0, 0xa00, R5 ;  /* 0x00000a0000177824 */ /* 0x000fe200078e0205 */
[----:B------:R0:W5:Y:S02]  /*1850*/  @!P0 LDG.E R50, desc[UR4][R58.64] ;  /* 0x000000043a328981 */ /* 0x000164000c1e1900 */
[----:B------:R-:W-:Y:S02]  /*1860*/  ISETP.GE.AND P0, PT, R5, R22, PT ;  /* 0x000000160500720c */ /* 0x000fe40003f06270 */
[----:B------:R-:W-:Y:S01]  /*1870*/  SHF.L.U32 R22, R2, 0x7, RZ ;  /* 0x0000000702167819 */ /* 0x000fe200000006ff */
[----:B-1----:R-:W-:Y:S01]  /*1880*/  FADD.FTZ R24, R12, R13 ;  /* 0x0000000d0c187221 */ /* 0x002fe20000010000 */
[----:B------:R-:W-:Y:S02]  /*1890*/  BSSY.RECONVERGENT B0, `(.L_x_34) ;  /* 0x0000026000007945 */ /* 0x000fe40003800200 */
[----:B------:R-:W-:Y:S01]  /*18a0*/  LEA R12, P2, R23, R22, 0x2 ;  /* 0x00000016170c7211 */ /* 0x000fe200078410ff */
[----:B--2---:R-:W-:Y:S01]  /*18b0*/  FADD.FTZ R25, R14, R15 ;  /* 0x0000000f0e197221 */ /* 0x004fe20000010000 */
[----:B------:R-:W-:Y:S01]  /*18c0*/  ISETP.GT.U32.OR P0, PT, R5, 0x4f, P0 ;  /* 0x0000004f0500780c */ /* 0x000fe20000704470 */
[----:B----4-:R-:W-:Y:S01]  /*18d0*/  FADD.FTZ R23, R16, R17 ;  /* 0x0000001110177221 */ /* 0x010fe20000010000 */
[----:B------:R-:W-:Y:S01]  /*18e0*/  LEA.HI.X.SX32 R13, R22, RZ, 0x1, P2 ;  /* 0x000000ff160d7211 */ /* 0x000fe200010f0eff */
[----:B0-----:R-:W-:Y:S01]  /*18f0*/  FADD.FTZ R18, R19, R18 ;  /* 0x0000001213127221 */ /* 0x001fe20000010000 */
[----:B------:R-:W-:Y:S01]  /*1900*/  SHF.R.S32.HI R22, RZ, 0x1f, R2 ;  /* 0x0000001fff167819 */ /* 0x000fe20000011402 */
[----:B------:R-:W-:Y:S01]  /*1910*/  FADD.FTZ R20, R20, R21 ;  /* 0x0000001514147221 */ /* 0x000fe20000010000 */
[----:B------:R-:W-:Y:S07]  /*1920*/  @P1 BRA `(.L_x_35) ;  /* 0x0000000000701947 */ /* 0x000fee0003800000 */
[----:B------:R-:W0:Y:S01]  /*1930*/  LDC.64 R16, c[0x0][0x3e8] ;  /* 0x0000fa00ff107b82 */ /* 0x000e220000000a00 */
[----:B------:R-:W1:Y:S01]  /*1940*/  LDCU.64 UR8, c[0x0][0x3f0] ;  /* 0x00007e00ff0877ac */ /* 0x000e620008000a00 */
[----:B------:R-:W-:Y:S02]  /*1950*/  IADD3 R14, P1, PT, R4, R2, RZ ;  /* 0x00000002040e7210 */ /* 0x000fe40007f3e0ff */
[----:B------:R-:W-:Y:S01]  /*1960*/  ISETP.GE.AND P2, PT, R61, R6, PT ;  /* 0x000000063d00720c */ /* 0x000fe20003f46270 */
[----:B------:R-:W2:Y:S01]  /*1970*/  LDCU.64 UR10, c[0x0][0x3d0] ;  /* 0x00007a00ff0a77ac */ /* 0x000ea20008000a00 */
[----:B------:R-:W-:Y:S02]  /*1980*/  IADD3.X R15, PT, PT, RZ, R22, RZ, P1, !PT ;  /* 0x00000016ff0f7210 */ /* 0x000fe40000ffe4ff */
[-C--:B------:R-:W-:Y:S02]  /*1990*/  ISETP.GE.AND P1, PT, R63, R6.reuse, PT ;  /* 0x000000063f00720c */ /* 0x080fe40003f26270 */
[----:B------:R-:W-:-:S02]  /*19a0*/  ISETP.GE.AND P5, PT, R7, R6, PT ;  /* 0x000000060700720c */ /* 0x000fc40003fa6270 */
[----:B------:R-:W-:Y:S02]  /*19b0*/  ISETP.GE.AND P4, PT, R49, R6, PT ;  /* 0x000000063100720c */ /* 0x000fe40003f86270 */
[----:B------:R-:W-:Y:S01]  /*19c0*/  FSEL R21, R18, RZ, !P2 ;  /* 0x000000ff12157208 */ /* 0x000fe20005000000 */
[----:B0-----:R-:W-:-:S04]  /*19d0*/  IMAD.WIDE.U32 R14, R16, UR6, R14 ;  /* 0x00000006100e7c25 */ /* 0x001fc8000f8e000e */
[----:B------:R-:W-:Y:S01]  /*19e0*/  IMAD R15, R17, UR6, R15 ;  /* 0x00000006110f7c24 */ /* 0x000fe2000f8e020f */
[----:B------:R-:W-:Y:S01]  /*19f0*/  FSEL R17, R25, RZ, !P4 ;  /* 0x000000ff19117208 */ /* 0x000fe20006000000 */
[----:B-1----:R-:W-:-:S04]  /*1a00*/  IMAD.WIDE.U32 R14, R48, UR8, R14 ;  /* 0x00000008300e7c25 */ /* 0x002fc8000f8e000e */
[----:B------:R-:W-:Y:S01]  /*1a10*/  IMAD R16, R48, UR9, R15 ;  /* 0x0000000930107c24 */ /* 0x000fe2000f8e020f */
[----:B------:R-:W-:Y:S02]  /*1a20*/  IADD3 R15, P3, PT, R7, R14, RZ ;  /* 0x0000000e070f7210 */ /* 0x000fe40007f7e0ff */
[----:B------:R-:W-:Y:S02]  /*1a30*/  FSEL R7, R24, RZ, !P5 ;  /* 0x000000ff18077208 */ /* 0x000fe40006800000 */
[----:B------:R-:W-:Y:S02]  /*1a40*/  IADD3.X R16, PT, PT, RZ, R16, RZ, P3, !PT ;  /* 0x00000010ff107210 */ /* 0x000fe40001ffe4ff */
[----:B------:R-:W-:Y:S02]  /*1a50*/  ISETP.GE.AND P3, PT, R53, R6, PT ;  /* 0x000000063500720c */ /* 0x000fe40003f66270 */
[----:B--2---:R-:W-:Y:S02]  /*1a60*/  LEA R14, P6, R15, UR10, 0x2 ;  /* 0x0000000a0f0e7c11 */ /* 0x004fe4000f8c10ff */
[----:B------:R-:W-:-:S02]  /*1a70*/  FSEL R19, R23, RZ, !P3 ;  /* 0x000000ff17137208 */ /* 0x000fc40005800000 */
[----:B------:R-:W-:Y:S02]  /*1a80*/  LEA.HI.X R15, R15, UR11, R16, 0x2, P6 ;  /* 0x0000000b0f0f7c11 */ /* 0x000fe4000b0f1410 */
[----:B------:R-:W-:-:S03]  /*1a90*/  FSEL R23, R20, RZ, !P1 ;  /* 0x000000ff14177208 */ /* 0x000fc60004800000 */
[----:B------:R0:W-:Y:S04]  /*1aa0*/  STG.E desc[UR4][R14.64], R7 ;  /* 0x000000070e007986 */ /* 0x0001e8000c101904 */
[----:B------:R0:W-:Y:S04]  /*1ab0*/  STG.E desc[UR4][R14.64+0x40], R17 ;  /* 0x000040110e007986 */ /* 0x0001e8000c101904 */
[----:B------:R0:W-:Y:S04]  /*1ac0*/  STG.E desc[UR4][R14.64+0x80], R19 ;  /* 0x000080130e007986 */ /* 0x0001e8000c101904 */
[----:B------:R0:W-:Y:S04]  /*1ad0*/  STG.E desc[UR4][R14.64+0xc0], R21 ;  /* 0x0000c0150e007986 */ /* 0x0001e8000c101904 */
[----:B------:R0:W-:Y:S02]  /*1ae0*/  STG.E desc[UR4][R14.64+0x100], R23 ;  /* 0x000100170e007986 */ /* 0x0001e4000c101904 */
.L_x_35:
[----:B------:R-:W-:Y:S05]  /*1af0*/  BSYNC.RECONVERGENT B0 ;  /* 0x0000000000007941 */ /* 0x000fea0003800200 */
.L_x_34:
[----:B------:R-:W-:Y:S04]  /*1b00*/  BSSY.RECONVERGENT B0, `(.L_x_36) ;  /* 0x0000012000007945 */ /* 0x000fe80003800200 */
[----:B------:R-:W-:Y:S05]  /*1b10*/  @P0 BRA `(.L_x_37) ;  /* 0x0000000000400947 */ /* 0x000fea0003800000 */
[----:B0-----:R-:W0:Y:S01]  /*1b20*/  LDC.64 R14, c[0x0][0x418] ;  /* 0x00010600ff0e7b82 */ /* 0x001e220000000a00 */
[----:B------:R-:W-:Y:S01]  /*1b30*/  IADD3 R7, PT, PT, R4, R5, RZ ;  /* 0x0000000504077210 */ /* 0x000fe20007ffe0ff */
[----:B------:R-:W1:Y:S03]  /*1b40*/  LDCU.64 UR8, c[0x0][0x420] ;  /* 0x00008400ff0877ac */ /* 0x000e660008000a00 */
[----:B------:R-:W-:Y:S01]  /*1b50*/  IADD3 R6, P0, PT, R7, R2, RZ ;  /* 0x0000000207067210 */ /* 0x000fe20007f1e0ff */
[C---:B-----5:R-:W-:Y:S02]  /*1b60*/  FMUL.FTZ R2, R50.reuse, 1.4426950216293334961 ;  /* 0x3fb8aa3b32027820 */ /* 0x060fe40000410000 */
[----:B------:R-:W2:Y:S01]  /*1b70*/  LDC.64 R16, c[0x0][0x410] ;  /* 0x00010400ff107b82 */ /* 0x000ea20000000a00 */
[----:B------:R-:W-:Y:S02]  /*1b80*/  IADD3.X R7, PT, PT, RZ, R22, RZ, P0, !PT ;  /* 0x00000016ff077210 */ /* 0x000fe400007fe4ff */
[----:B------:R-:W-:Y:S01]  /*1b90*/  FSETP.NEU.FTZ.AND P0, PT, R50, -INF , PT ;  /* 0xff8000003200780b */ /* 0x000fe20003f1d000 */
[----:B0-----:R-:W-:-:S04]  /*1ba0*/  IMAD.WIDE.U32 R6, R14, UR6, R6 ;  /* 0x000000060e067c25 */ /* 0x001fc8000f8e0006 */
[----:B------:R-:W-:Y:S02]  /*1bb0*/  IMAD R7, R15, UR6, R7 ;  /* 0x000000060f077c24 */ /* 0x000fe4000f8e0207 */
[----:B-1----:R-:W-:-:S04]  /*1bc0*/  IMAD.WIDE.U32 R6, R48, UR8, R6 ;  /* 0x0000000830067c25 */ /* 0x002fc8000f8e0006 */
[----:B------:R-:W-:Y:S01]  /*1bd0*/  IMAD R4, R48, UR9, R7 ;  /* 0x0000000930047c24 */ /* 0x000fe2000f8e0207 */
[----:B--2---:R-:W-:Y:S02]  /*1be0*/  LEA R14, P1, R6, R16, 0x2 ;  /* 0x00000010060e7211 */ /* 0x004fe400078210ff */
[----:B------:R-:W-:Y:S02]  /*1bf0*/  FSEL R7, R2, RZ, P0 ;  /* 0x000000ff02077208 */ /* 0x000fe40000000000 */
[----:B------:R-:W-:-:S05]  /*1c00*/  LEA.HI.X R15, R6, R17, R4, 0x2, P1 ;  /* 0x00000011060f7211 */ /* 0x000fca00008f1404 */
[----:B------:R1:W-:Y:S04]  /*1c10*/  STG.E desc[UR4][R14.64], R7 ;  /* 0x000000070e007986 */ /* 0x0003e8000c101904 */
.L_x_37:
[----:B------:R-:W-:Y:S05]  /*1c20*/  BSYNC.RECONVERGENT B0 ;  /* 0x0000000000007941 */ /* 0x000fea0003800200 */
.L_x_36:
[----:B------:R-:W2:Y:S01]  /*1c30*/  LDCU.64 UR10, c[0x0][0x458] ;  /* 0x00008b00ff0a77ac */ /* 0x000ea20008000a00 */
[----:B------:R-:W-:Y:S01]  /*1c40*/  IMAD.WIDE.U32 R12, R10, UR6, R12 ;  /* 0x000000060a0c7c25 */ /* 0x000fe2000f8e000c */
[----:B------:R-:W4:Y:S03]  /*1c50*/  LDCU.64 UR8, c[0x0][0x428] ;  /* 0x00008500ff0877ac */ /* 0x000f260008000a00 */
[----:B------:R-:W-:Y:S02]  /*1c60*/  IMAD R13, R11, UR6, R13 ;  /* 0x000000060b0d7c24 */ /* 0x000fe4000f8e020d */
[----:B01-3--:R-:W-:-:S04]  /*1c70*/  IMAD.WIDE.U32 R6, R48, R8, R12 ;  /* 0x0000000830067225 */ /* 0x00bfc800078e000c */
[----:B------:R-:W-:Y:S01]  /*1c80*/  IMAD R9, R48, R9, R7 ;  /* 0x0000000930097224 */ /* 0x000fe200078e0207 */
[----:B--2---:R-:W-:-:S04]  /*1c90*/  ISETP.NE.U32.AND P0, PT, RZ, UR10, PT ;  /* 0x0000000aff007c0c */ /* 0x004fc8000bf05070 */
[----:B------:R-:W-:Y:S02]  /*1ca0*/  ISETP.NE.AND.EX P0, PT, RZ, UR11, PT, P0 ;  /* 0x0000000bff007c0c */ /* 0x000fe4000bf05300 */
[C---:B----4-:R-:W-:Y:S02]  /*1cb0*/  LEA R8, P1, R6.reuse, UR8, 0x2 ;  /* 0x0000000806087c11 */ /* 0x050fe4000f8210ff */
        /* <DEDUP_REMOVED lines=16> */
[----:B-1----:R-:W-:-:S04]  /*1dc0*/  IMAD R0, R0, R2, R3 ;  /* 0x0000000200007224 */ /* 0x002fc800078e0203 */
[----:B--2---:R-:W-:-:S04]  /*1dd0*/  IMAD R3, R0, R7, UR6 ;  /* 0x0000000600037e24 */ /* 0x004fc8000f8e0207 */
[----:B---3--:R-:W-:-:S05]  /*1de0*/  IMAD.WIDE R2, R3, 0x4, R4 ;  /* 0x0000000403027825 */ /* 0x008fca00078e0204 */
[----:B------:R-:W-:Y:S01]  /*1df0*/  STG.E desc[UR4][R2.64], RZ ;  /* 0x000000ff02007986 */ /* 0x000fe2000c101904 */
[----:B------:R-:W-:Y:S05]  /*1e00*/  EXIT ;  /* 0x000000000000794d */ /* 0x000fea0003800000 */
.L_x_38:
        /* <DEDUP_REMOVED lines=15> */
.L_x_117:


//--------------------- .text._ZN7cutlass13device_kernelIN5flash11enable_sm90INS1_16FlashAttnBwdSm90INS1_25CollectiveMainloopBwdSm90ILi2ELi2ELi2EN4cute5tupleIJNS5_1CILi1EEES8_S8_EEENS6_IJNS7_ILi64EEENS7_ILi128EEESB_EEENS_6half_tEfNS_4arch4Sm90ELb0ELb1ELb0ELb0ELb0ELb1ELb0ELb0ELi2ELi1ELi2ELi1ELb0EEENS1_21CollectiveEpilogueBwdISC_SD_SF_Li256ELb0ELb0ELi1EEENS1_19SingleTileSchedulerILb0ELb0ELb0ELi128EEEEEEEEEvNT_6ParamsE --------------------------
	.section	.text._ZN7cutlass13device_kernelIN5flash11enable_sm90INS1_16FlashAttnBwdSm90INS1_25CollectiveMainloopBwdSm90ILi2ELi2ELi2EN4cute5tupleIJNS5_1CILi1EEES8_S8_EEENS6_IJNS7_ILi64EEENS7_ILi128EEESB_EEENS_6half_tEfNS_4arch4Sm90ELb0ELb1ELb0ELb0ELb0ELb1ELb0ELb0ELi2ELi1ELi2ELi1ELb0EEENS1_21CollectiveEpilogueBwdISC_SD_SF_Li256ELb0ELb0ELi1EEENS1_19SingleTileSchedulerILb0ELb0ELb0ELi128EEEEEEEEEvNT_6ParamsE,"ax",@progbits
	.align	128
.text._ZN7cutlass13device_kernelIN5flash11enable_sm90INS1_16FlashAttnBwdSm90INS1_25CollectiveMainloopBwdSm90ILi2ELi2ELi2EN4cute5tupleIJNS5_1CILi1EEES8_S8_EEENS6_IJNS7_ILi64EEENS7_ILi128EEESB_EEENS_6half_tEfNS_4arch4Sm90ELb0ELb1ELb0ELb0ELb0ELb1ELb0ELb0ELi2ELi1ELi2ELi1ELb0EEENS1_21CollectiveEpilogueBwdISC_SD_SF_Li256ELb0ELb0ELi1EEENS1_19SingleTileSchedulerILb0ELb0ELb0ELi128EEEEEEEEEvNT_6ParamsE:
        .type           _ZN7cutlass13device_kernelIN5flash11enable_sm90INS1_16FlashAttnBwdSm90INS1_25CollectiveMainloopBwdSm90ILi2ELi2ELi2EN4cute5tupleIJNS5_1CILi1EEES8_S8_EEENS6_IJNS7_ILi64EEENS7_ILi128EEESB_EEENS_6half_tEfNS_4arch4Sm90ELb0ELb1ELb0ELb0ELb0ELb1ELb0ELb0ELi2ELi1ELi2ELi1ELb0EEENS1_21CollectiveEpilogueBwdISC_SD_SF_Li256ELb0ELb0ELi1EEENS1_19SingleTileSchedulerILb0ELb0ELb0ELi128EEEEEEEEEvNT_6ParamsE,@function
        .size           _ZN7cutlass13device_kernelIN5flash11enable_sm90INS1_16FlashAttnBwdSm90INS1_25CollectiveMainloopBwdSm90ILi2ELi2ELi2EN4cute5tupleIJNS5_1CILi1EEES8_S8_EEENS6_IJNS7_ILi64EEENS7_ILi128EEESB_EEENS_6half_tEfNS_4arch4Sm90ELb0ELb1ELb0ELb0ELb0ELb1ELb0ELb0ELi2ELi1ELi2ELi1ELb0EEENS1_21CollectiveEpilogueBwdISC_SD_SF_Li256ELb0ELb0ELi1EEENS1_19SingleTileSchedulerILb0ELb0ELb0ELi128EEEEEEEEEvNT_6ParamsE,(.L_x_118 - _ZN7cutlass13device_kernelIN5flash11enable_sm90INS1_16FlashAttnBwdSm90INS1_25CollectiveMainloopBwdSm90ILi2ELi2ELi2EN4cute5tupleIJNS5_1CILi1EEES8_S8_EEENS6_IJNS7_ILi64EEENS7_ILi128EEESB_EEENS_6half_tEfNS_4arch4Sm90ELb0ELb1ELb0ELb0ELb0ELb1ELb0ELb0ELi2ELi1ELi2ELi1ELb0EEENS1_21CollectiveEpilogueBwdISC_SD_SF_Li256ELb0ELb0ELi1EEENS1_19SingleTileSchedulerILb0ELb0ELb0ELi128EEEEEEEEEvNT_6ParamsE)
        .other          _ZN7cutlass13device_kernelIN5flash11enable_sm90INS1_16FlashAttnBwdSm90INS1_25CollectiveMainloopBwdSm90ILi2ELi2ELi2EN4cute5tupleIJNS5_1CILi1EEES8_S8_EEENS6_IJNS7_ILi64EEENS7_ILi128EEESB_EEENS_6half_tEfNS_4arch4Sm90ELb0ELb1ELb0ELb0ELb0ELb1ELb0ELb0ELi2ELi1ELi2ELi1ELb0EEENS1_21CollectiveEpilogueBwdISC_SD_SF_Li256ELb0ELb0ELi1EEENS1_19SingleTileSchedulerILb0ELb0ELb0ELi128EEEEEEEEEvNT_6ParamsE,@"STO_CUDA_ENTRY STV_DEFAULT"
_ZN7cutlass13device_kernelIN5flash11enable_sm90INS1_16FlashAttnBwdSm90INS1_25CollectiveMainloopBwdSm90ILi2ELi2ELi2EN4cute5tupleIJNS5_1CILi1EEES8_S8_EEENS6_IJNS7_ILi64EEENS7_ILi128EEESB_EEENS_6half_tEfNS_4arch4Sm90ELb0ELb1ELb0ELb0ELb0ELb1ELb0ELb0ELi2ELi1ELi2ELi1ELb0EEENS1_21CollectiveEpilogueBwdISC_SD_SF_Li256ELb0ELb0ELi1EEENS1_19SingleTileSchedulerILb0ELb0ELb0ELi128EEEEEEEEEvNT_6ParamsE:
[----:B------:R-:W-:Y:S01]  /*0000*/  LDC R1, c[0x0][0x37c] ;  /* 0x0000df00ff017b82 */ /* 0x000fe20000000800 */
[----:B------:R-:W-:Y:S05]  /*0010*/  EXIT ;  /* 0x000000000000794d */ /* 0x000fea0003800000 */
.L_x_39:
        /* <DEDUP_REMOVED lines=14> */
.L_x_118:


//--------------------- .text._ZN7cutlass13device_kernelIN5flash11enable_sm90INS1_16FlashAttnBwdSm90INS1_25CollectiveMainloopBwdSm90ILi2ELi2ELi2EN4cute5tupleIJNS5_1CILi1EEES8_S8_EEENS6_IJNS7_ILi64EEENS7_ILi128EEESB_EEENS_6half_tEfNS_4arch4Sm90ELb0ELb1ELb0ELb0ELb1ELb1ELb0ELb0ELi2ELi1ELi2ELi1ELb0EEENS1_21CollectiveEpilogueBwdISC_SD_SF_Li256ELb0ELb0ELi1EEENS1_19SingleTileSchedulerILb0ELb0ELb0ELi128EEEEEEEEEvNT_6ParamsE --------------------------
	.section	.text._ZN7cutlass13device_kernelIN5flash11enable_sm90INS1_16FlashAttnBwdSm90INS1_25CollectiveMainloopBwdSm90ILi2ELi2ELi2EN4cute5tupleIJNS5_1CILi1EEES8_S8_EEENS6_IJNS7_ILi64EEENS7_ILi128EEESB_EEENS_6half_tEfNS_4arch4Sm90ELb0ELb1ELb0ELb0ELb1ELb1ELb0ELb0ELi2ELi1ELi2ELi1ELb0EEENS1_21CollectiveEpilogueBwdISC_SD_SF_Li256ELb0ELb0ELi1EEENS1_19SingleTileSchedulerILb0ELb0ELb0ELi128EEEEEEEEEvNT_6ParamsE,"ax",@progbits
	.align	128
.text._ZN7cutlass13device_kernelIN5flash11enable_sm90INS1_16FlashAttnBwdSm90INS1_25CollectiveMainloopBwdSm90ILi2ELi2ELi2EN4cute5tupleIJNS5_1CILi1EEES8_S8_EEENS6_IJNS7_ILi64EEENS7_ILi128EEESB_EEENS_6half_tEfNS_4arch4Sm90ELb0ELb1ELb0ELb0ELb1ELb1ELb0ELb0ELi2ELi1ELi2ELi1ELb0EEENS1_21CollectiveEpilogueBwdISC_SD_SF_Li256ELb0ELb0ELi1EEENS1_19SingleTileSchedulerILb0ELb0ELb0ELi128EEEEEEEEEvNT_6ParamsE:
        .type           _ZN7cutlass13device_kernelIN5flash11enable_sm90INS1_16FlashAttnBwdSm90INS1_25CollectiveMainloopBwdSm90ILi2ELi2ELi2EN4cute5tupleIJNS5_1CILi1EEES8_S8_EEENS6_IJNS7_ILi64EEENS7_ILi128EEESB_EEENS_6half_tEfNS_4arch4Sm90ELb0ELb1ELb0ELb0ELb1ELb1ELb0ELb0ELi2ELi1ELi2ELi1ELb0EEENS1_21CollectiveEpilogueBwdISC_SD_SF_Li256ELb0ELb0ELi1EEENS1_19SingleTileSchedulerILb0ELb0ELb0ELi128EEEEEEEEEvNT_6ParamsE,@function
        .size           _ZN7cutlass13device_kernelIN5flash11enable_sm90INS1_16FlashAttnBwdSm90INS1_25CollectiveMainloopBwdSm90ILi2ELi2ELi2EN4cute5tupleIJNS5_1CILi1EEES8_S8_EEENS6_IJNS7_ILi64EEENS7_ILi128EEESB_EEENS_6half_tEfNS_4arch4Sm90ELb0ELb1ELb0ELb0ELb1ELb1ELb0ELb0ELi2ELi1ELi2ELi1ELb0EEENS1_21CollectiveEpilogueBwdISC_SD_SF_Li256ELb0ELb0ELi1EEENS1_19SingleTileSchedulerILb0ELb0ELb0ELi128EEEEEEEEEvNT_6ParamsE,(.L_x_119 - _ZN7cutlass13device_kernelIN5flash11enable_sm90INS1_16FlashAttnBwdSm90INS1_25CollectiveMainloopBwdSm90ILi2ELi2ELi2EN4cute5tupleIJNS5_1CILi1EEES8_S8_EEENS6_IJNS7_ILi64EEENS7_ILi128EEESB_EEENS_6half_tEfNS_4arch4Sm90ELb0ELb1ELb0ELb0ELb1ELb1ELb0ELb0ELi2ELi1ELi2ELi1ELb0EEENS1_21CollectiveEpilogueBwdISC_SD_SF_Li256ELb0ELb0ELi1EEENS1_19SingleTileSchedulerILb0ELb0ELb0ELi128EEEEEEEEEvNT_6ParamsE)
        .other          _ZN7cutlass13device_kernelIN5flash11enable_sm90INS1_16FlashAttnBwdSm90INS1_25CollectiveMainloopBwdSm90ILi2ELi2ELi2EN4cute5tupleIJNS5_1CILi1EEES8_S8_EEENS6_IJNS7_ILi64EEENS7_ILi128EEESB_EEENS_6half_tEfNS_4arch4Sm90ELb0ELb1ELb0ELb0ELb1ELb1ELb0ELb0ELi2ELi1ELi2ELi1ELb0EEENS1_21CollectiveEpilogueBwdISC_SD_SF_Li256ELb0ELb0ELi1EEENS1_19SingleTileSchedulerILb0ELb0ELb0ELi128EEEEEEEEEvNT_6ParamsE,@"STO_CUDA_ENTRY STV_DEFAULT"
_ZN7cutlass13device_kernelIN5flash11enable_sm90INS1_16FlashAttnBwdSm90INS1_25CollectiveMainloopBwdSm90ILi2ELi2ELi2EN4cute5tupleIJNS5_1CILi1EEES8_S8_EEENS6_IJNS7_ILi64EEENS7_ILi128EEESB_EEENS_6half_tEfNS_4arch4Sm90ELb0ELb1ELb0ELb0ELb1ELb1ELb0ELb0ELi2ELi1ELi2ELi1ELb0EEENS1_21CollectiveEpilogueBwdISC_SD_SF_Li256ELb0ELb0ELi1EEENS1_19SingleTileSchedulerILb0ELb0ELb0ELi128EEEEEEEEEvNT_6ParamsE:
[----:B------:R-:W-:Y:S01]  /*0000*/  LDC R1, c[0x0][0x37c] ;  /* 0x0000df00ff017b82 */ /* 0x000fe20000000800 */
[----:B------:R-:W-:Y:S05]  /*0010*/  EXIT ;  /* 0x000000000000794d */ /* 0x000fea0003800000 */
.L_x_40:
        /* <DEDUP_REMOVED lines=14> */
.L_x_119:


//--------------------- .text._ZN7cutlass13device_kernelIN5flash11enable_sm90INS1_16FlashAttnBwdSm90INS1_25CollectiveMainloopBwdSm90ILi2ELi2ELi2EN4cute5tupleIJNS5_1CILi1EEES8_S8_EEENS6_IJNS7_ILi64EEENS7_ILi128EEESB_EEENS_6half_tEfNS_4arch4Sm90ELb0ELb1ELb0ELb0ELb0ELb1ELb0ELb0ELi2ELi1ELi2ELi1ELb0EEENS1_24CollectiveEpilogueBwdGQAISC_fSF_Li256ELb0ELb0EEENS1_19SingleTileSchedulerILb0ELb0ELb0ELi128EEEEEEEEEvNT_6ParamsE --------------------------
	.section	.text._ZN7cutlass13device_kernelIN5flash11enable_sm90INS1_16FlashAttnBwdSm90INS1_25CollectiveMainloopBwdSm90ILi2ELi2ELi2EN4cute5tupleIJNS5_1CILi1EEES8_S8_EEENS6_IJNS7_ILi64EEENS7_ILi128EEESB_EEENS_6half_tEfNS_4arch4Sm90ELb0ELb1ELb0ELb0ELb0ELb1ELb0ELb0ELi2ELi1ELi2ELi1ELb0EEENS1_24CollectiveEpilogueBwdGQAISC_fSF_Li256ELb0ELb0EEENS1_19SingleTileSchedulerILb0ELb0ELb0ELi128EEEEEEEEEvNT_6ParamsE,"ax",@progbits
	.align	128
.text._ZN7cutlass13device_kernelIN5flash11enable_sm90INS1_16FlashAttnBwdSm90INS1_25CollectiveMainloopBwdSm90ILi2ELi2ELi2EN4cute5tupleIJNS5_1CILi1EEES8_S8_EEENS6_IJNS7_ILi64EEENS7_ILi128EEESB_EEENS_6half_tEfNS_4arch4Sm90ELb0ELb1ELb0ELb0ELb0ELb1ELb0ELb0ELi2ELi1ELi2ELi1ELb0EEENS1_24CollectiveEpilogueBwdGQAISC_fSF_Li256ELb0ELb0EEENS1_19SingleTileSchedulerILb0ELb0ELb0ELi128EEEEEEEEEvNT_6ParamsE:
        .type           _ZN7cutlass13device_kernelIN5flash11enable_sm90INS1_16FlashAttnBwdSm90INS1_25CollectiveMainloopBwdSm90ILi2ELi2ELi2EN4cute5tupleIJNS5_1CILi1EEES8_S8_EEENS6_IJNS7_ILi64EEENS7_ILi128EEESB_EEENS_6half_tEfNS_4arch4Sm90ELb0ELb1ELb0ELb0ELb0ELb1ELb0ELb0ELi2ELi1ELi2ELi1ELb0EEENS1_24CollectiveEpilogueBwdGQAISC_fSF_Li256ELb0ELb0EEENS1_19SingleTileSchedulerILb0ELb0ELb0ELi128EEEEEEEEEvNT_6ParamsE,@function
        .size           _ZN7cutlass13device_kernelIN5flash11enable_sm90INS1_16FlashAttnBwdSm90INS1_25CollectiveMainloopBwdSm90ILi2ELi2ELi2EN4cute5tupleIJNS5_1CILi1EEES8_S8_EEENS6_IJNS7_ILi64EEENS7_ILi128EEESB_EEENS_6half_tEfNS_4arch4Sm90ELb0ELb1ELb0ELb0ELb0ELb1ELb0ELb0ELi2ELi1ELi2ELi1ELb0EEENS1_24CollectiveEpilogueBwdGQAISC_fSF_Li256ELb0ELb0EEENS1_19SingleTileSchedulerILb0ELb0ELb0ELi128EEEEEEEEEvNT_6ParamsE,(.L_x_120 - _ZN7cutlass13device_kernelIN5flash11enable_sm90INS1_16FlashAttnBwdSm90INS1_25CollectiveMainloopBwdSm90ILi2ELi2ELi2EN4cute5tupleIJNS5_1CILi1EEES8_S8_EEENS6_IJNS7_ILi64EEENS7_ILi128EEESB_EEENS_6half_tEfNS_4arch4Sm90ELb0ELb1ELb0ELb0ELb0ELb1ELb0ELb0ELi2ELi1ELi2ELi1ELb0EEENS1_24CollectiveEpilogueBwdGQAISC_fSF_Li256ELb0ELb0EEENS1_19SingleTileSchedulerILb0ELb0ELb0ELi128EEEEEEEEEvNT_6ParamsE)
        .other          _ZN7cutlass13device_kernelIN5flash11enable_sm90INS1_16FlashAttnBwdSm90INS1_25CollectiveMainloopBwdSm90ILi2ELi2ELi2EN4cute5tupleIJNS5_1CILi1EEES8_S8_EEENS6_IJNS7_ILi64EEENS7_ILi128EEESB_EEENS_6half_tEfNS_4arch4Sm90ELb0ELb1ELb0ELb0ELb0ELb1ELb0ELb0ELi2ELi1ELi2ELi1ELb0EEENS1_24CollectiveEpilogueBwdGQAISC_fSF_Li256ELb0ELb0EEENS1_19SingleTileSchedulerILb0ELb0ELb0ELi128EEEEEEEEEvNT_6ParamsE,@"STO_CUDA_ENTRY STV_DEFAULT"
_ZN7cutlass13device_kernelIN5flash11enable_sm90INS1_16FlashAttnBwdSm90INS1_25CollectiveMainloopBwdSm90ILi2ELi2ELi2EN4cute5tupleIJNS5_1CILi1EEES8_S8_EEENS6_IJNS7_ILi64EEENS7_ILi128EEESB_EEENS_6half_tEfNS_4arch4Sm90ELb0ELb1ELb0ELb0ELb0ELb1ELb0ELb0ELi2ELi1ELi2ELi1ELb0EEENS1_24CollectiveEpilogueBwdGQAISC_fSF_Li256ELb0ELb0EEENS1_19SingleTileSchedulerILb0ELb0ELb0ELi128EEEEEEEEEvNT_6ParamsE:
[----:B------:R-:W-:Y:S01]  /*0000*/  LDC R1, c[0x0][0x37c] ;  /* 0x0000df00ff017b82 */ /* 0x000fe20000000800 */
[----:B------:R-:W-:Y:S05]  /*0010*/  EXIT ;  /* 0x000000000000794d */ /* 0x000fea0003800000 */
.L_x_41:
        /* <DEDUP_REMOVED lines=14> */
.L_x_120:


//--------------------- .text._ZN7cutlass13device_kernelIN5flash11enable_sm90INS1_16FlashAttnBwdSm90INS1_25CollectiveMainloopBwdSm90ILi2ELi2ELi2EN4cute5tupleIJNS5_1CILi1EEES8_S8_EEENS6_IJNS7_ILi64EEENS7_ILi128EEESB_EEENS_6half_tEfNS_4arch4Sm90ELb0ELb1ELb0ELb0ELb1ELb1ELb0ELb0ELi2ELi1ELi2ELi1ELb0EEENS1_24CollectiveEpilogueBwdGQAISC_fSF_Li256ELb0ELb1EEENS1_19SingleTileSchedulerILb0ELb0ELb0ELi128EEEEEEEEEvNT_6ParamsE --------------------------
	.section	.text._ZN7cutlass13device_kernelIN5flash11enable_sm90INS1_16FlashAttnBwdSm90INS1_25CollectiveMainloopBwdSm90ILi2ELi2ELi2EN4cute5tupleIJNS5_1CILi1EEES8_S8_EEENS6_IJNS7_ILi64EEENS7_ILi128EEESB_EEENS_6half_tEfNS_4arch4Sm90ELb0ELb1ELb0ELb0ELb1ELb1ELb0ELb0ELi2ELi1ELi2ELi1ELb0EEENS1_24CollectiveEpilogueBwdGQAISC_fSF_Li256ELb0ELb1EEENS1_19SingleTileSchedulerILb0ELb0ELb0ELi128EEEEEEEEEvNT_6ParamsE,"ax",@progbits
	.align	128
.text._ZN7cutlass13device_kernelIN5flash11enable_sm90INS1_16FlashAttnBwdSm90INS1_25CollectiveMainloopBwdSm90ILi2ELi2ELi2EN4cute5tupleIJNS5_1CILi1EEES8_S8_EEENS6_IJNS7_ILi64EEENS7_ILi128EEESB_EEENS_6half_tEfNS_4arch4Sm90ELb0ELb1ELb0ELb0ELb1ELb1ELb0ELb0ELi2ELi1ELi2ELi1ELb0EEENS1_24CollectiveEpilogueBwdGQAISC_fSF_Li256ELb0ELb1EEENS1_19SingleTileSchedulerILb0ELb0ELb0ELi128EEEEEEEEEvNT_6ParamsE:
        .type           _ZN7cutlass13device_kernelIN5flash11enable_sm90INS1_16FlashAttnBwdSm90INS1_25CollectiveMainloopBwdSm90ILi2ELi2ELi2EN4cute5tupleIJNS5_1CILi1EEES8_S8_EEENS6_IJNS7_ILi64EEENS7_ILi128EEESB_EEENS_6half_tEfNS_4arch4Sm90ELb0ELb1ELb0ELb0ELb1ELb1ELb0ELb0ELi2ELi1ELi2ELi1ELb0EEENS1_24CollectiveEpilogueBwdGQAISC_fSF_Li256ELb0ELb1EEENS1_19SingleTileSchedulerILb0ELb0ELb0ELi128EEEEEEEEEvNT_6ParamsE,@function
        .size           _ZN7cutlass13device_kernelIN5flash11enable_sm90INS1_16FlashAttnBwdSm90INS1_25CollectiveMainloopBwdSm90ILi2ELi2ELi2EN4cute5tupleIJNS5_1CILi1EEES8_S8_EEENS6_IJNS7_ILi64EEENS7_ILi128EEESB_EEENS_6half_tEfNS_4arch4Sm90ELb0ELb1ELb0ELb0ELb1ELb1ELb0ELb0ELi2ELi1ELi2ELi1ELb0EEENS1_24CollectiveEpilogueBwdGQAISC_fSF_Li256ELb0ELb1EEENS1_19SingleTileSchedulerILb0ELb0ELb0ELi128EEEEEEEEEvNT_6ParamsE,(.L_x_121 - _ZN7cutlass13device_kernelIN5flash11enable_sm90INS1_16FlashAttnBwdSm90INS1_25CollectiveMainloopBwdSm90ILi2ELi2ELi2EN4cute5tupleIJNS5_1CILi1EEES8_S8_EEENS6_IJNS7_ILi64EEENS7_ILi128EEESB_EEENS_6half_tEfNS_4arch4Sm90ELb0ELb1ELb0ELb0ELb1ELb1ELb0ELb0ELi2ELi1ELi2ELi1ELb0EEENS1_24CollectiveEpilogueBwdGQAISC_fSF_Li256ELb0ELb1EEENS1_19SingleTileSchedulerILb0ELb0ELb0ELi128EEEEEEEEEvNT_6ParamsE)
        .other          _ZN7cutlass13device_kernelIN5flash11enable_sm90INS1_16FlashAttnBwdSm90INS1_25CollectiveMainloopBwdSm90ILi2ELi2ELi2EN4cute5tupleIJNS5_1CILi1EEES8_S8_EEENS6_IJNS7_ILi64EEENS7_ILi128EEESB_EEENS_6half_tEfNS_4arch4Sm90ELb0ELb1ELb0ELb0ELb1ELb1ELb0ELb0ELi2ELi1ELi2ELi1ELb0EEENS1_24CollectiveEpilogueBwdGQAISC_fSF_Li256ELb0ELb1EEENS1_19SingleTileSchedulerILb0ELb0ELb0ELi128EEEEEEEEEvNT_6ParamsE,@"STO_CUDA_ENTRY STV_DEFAULT"
_ZN7cutlass13device_kernelIN5flash11enable_sm90INS1_16FlashAttnBwdSm90INS1_25CollectiveMainloopBwdSm90ILi2ELi2ELi2EN4cute5tupleIJNS5_1CILi1EEES8_S8_EEENS6_IJNS7_ILi64EEENS7_ILi128EEESB_EEENS_6half_tEfNS_4arch4Sm90ELb0ELb1ELb0ELb0ELb1ELb1ELb0ELb0ELi2ELi1ELi2ELi1ELb0EEENS1_24CollectiveEpilogueBwdGQAISC_fSF_Li256ELb0ELb1EEENS1_19SingleTileSchedulerILb0ELb0ELb0ELi128EEEEEEEEEvNT_6ParamsE:
[----:B------:R-:W-:Y:S01]  /*0000*/  LDC R1, c[0x0][0x37c] ;  /* 0x0000df00ff017b82 */ /* 0x000fe20000000800 */
[----:B------:R-:W-:Y:S05]  /*0010*/  EXIT ;  /* 0x000000000000794d */ /* 0x000fea0003800000 */
.L_x_42:
        /* <DEDUP_REMOVED lines=14> */
.L_x_121:


//--------------------- .text._ZN7cutlass13device_kernelIN5flash11enable_sm90INS1_16FlashAttnBwdSm90INS1_25CollectiveMainloopBwdSm90ILi2ELi2ELi2EN4cute5tupleIJNS5_1CILi1EEES8_S8_EEENS6_IJNS7_ILi64EEENS7_ILi128EEESB_EEENS_6half_tEfNS_4arch4Sm90ELb0ELb1ELb0ELb1ELb0ELb1ELb0ELb0ELi2ELi1ELi2ELi1ELb0EEENS1_21CollectiveEpilogueBwdISC_SD_SF_Li256ELb1ELb0ELi1EEENS1_19SingleTileSchedulerILb1ELb0ELb0ELi128EEEEEEEEEvNT_6ParamsE --------------------------
	.section	.text._ZN7cutlass13device_kernelIN5flash11enable_sm90INS1_16FlashAttnBwdSm90INS1_25CollectiveMainloopBwdSm90ILi2ELi2ELi2EN4cute5tupleIJNS5_1CILi1EEES8_S8_EEENS6_IJNS7_ILi64EEENS7_ILi128EEESB_EEENS_6half_tEfNS_4arch4Sm90ELb0ELb1ELb0ELb1ELb0ELb1ELb0ELb0ELi2ELi1ELi2ELi1ELb0EEENS1_21CollectiveEpilogueBwdISC_SD_SF_Li256ELb1ELb0ELi1EEENS1_19SingleTileSchedulerILb1ELb0ELb0ELi128EEEEEEEEEvNT_6ParamsE,"ax",@progbits
	.align	128
.text._ZN7cutlass13device_kernelIN5flash11enable_sm90INS1_16FlashAttnBwdSm90INS1_25CollectiveMainloopBwdSm90ILi2ELi2ELi2EN4cute5tupleIJNS5_1CILi1EEES8_S8_EEENS6_IJNS7_ILi64EEENS7_ILi128EEESB_EEENS_6half_tEfNS_4arch4Sm90ELb0ELb1ELb0ELb1ELb0ELb1ELb0ELb0ELi2ELi1ELi2ELi1ELb0EEENS1_21CollectiveEpilogueBwdISC_SD_SF_Li256ELb1ELb0ELi1EEENS1_19SingleTileSchedulerILb1ELb0ELb0ELi128EEEEEEEEEvNT_6ParamsE:
        .type           _ZN7cutlass13device_kernelIN5flash11enable_sm90INS1_16FlashAttnBwdSm90INS1_25CollectiveMainloopBwdSm90ILi2ELi2ELi2EN4cute5tupleIJNS5_1CILi1EEES8_S8_EEENS6_IJNS7_ILi64EEENS7_ILi128EEESB_EEENS_6half_tEfNS_4arch4Sm90ELb0ELb1ELb0ELb1ELb0ELb1ELb0ELb0ELi2ELi1ELi2ELi1ELb0EEENS1_21CollectiveEpilogueBwdISC_SD_SF_Li256ELb1ELb0ELi1EEENS1_19SingleTileSchedulerILb1ELb0ELb0ELi128EEEEEEEEEvNT_6ParamsE,@function
        .size           _ZN7cutlass13device_kernelIN5flash11enable_sm90INS1_16FlashAttnBwdSm90INS1_25CollectiveMainloopBwdSm90ILi2ELi2ELi2EN4cute5tupleIJNS5_1CILi1EEES8_S8_EEENS6_IJNS7_ILi64EEENS7_ILi128EEESB_EEENS_6half_tEfNS_4arch4Sm90ELb0ELb1ELb0ELb1ELb0ELb1ELb0ELb0ELi2ELi1ELi2ELi1ELb0EEENS1_21CollectiveEpilogueBwdISC_SD_SF_Li256ELb1ELb0ELi1EEENS1_19SingleTileSchedulerILb1ELb0ELb0ELi128EEEEEEEEEvNT_6ParamsE,(.L_x_122 - _ZN7cutlass13device_kernelIN5flash11enable_sm90INS1_16FlashAttnBwdSm90INS1_25CollectiveMainloopBwdSm90ILi2ELi2ELi2EN4cute5tupleIJNS5_1CILi1EEES8_S8_EEENS6_IJNS7_ILi64EEENS7_ILi128EEESB_EEENS_6half_tEfNS_4arch4Sm90ELb0ELb1ELb0ELb1ELb0ELb1ELb0ELb0ELi2ELi1ELi2ELi1ELb0EEENS1_21CollectiveEpilogueBwdISC_SD_SF_Li256ELb1ELb0ELi1EEENS1_19SingleTileSchedulerILb1ELb0ELb0ELi128EEEEEEEEEvNT_6ParamsE)
        .other          _ZN7cutlass13device_kernelIN5flash11enable_sm90INS1_16FlashAttnBwdSm90INS1_25CollectiveMainloopBwdSm90ILi2ELi2ELi2EN4cute5tupleIJNS5_1CILi1EEES8_S8_EEENS6_IJNS7_ILi64EEENS7_ILi128EEESB_EEENS_6half_tEfNS_4arch4Sm90ELb0ELb1ELb0ELb1ELb0ELb1ELb0ELb0ELi2ELi1ELi2ELi1ELb0EEENS1_21CollectiveEpilogueBwdISC_SD_SF_Li256ELb1ELb0ELi1EEENS1_19SingleTileSchedulerILb1ELb0ELb0ELi128EEEEEEEEEvNT_6ParamsE,@"STO_CUDA_ENTRY STV_DEFAULT"
_ZN7cutlass13device_kernelIN5flash11enable_sm90INS1_16FlashAttnBwdSm90INS1_25CollectiveMainloopBwdSm90ILi2ELi2ELi2EN4cute5tupleIJNS5_1CILi1EEES8_S8_EEENS6_IJNS7_ILi64EEENS7_ILi128EEESB_EEENS_6half_tEfNS_4arch4Sm90ELb0ELb1ELb0ELb1ELb0ELb1ELb0ELb0ELi2ELi1ELi2ELi1ELb0EEENS1_21CollectiveEpilogueBwdISC_SD_SF_Li256ELb1ELb0ELi1EEENS1_19SingleTileSchedulerILb1ELb0ELb0ELi128EEEEEEEEEvNT_6ParamsE:
[----:B------:R-:W-:Y:S01]  /*0000*/  LDC R1, c[0x0][0x37c] ;  /* 0x0000df00ff017b82 */ /* 0x000fe20000000800 */
[----:B------:R-:W-:Y:S05]  /*0010*/  EXIT ;  /* 0x000000000000794d */ /* 0x000fea0003800000 */
.L_x_43:
        /* <DEDUP_REMOVED lines=14> */
.L_x_122:


//--------------------- .text._ZN7cutlass13device_kernelIN5flash11enable_sm90INS1_16FlashAttnBwdSm90INS1_25CollectiveMainloopBwdSm90ILi2ELi2ELi2EN4cute5tupleIJNS5_1CILi1EEES8_S8_EEENS6_IJNS7_ILi64EEENS7_ILi128EEESB_EEENS_6half_tEfNS_4arch4Sm90ELb0ELb1ELb0ELb1ELb1ELb1ELb0ELb0ELi2ELi1ELi2ELi1ELb0EEENS1_21CollectiveEpilogueBwdISC_SD_SF_Li256ELb1ELb0ELi1EEENS1_19SingleTileSchedulerILb1ELb0ELb0ELi128EEEEEEEEEvNT_6ParamsE --------------------------
	.section	.text._ZN7cutlass13device_kernelIN5flash11enable_sm90INS1_16FlashAttnBwdSm90INS1_25CollectiveMainloopBwdSm90ILi2ELi2ELi2EN4cute5tupleIJNS5_1CILi1EEES8_S8_EEENS6_IJNS7_ILi64EEENS7_ILi128EEESB_EEENS_6half_tEfNS_4arch4Sm90ELb0ELb1ELb0ELb1ELb1ELb1ELb0ELb0ELi2ELi1ELi2ELi1ELb0EEENS1_21CollectiveEpilogueBwdISC_SD_SF_Li256ELb1ELb0ELi1EEENS1_19SingleTileSchedulerILb1ELb0ELb0ELi128EEEEEEEEEvNT_6ParamsE,"ax",@progbits
	.align	128
.text._ZN7cutlass13device_kernelIN5flash11enable_sm90INS1_16FlashAttnBwdSm90INS1_25CollectiveMainloopBwdSm90ILi2ELi2ELi2EN4cute5tupleIJNS5_1CILi1EEES8_S8_EEENS6_IJNS7_ILi64EEENS7_ILi128EEESB_EEENS_6half_tEfNS_4arch4Sm90ELb0ELb1ELb0ELb1ELb1ELb1ELb0ELb0ELi2ELi1ELi2ELi1ELb0EEENS1_21CollectiveEpilogueBwdISC_SD_SF_Li256ELb1ELb0ELi1EEENS1_19SingleTileSchedulerILb1ELb0ELb0ELi128EEEEEEEEEvNT_6ParamsE:
        .type           _ZN7cutlass13device_kernelIN5flash11enable_sm90INS1_16FlashAttnBwdSm90INS1_25CollectiveMainloopBwdSm90ILi2ELi2ELi2EN4cute5tupleIJNS5_1CILi1EEES8_S8_EEENS6_IJNS7_ILi64EEENS7_ILi128EEESB_EEENS_6half_tEfNS_4arch4Sm90ELb0ELb1ELb0ELb1ELb1ELb1ELb0ELb0ELi2ELi1ELi2ELi1ELb0EEENS1_21CollectiveEpilogueBwdISC_SD_SF_Li256ELb1ELb0ELi1EEENS1_19SingleTileSchedulerILb1ELb0ELb0ELi128EEEEEEEEEvNT_6ParamsE,@function
        .size           _ZN7cutlass13device_kernelIN5flash11enable_sm90INS1_16FlashAttnBwdSm90INS1_25CollectiveMainloopBwdSm90ILi2ELi2ELi2EN4cute5tupleIJNS5_1CILi1EEES8_S8_EEENS6_IJNS7_ILi64EEENS7_ILi128EEESB_EEENS_6half_tEfNS_4arch4Sm90ELb0ELb1ELb0ELb1ELb1ELb1ELb0ELb0ELi2ELi1ELi2ELi1ELb0EEENS1_21CollectiveEpilogueBwdISC_SD_SF_Li256ELb1ELb0ELi1EEENS1_19SingleTileSchedulerILb1ELb0ELb0ELi128EEEEEEEEEvNT_6ParamsE,(.L_x_123 - _ZN7cutlass13device_kernelIN5flash11enable_sm90INS1_16FlashAttnBwdSm90INS1_25CollectiveMainloopBwdSm90ILi2ELi2ELi2EN4cute5tupleIJNS5_1CILi1EEES8_S8_EEENS6_IJNS7_ILi64EEENS7_ILi128EEESB_EEENS_6half_tEfNS_4arch4Sm90ELb0ELb1ELb0ELb1ELb1ELb1ELb0ELb0ELi2ELi1ELi2ELi1ELb0EEENS1_21CollectiveEpilogueBwdISC_SD_SF_Li256ELb1ELb0ELi1EEENS1_19SingleTileSchedulerILb1ELb0ELb0ELi128EEEEEEEEEvNT_6ParamsE)
        .other          _ZN7cutlass13device_kernelIN5flash11enable_sm90INS1_16FlashAttnBwdSm90INS1_25CollectiveMainloopBwdSm90ILi2ELi2ELi2EN4cute5tupleIJNS5_1CILi1EEES8_S8_EEENS6_IJNS7_ILi64EEENS7_ILi128EEESB_EEENS_6half_tEfNS_4arch4Sm90ELb0ELb1ELb0ELb1ELb1ELb1ELb0ELb0ELi2ELi1ELi2ELi1ELb0EEENS1_21CollectiveEpilogueBwdISC_SD_SF_Li256ELb1ELb0ELi1EEENS1_19SingleTileSchedulerILb1ELb0ELb0ELi128EEEEEEEEEvNT_6ParamsE,@"STO_CUDA_ENTRY STV_DEFAULT"
_ZN7cutlass13device_kernelIN5flash11enable_sm90INS1_16FlashAttnBwdSm90INS1_25CollectiveMainloopBwdSm90ILi2ELi2ELi2EN4cute5tupleIJNS5_1CILi1EEES8_S8_EEENS6_IJNS7_ILi64EEENS7_ILi128EEESB_EEENS_6half_tEfNS_4arch4Sm90ELb0ELb1ELb0ELb1ELb1ELb1ELb0ELb0ELi2ELi1ELi2ELi1ELb0EEENS1_21CollectiveEpilogueBwdISC_SD_SF_Li256ELb1ELb0ELi1EEENS1_19SingleTileSchedulerILb1ELb0ELb0ELi128EEEEEEEEEvNT_6ParamsE:
[----:B------:R-:W-:Y:S01]  /*0000*/  LDC R1, c[0x0][0x37c] ;  /* 0x0000df00ff017b82 */ /* 0x000fe20000000800 */
[----:B------:R-:W-:Y:S05]  /*0010*/  EXIT ;  /* 0x000000000000794d */ /* 0x000fea0003800000 */
.L_x_44:
        /* <DEDUP_REMOVED lines=14> */
.L_x_123:


//--------------------- .text._ZN7cutlass13device_kernelIN5flash11enable_sm90INS1_16FlashAttnBwdSm90INS1_25CollectiveMainloopBwdSm90ILi2ELi2ELi2EN4cute5tupleIJNS5_1CILi1EEES8_S8_EEENS6_IJNS7_ILi64EEENS7_ILi128EEESB_EEENS_6half_tEfNS_4arch4Sm90ELb0ELb1ELb0ELb1ELb0ELb1ELb0ELb0ELi2ELi1ELi2ELi1ELb0EEENS1_24CollectiveEpilogueBwdGQAISC_fSF_Li256ELb1ELb0EEENS1_19SingleTileSchedulerILb1ELb0ELb0ELi128EEEEEEEEEvNT_6ParamsE --------------------------
	.section	.text._ZN7cutlass13device_kernelIN5flash11enable_sm90INS1_16FlashAttnBwdSm90INS1_25CollectiveMainloopBwdSm90ILi2ELi2ELi2EN4cute5tupleIJNS5_1CILi1EEES8_S8_EEENS6_IJNS7_ILi64EEENS7_ILi128EEESB_EEENS_6half_tEfNS_4arch4Sm90ELb0ELb1ELb0ELb1ELb0ELb1ELb0ELb0ELi2ELi1ELi2ELi1ELb0EEENS1_24CollectiveEpilogueBwdGQAISC_fSF_Li256ELb1ELb0EEENS1_19SingleTileSchedulerILb1ELb0ELb0ELi128EEEEEEEEEvNT_6ParamsE,"ax",@progbits
	.align	128
.text._ZN7cutlass13device_kernelIN5flash11enable_sm90INS1_16FlashAttnBwdSm90INS1_25CollectiveMainloopBwdSm90ILi2ELi2ELi2EN4cute5tupleIJNS5_1CILi1EEES8_S8_EEENS6_IJNS7_ILi64EEENS7_ILi128EEESB_EEENS_6half_tEfNS_4arch4Sm90ELb0ELb1ELb0ELb1ELb0ELb1ELb0ELb0ELi2ELi1ELi2ELi1ELb0EEENS1_24CollectiveEpilogueBwdGQAISC_fSF_Li256ELb1ELb0EEENS1_19SingleTileSchedulerILb1ELb0ELb0ELi128EEEEEEEEEvNT_6ParamsE:
        .type           _ZN7cutlass13device_kernelIN5flash11enable_sm90INS1_16FlashAttnBwdSm90INS1_25CollectiveMainloopBwdSm90ILi2ELi2ELi2EN4cute5tupleIJNS5_1CILi1EEES8_S8_EEENS6_IJNS7_ILi64EEENS7_ILi128EEESB_EEENS_6half_tEfNS_4arch4Sm90ELb0ELb1ELb0ELb1ELb0ELb1ELb0ELb0ELi2ELi1ELi2ELi1ELb0EEENS1_24CollectiveEpilogueBwdGQAISC_fSF_Li256ELb1ELb0EEENS1_19SingleTileSchedulerILb1ELb0ELb0ELi128EEEEEEEEEvNT_6ParamsE,@function
        .size           _ZN7cutlass13device_kernelIN5flash11enable_sm90INS1_16FlashAttnBwdSm90INS1_25CollectiveMainloopBwdSm90ILi2ELi2ELi2EN4cute5tupleIJNS5_1CILi1EEES8_S8_EEENS6_IJNS7_ILi64EEENS7_ILi128EEESB_EEENS_6half_tEfNS_4arch4Sm90ELb0ELb1ELb0ELb1ELb0ELb1ELb0ELb0ELi2ELi1ELi2ELi1ELb0EEENS1_24CollectiveEpilogueBwdGQAISC_fSF_Li256ELb1ELb0EEENS1_19SingleTileSchedulerILb1ELb0ELb0ELi128EEEEEEEEEvNT_6ParamsE,(.L_x_124 - _ZN7cutlass13device_kernelIN5flash11enable_sm90INS1_16FlashAttnBwdSm90INS1_25CollectiveMainloopBwdSm90ILi2ELi2ELi2EN4cute5tupleIJNS5_1CILi1EEES8_S8_EEENS6_IJNS7_ILi64EEENS7_ILi128EEESB_EEENS_6half_tEfNS_4arch4Sm90ELb0ELb1ELb0ELb1ELb0ELb1ELb0ELb0ELi2ELi1ELi2ELi1ELb0EEENS1_24CollectiveEpilogueBwdGQAISC_fSF_Li256ELb1ELb0EEENS1_19SingleTileSchedulerILb1ELb0ELb0ELi128EEEEEEEEEvNT_6ParamsE)
        .other          _ZN7cutlass13device_kernelIN5flash11enable_sm90INS1_16FlashAttnBwdSm90INS1_25CollectiveMainloopBwdSm90ILi2ELi2ELi2EN4cute5tupleIJNS5_1CILi1EEES8_S8_EEENS6_IJNS7_ILi64EEENS7_ILi128EEESB_EEENS_6half_tEfNS_4arch4Sm90ELb0ELb1ELb0ELb1ELb0ELb1ELb0ELb0ELi2ELi1ELi2ELi1ELb0EEENS1_24CollectiveEpilogueBwdGQAISC_fSF_Li256ELb1ELb0EEENS1_19SingleTileSchedulerILb1ELb0ELb0ELi128EEEEEEEEEvNT_6ParamsE,@"STO_CUDA_ENTRY STV_DEFAULT"
_ZN7cutlass13device_kernelIN5flash11enable_sm90INS1_16FlashAttnBwdSm90INS1_25CollectiveMainloopBwdSm90ILi2ELi2ELi2EN4cute5tupleIJNS5_1CILi1EEES8_S8_EEENS6_IJNS7_ILi64EEENS7_ILi128EEESB_EEENS_6half_tEfNS_4arch4Sm90ELb0ELb1ELb0ELb1ELb0ELb1ELb0ELb0ELi2ELi1ELi2ELi1ELb0EEENS1_24CollectiveEpilogueBwdGQAISC_fSF_Li256ELb1ELb0EEENS1_19SingleTileSchedulerILb1ELb0ELb0ELi128EEEEEEEEEvNT_6ParamsE:
[----:B------:R-:W-:Y:S01]  /*0000*/  LDC R1, c[0x0][0x37c] ;  /* 0x0000df00ff017b82 */ /* 0x000fe20000000800 */
[----:B------:R-:W-:Y:S05]  /*0010*/  EXIT ;  /* 0x000000000000794d */ /* 0x000fea0003800000 */
.L_x_45:
        /* <DEDUP_REMOVED lines=14> */
.L_x_124:


//--------------------- .text._ZN7cutlass13device_kernelIN5flash11enable_sm90INS1_16FlashAttnBwdSm90INS1_25CollectiveMainloopBwdSm90ILi2ELi2ELi2EN4cute5tupleIJNS5_1CILi1EEES8_S8_EEENS6_IJNS7_ILi64EEENS7_ILi128EEESB_EEENS_6half_tEfNS_4arch4Sm90ELb0ELb1ELb0ELb1ELb1ELb1ELb0ELb0ELi2ELi1ELi2ELi1ELb0EEENS1_24CollectiveEpilogueBwdGQAISC_fSF_Li256ELb1ELb1EEENS1_19SingleTileSchedulerILb1ELb0ELb0ELi128EEEEEEEEEvNT_6ParamsE --------------------------
	.section	.text._ZN7cutlass13device_kernelIN5flash11enable_sm90INS1_16FlashAttnBwdSm90INS1_25CollectiveMainloopBwdSm90ILi2ELi2ELi2EN4cute5tupleIJNS5_1CILi1EEES8_S8_EEENS6_IJNS7_ILi64EEENS7_ILi128EEESB_EEENS_6half_tEfNS_4arch4Sm90ELb0ELb1ELb0ELb1ELb1ELb1ELb0ELb0ELi2ELi1ELi2ELi1ELb0EEENS1_24CollectiveEpilogueBwdGQAISC_fSF_Li256ELb1ELb1EEENS1_19SingleTileSchedulerILb1ELb0ELb0ELi128EEEEEEEEEvNT_6ParamsE,"ax",@progbits
	.align	128
.text._ZN7cutlass13device_kernelIN5flash11enable_sm90INS1_16FlashAttnBwdSm90INS1_25CollectiveMainloopBwdSm90ILi2ELi2ELi2EN4cute5tupleIJNS5_1CILi1EEES8_S8_EEENS6_IJNS7_ILi64EEENS7_ILi128EEESB_EEENS_6half_tEfNS_4arch4Sm90ELb0ELb1ELb0ELb1ELb1ELb1ELb0ELb0ELi2ELi1ELi2ELi1ELb0EEENS1_24CollectiveEpilogueBwdGQAISC_fSF_Li256ELb1ELb1EEENS1_19SingleTileSchedulerILb1ELb0ELb0ELi128EEEEEEEEEvNT_6ParamsE:
        .type           _ZN7cutlass13device_kernelIN5flash11enable_sm90INS1_16FlashAttnBwdSm90INS1_25CollectiveMainloopBwdSm90ILi2ELi2ELi2EN4cute5tupleIJNS5_1CILi1EEES8_S8_EEENS6_IJNS7_ILi64EEENS7_ILi128EEESB_EEENS_6half_tEfNS_4arch4Sm90ELb0ELb1ELb0ELb1ELb1ELb1ELb0ELb0ELi2ELi1ELi2ELi1ELb0EEENS1_24CollectiveEpilogueBwdGQAISC_fSF_Li256ELb1ELb1EEENS1_19SingleTileSchedulerILb1ELb0ELb0ELi128EEEEEEEEEvNT_6ParamsE,@function
        .size           _ZN7cutlass13device_kernelIN5flash11enable_sm90INS1_16FlashAttnBwdSm90INS1_25CollectiveMainloopBwdSm90ILi2ELi2ELi2EN4cute5tupleIJNS5_1CILi1EEES8_S8_EEENS6_IJNS7_ILi64EEENS7_ILi128EEESB_EEENS_6half_tEfNS_4arch4Sm90ELb0ELb1ELb0ELb1ELb1ELb1ELb0ELb0ELi2ELi1ELi2ELi1ELb0EEENS1_24CollectiveEpilogueBwdGQAISC_fSF_Li256ELb1ELb1EEENS1_19SingleTileSchedulerILb1ELb0ELb0ELi128EEEEEEEEEvNT_6ParamsE,(.L_x_125 - _ZN7cutlass13device_kernelIN5flash11enable_sm90INS1_16FlashAttnBwdSm90INS1_25CollectiveMainloopBwdSm90ILi2ELi2ELi2EN4cute5tupleIJNS5_1CILi1EEES8_S8_EEENS6_IJNS7_ILi64EEENS7_ILi128EEESB_EEENS_6half_tEfNS_4arch4Sm90ELb0ELb1ELb0ELb1ELb1ELb1ELb0ELb0ELi2ELi1ELi2ELi1ELb0EEENS1_24CollectiveEpilogueBwdGQAISC_fSF_Li256ELb1ELb1EEENS1_19SingleTileSchedulerILb1ELb0ELb0ELi128EEEEEEEEEvNT_6ParamsE)
        .other          _ZN7cutlass13device_kernelIN5flash11enable_sm90INS1_16FlashAttnBwdSm90INS1_25CollectiveMainloopBwdSm90ILi2ELi2ELi2EN4cute5tupleIJNS5_1CILi1EEES8_S8_EEENS6_IJNS7_ILi64EEENS7_ILi128EEESB_EEENS_6half_tEfNS_4arch4Sm90ELb0ELb1ELb0ELb1ELb1ELb1ELb0ELb0ELi2ELi1ELi2ELi1ELb0EEENS1_24CollectiveEpilogueBwdGQAISC_fSF_Li256ELb1ELb1EEENS1_19SingleTileSchedulerILb1ELb0ELb0ELi128EEEEEEEEEvNT_6ParamsE,@"STO_CUDA_ENTRY STV_DEFAULT"
_ZN7cutlass13device_kernelIN5flash11enable_sm90INS1_16FlashAttnBwdSm90INS1_25CollectiveMainloopBwdSm90ILi2ELi2ELi2EN4cute5tupleIJNS5_1CILi1EEES8_S8_EEENS6_IJNS7_ILi64EEENS7_ILi128EEESB_EEENS_6half_tEfNS_4arch4Sm90ELb0ELb1ELb0ELb1ELb1ELb1ELb0ELb0ELi2ELi1ELi2ELi1ELb0EEENS1_24CollectiveEpilogueBwdGQAISC_fSF_Li256ELb1ELb1EEENS1_19SingleTileSchedulerILb1ELb0ELb0ELi128EEEEEEEEEvNT_6ParamsE:
[----:B------:R-:W-:Y:S01]  /*0000*/  LDC R1, c[0x0][0x37c] ;  /* 0x0000df00ff017b82 */ /* 0x000fe20000000800 */
[----:B------:R-:W-:Y:S05]  /*0010*/  EXIT ;  /* 0x000000000000794d */ /* 0x000fea0003800000 */
.L_x_46:
        /* <DEDUP_REMOVED lines=14> */
.L_x_125:


//--------------------- .text._ZN7cutlass13device_kernelIN5flash11enable_sm90INS1_16FlashAttnBwdSm90INS1_25CollectiveMainloopBwdSm90ILi2ELi2ELi2EN4cute5tupleIJNS5_1CILi1EEES8_S8_EEENS6_IJNS7_ILi64EEENS7_ILi128EEESB_EEENS_6half_tEfNS_4arch4Sm90ELb1ELb0ELb0ELb0ELb0ELb1ELb0ELb0ELi2ELi1ELi2ELi1ELb0EEENS1_21CollectiveEpilogueBwdISC_SD_SF_Li256ELb0ELb0ELi1EEENS1_25SingleTileBwdLPTSchedulerILb0ELi128ELb0EEEEEEEEEvNT_6ParamsE --------------------------
	.section	.text._ZN7cutlass13device_kernelIN5flash11enable_sm90INS1_16FlashAttnBwdSm90INS1_25CollectiveMainloopBwdSm90ILi2ELi2ELi2EN4cute5tupleIJNS5_1CILi1EEES8_S8_EEENS6_IJNS7_ILi64EEENS7_ILi128EEESB_EEENS_6half_tEfNS_4arch4Sm90ELb1ELb0ELb0ELb0ELb0ELb1ELb0ELb0ELi2ELi1ELi2ELi1ELb0EEENS1_21CollectiveEpilogueBwdISC_SD_SF_Li256ELb0ELb0ELi1EEENS1_25SingleTileBwdLPTSchedulerILb0ELi128ELb0EEEEEEEEEvNT_6ParamsE,"ax",@progbits
	.align	128
.text._ZN7cutlass13device_kernelIN5flash11enable_sm90INS1_16FlashAttnBwdSm90INS1_25CollectiveMainloopBwdSm90ILi2ELi2ELi2EN4cute5tupleIJNS5_1CILi1EEES8_S8_EEENS6_IJNS7_ILi64EEENS7_ILi128EEESB_EEENS_6half_tEfNS_4arch4Sm90ELb1ELb0ELb0ELb0ELb0ELb1ELb0ELb0ELi2ELi1ELi2ELi1ELb0EEENS1_21CollectiveEpilogueBwdISC_SD_SF_Li256ELb0ELb0ELi1EEENS1_25SingleTileBwdLPTSchedulerILb0ELi128ELb0EEEEEEEEEvNT_6ParamsE:
        .type           _ZN7cutlass13device_kernelIN5flash11enable_sm90INS1_16FlashAttnBwdSm90INS1_25CollectiveMainloopBwdSm90ILi2ELi2ELi2EN4cute5tupleIJNS5_1CILi1EEES8_S8_EEENS6_IJNS7_ILi64EEENS7_ILi128EEESB_EEENS_6half_tEfNS_4arch4Sm90ELb1ELb0ELb0ELb0ELb0ELb1ELb0ELb0ELi2ELi1ELi2ELi1ELb0EEENS1_21CollectiveEpilogueBwdISC_SD_SF_Li256ELb0ELb0ELi1EEENS1_25SingleTileBwdLPTSchedulerILb0ELi128ELb0EEEEEEEEEvNT_6ParamsE,@function
        .size           _ZN7cutlass13device_kernelIN5flash11enable_sm90INS1_16FlashAttnBwdSm90INS1_25CollectiveMainloopBwdSm90ILi2ELi2ELi2EN4cute5tupleIJNS5_1CILi1EEES8_S8_EEENS6_IJNS7_ILi64EEENS7_ILi128EEESB_EEENS_6half_tEfNS_4arch4Sm90ELb1ELb0ELb0ELb0ELb0ELb1ELb0ELb0ELi2ELi1ELi2ELi1ELb0EEENS1_21CollectiveEpilogueBwdISC_SD_SF_Li256ELb0ELb0ELi1EEENS1_25SingleTileBwdLPTSchedulerILb0ELi128ELb0EEEEEEEEEvNT_6ParamsE,(.L_x_126 - _ZN7cutlass13device_kernelIN5flash11enable_sm90INS1_16FlashAttnBwdSm90INS1_25CollectiveMainloopBwdSm90ILi2ELi2ELi2EN4cute5tupleIJNS5_1CILi1EEES8_S8_EEENS6_IJNS7_ILi64EEENS7_ILi128EEESB_EEENS_6half_tEfNS_4arch4Sm90ELb1ELb0ELb0ELb0ELb0ELb1ELb0ELb0ELi2ELi1ELi2ELi1ELb0EEENS1_21CollectiveEpilogueBwdISC_SD_SF_Li256ELb0ELb0ELi1EEENS1_25SingleTileBwdLPTSchedulerILb0ELi128ELb0EEEEEEEEEvNT_6ParamsE)
        .other          _ZN7cutlass13device_kernelIN5flash11enable_sm90INS1_16FlashAttnBwdSm90INS1_25CollectiveMainloopBwdSm90ILi2ELi2ELi2EN4cute5tupleIJNS5_1CILi1EEES8_S8_EEENS6_IJNS7_ILi64EEENS7_ILi128EEESB_EEENS_6half_tEfNS_4arch4Sm90ELb1ELb0ELb0ELb0ELb0ELb1ELb0ELb0ELi2ELi1ELi2ELi1ELb0EEENS1_21CollectiveEpilogueBwdISC_SD_SF_Li256ELb0ELb0ELi1EEENS1_25SingleTileBwdLPTSchedulerILb0ELi128ELb0EEEEEEEEEvNT_6ParamsE,@"STO_CUDA_ENTRY STV_DEFAULT"
_ZN7cutlass13device_kernelIN5flash11enable_sm90INS1_16FlashAttnBwdSm90INS1_25CollectiveMainloopBwdSm90ILi2ELi2ELi2EN4cute5tupleIJNS5_1CILi1EEES8_S8_EEENS6_IJNS7_ILi64EEENS7_ILi128EEESB_EEENS_6half_tEfNS_4arch4Sm90ELb1ELb0ELb0ELb0ELb0ELb1ELb0ELb0ELi2ELi1ELi2ELi1ELb0EEENS1_21CollectiveEpilogueBwdISC_SD_SF_Li256ELb0ELb0ELi1EEENS1_25SingleTileBwdLPTSchedulerILb0ELi128ELb0EEEEEEEEEvNT_6ParamsE:
[----:B------:R-:W-:Y:S01]  /*0000*/  LDC R1, c[0x0][0x37c] ;  /* 0x0000df00ff017b82 */ /* 0x000fe20000000800 */
[----:B------:R-:W-:Y:S05]  /*0010*/  EXIT ;  /* 0x000000000000794d */ /* 0x000fea0003800000 */
.L_x_47:
        /* <DEDUP_REMOVED lines=14> */
.L_x_126:


//--------------------- .text._ZN7cutlass13device_kernelIN5flash11enable_sm90INS1_16FlashAttnBwdSm90INS1_25CollectiveMainloopBwdSm90ILi2ELi2ELi2EN4cute5tupleIJNS5_1CILi1EEES8_S8_EEENS6_IJNS7_ILi64EEENS7_ILi128EEESB_EEENS_6half_tEfNS_4arch4Sm90ELb1ELb0ELb0ELb0ELb1ELb1ELb0ELb0ELi2ELi1ELi2ELi1ELb0EEENS1_21CollectiveEpilogueBwdISC_SD_SF_Li256ELb0ELb0ELi1EEENS1_25SingleTileBwdLPTSchedulerILb0ELi128ELb1EEEEEEEEEvNT_6ParamsE --------------------------
	.section	.text._ZN7cutlass13device_kernelIN5flash11enable_sm90INS1_16FlashAttnBwdSm90INS1_25CollectiveMainloopBwdSm90ILi2ELi2ELi2EN4cute5tupleIJNS5_1CILi1EEES8_S8_EEENS6_IJNS7_ILi64EEENS7_ILi128EEESB_EEENS_6half_tEfNS_4arch4Sm90ELb1ELb0ELb0ELb0ELb1ELb1ELb0ELb0ELi2ELi1ELi2ELi1ELb0EEENS1_21CollectiveEpilogueBwdISC_SD_SF_Li256ELb0ELb0ELi1EEENS1_25SingleTileBwdLPTSchedulerILb0ELi128ELb1EEEEEEEEEvNT_6ParamsE,"ax",@progbits
	.align	128
.text._ZN7cutlass13device_kernelIN5flash11enable_sm90INS1_16FlashAttnBwdSm90INS1_25CollectiveMainloopBwdSm90ILi2ELi2ELi2EN4cute5tupleIJNS5_1CILi1EEES8_S8_EEENS6_IJNS7_ILi64EEENS7_ILi128EEESB_EEENS_6half_tEfNS_4arch4Sm90ELb1ELb0ELb0ELb0ELb1ELb1ELb0ELb0ELi2ELi1ELi2ELi1ELb0EEENS1_21CollectiveEpilogueBwdISC_SD_SF_Li256ELb0ELb0ELi1EEENS1_25SingleTileBwdLPTSchedulerILb0ELi128ELb1EEEEEEEEEvNT_6ParamsE:
        .type           _ZN7cutlass13device_kernelIN5flash11enable_sm90INS1_16FlashAttnBwdSm90INS1_25CollectiveMainloopBwdSm90ILi2ELi2ELi2EN4cute5tupleIJNS5_1CILi1EEES8_S8_EEENS6_IJNS7_ILi64EEENS7_ILi128EEESB_EEENS_6half_tEfNS_4arch4Sm90ELb1ELb0ELb0ELb0ELb1ELb1ELb0ELb0ELi2ELi1ELi2ELi1ELb0EEENS1_21CollectiveEpilogueBwdISC_SD_SF_Li256ELb0ELb0ELi1EEENS1_25SingleTileBwdLPTSchedulerILb0ELi128ELb1EEEEEEEEEvNT_6ParamsE,@function
        .size           _ZN7cutlass13device_kernelIN5flash11enable_sm90INS1_16FlashAttnBwdSm90INS1_25CollectiveMainloopBwdSm90ILi2ELi2ELi2EN4cute5tupleIJNS5_1CILi1EEES8_S8_EEENS6_IJNS7_ILi64EEENS7_ILi128EEESB_EEENS_6half_tEfNS_4arch4Sm90ELb1ELb0ELb0ELb0ELb1ELb1ELb0ELb0ELi2ELi1ELi2ELi1ELb0EEENS1_21CollectiveEpilogueBwdISC_SD_SF_Li256ELb0ELb0ELi1EEENS1_25SingleTileBwdLPTSchedulerILb0ELi128ELb1EEEEEEEEEvNT_6ParamsE,(.L_x_127 - _ZN7cutlass13device_kernelIN5flash11enable_sm90INS1_16FlashAttnBwdSm90INS1_25CollectiveMainloopBwdSm90ILi2ELi2ELi2EN4cute5tupleIJNS5_1CILi1EEES8_S8_EEENS6_IJNS7_ILi64EEENS7_ILi128EEESB_EEENS_6half_tEfNS_4arch4Sm90ELb1ELb0ELb0ELb0ELb1ELb1ELb0ELb0ELi2ELi1ELi2ELi1ELb0EEENS1_21CollectiveEpilogueBwdISC_SD_SF_Li256ELb0ELb0ELi1EEENS1_25SingleTileBwdLPTSchedulerILb0ELi128ELb1EEEEEEEEEvNT_6ParamsE)
        .other          _ZN7cutlass13device_kernelIN5flash11enable_sm90INS1_16FlashAttnBwdSm90INS1_25CollectiveMainloopBwdSm90ILi2ELi2ELi2EN4cute5tupleIJNS5_1CILi1EEES8_S8_EEENS6_IJNS7_ILi64EEENS7_ILi128EEESB_EEENS_6half_tEfNS_4arch4Sm90ELb1ELb0ELb0ELb0ELb1ELb1ELb0ELb0ELi2ELi1ELi2ELi1ELb0EEENS1_21CollectiveEpilogueBwdISC_SD_SF_Li256ELb0ELb0ELi1EEENS1_25SingleTileBwdLPTSchedulerILb0ELi128ELb1EEEEEEEEEvNT_6ParamsE,@"STO_CUDA_ENTRY STV_DEFAULT"
_ZN7cutlass13device_kernelIN5flash11enable_sm90INS1_16FlashAttnBwdSm90INS1_25CollectiveMainloopBwdSm90ILi2ELi2ELi2EN4cute5tupleIJNS5_1CILi1EEES8_S8_EEENS6_IJNS7_ILi64EEENS7_ILi128EEESB_EEENS_6half_tEfNS_4arch4Sm90ELb1ELb0ELb0ELb0ELb1ELb1ELb0ELb0ELi2ELi1ELi2ELi1ELb0EEENS1_21CollectiveEpilogueBwdISC_SD_SF_Li256ELb0ELb0ELi1EEENS1_25SingleTileBwdLPTSchedulerILb0ELi128ELb1EEEEEEEEEvNT_6ParamsE:
[----:B------:R-:W-:Y:S01]  /*0000*/  LDC R1, c[0x0][0x37c] ;  /* 0x0000df00ff017b82 */ /* 0x000fe20000000800 */
[----:B------:R-:W-:Y:S05]  /*0010*/  EXIT ;  /* 0x000000000000794d */ /* 0x000fea0003800000 */
.L_x_48:
        /* <DEDUP_REMOVED lines=14> */
.L_x_127:


//--------------------- .text._ZN7cutlass13device_kernelIN5flash11enable_sm90INS1_16FlashAttnBwdSm90INS1_25CollectiveMainloopBwdSm90ILi2ELi2ELi2EN4cute5tupleIJNS5_1CILi1EEES8_S8_EEENS6_IJNS7_ILi64EEENS7_ILi128EEESB_EEENS_6half_tEfNS_4arch4Sm90ELb1ELb0ELb0ELb0ELb0ELb1ELb0ELb0ELi2ELi1ELi2ELi1ELb0EEENS1_24CollectiveEpilogueBwdGQAISC_fSF_Li256ELb0ELb0EEENS1_25SingleTileBwdLPTSchedulerILb0ELi128ELb0EEEEEEEEEvNT_6ParamsE --------------------------
	.section	.text._ZN7cutlass13device_kernelIN5flash11enable_sm90INS1_16FlashAttnBwdSm90INS1_25CollectiveMainloopBwdSm90ILi2ELi2ELi2EN4cute5tupleIJNS5_1CILi1EEES8_S8_EEENS6_IJNS7_ILi64EEENS7_ILi128EEESB_EEENS_6half_tEfNS_4arch4Sm90ELb1ELb0ELb0ELb0ELb0ELb1ELb0ELb0ELi2ELi1ELi2ELi1ELb0EEENS1_24CollectiveEpilogueBwdGQAISC_fSF_Li256ELb0ELb0EEENS1_25SingleTileBwdLPTSchedulerILb0ELi128ELb0EEEEEEEEEvNT_6ParamsE,"ax",@progbits
	.align	128
.text._ZN7cutlass13device_kernelIN5flash11enable_sm90INS1_16FlashAttnBwdSm90INS1_25CollectiveMainloopBwdSm90ILi2ELi2ELi2EN4cute5tupleIJNS5_1CILi1EEES8_S8_EEENS6_IJNS7_ILi64EEENS7_ILi128EEESB_EEENS_6half_tEfNS_4arch4Sm90ELb1ELb0ELb0ELb0ELb0ELb1ELb0ELb0ELi2ELi1ELi2ELi1ELb0EEENS1_24CollectiveEpilogueBwdGQAISC_fSF_Li256ELb0ELb0EEENS1_25SingleTileBwdLPTSchedulerILb0ELi128ELb0EEEEEEEEEvNT_6ParamsE:
        .type           _ZN7cutlass13device_kernelIN5flash11enable_sm90INS1_16FlashAttnBwdSm90INS1_25CollectiveMainloopBwdSm90ILi2ELi2ELi2EN4cute5tupleIJNS5_1CILi1EEES8_S8_EEENS6_IJNS7_ILi64EEENS7_ILi128EEESB_EEENS_6half_tEfNS_4arch4Sm90ELb1ELb0ELb0ELb0ELb0ELb1ELb0ELb0ELi2ELi1ELi2ELi1ELb0EEENS1_24CollectiveEpilogueBwdGQAISC_fSF_Li256ELb0ELb0EEENS1_25SingleTileBwdLPTSchedulerILb0ELi128ELb0EEEEEEEEEvNT_6ParamsE,@function
        .size           _ZN7cutlass13device_kernelIN5flash11enable_sm90INS1_16FlashAttnBwdSm90INS1_25CollectiveMainloopBwdSm90ILi2ELi2ELi2EN4cute5tupleIJNS5_1CILi1EEES8_S8_EEENS6_IJNS7_ILi64EEENS7_ILi128EEESB_EEENS_6half_tEfNS_4arch4Sm90ELb1ELb0ELb0ELb0ELb0ELb1ELb0ELb0ELi2ELi1ELi2ELi1ELb0EEENS1_24CollectiveEpilogueBwdGQAISC_fSF_Li256ELb0ELb0EEENS1_25SingleTileBwdLPTSchedulerILb0ELi128ELb0EEEEEEEEEvNT_6ParamsE,(.L_x_128 - _ZN7cutlass13device_kernelIN5flash11enable_sm90INS1_16FlashAttnBwdSm90INS1_25CollectiveMainloopBwdSm90ILi2ELi2ELi2EN4cute5tupleIJNS5_1CILi1EEES8_S8_EEENS6_IJNS7_ILi64EEENS7_ILi128EEESB_EEENS_6half_tEfNS_4arch4Sm90ELb1ELb0ELb0ELb0ELb0ELb1ELb0ELb0ELi2ELi1ELi2ELi1ELb0EEENS1_24CollectiveEpilogueBwdGQAISC_fSF_Li256ELb0ELb0EEENS1_25SingleTileBwdLPTSchedulerILb0ELi128ELb0EEEEEEEEEvNT_6ParamsE)
        .other          _ZN7cutlass13device_kernelIN5flash11enable_sm90INS1_16FlashAttnBwdSm90INS1_25CollectiveMainloopBwdSm90ILi2ELi2ELi2EN4cute5tupleIJNS5_1CILi1EEES8_S8_EEENS6_IJNS7_ILi64EEENS7_ILi128EEESB_EEENS_6half_tEfNS_4arch4Sm90ELb1ELb0ELb0ELb0ELb0ELb1ELb0ELb0ELi2ELi1ELi2ELi1ELb0EEENS1_24CollectiveEpilogueBwdGQAISC_fSF_Li256ELb0ELb0EEENS1_25SingleTileBwdLPTSchedulerILb0ELi128ELb0EEEEEEEEEvNT_6ParamsE,@"STO_CUDA_ENTRY STV_DEFAULT"
_ZN7cutlass13device_kernelIN5flash11enable_sm90INS1_16FlashAttnBwdSm90INS1_25CollectiveMainloopBwdSm90ILi2ELi2ELi2EN4cute5tupleIJNS5_1CILi1EEES8_S8_EEENS6_IJNS7_ILi64EEENS7_ILi128EEESB_EEENS_6half_tEfNS_4arch4Sm90ELb1ELb0ELb0ELb0ELb0ELb1ELb0ELb0ELi2ELi1ELi2ELi1ELb0EEENS1_24CollectiveEpilogueBwdGQAISC_fSF_Li256ELb0ELb0EEENS1_25SingleTileBwdLPTSchedulerILb0ELi128ELb0EEEEEEEEEvNT_6ParamsE:
[----:B------:R-:W-:Y:S01]  /*0000*/  LDC R1, c[0x0][0x37c] ;  /* 0x0000df00ff017b82 */ /* 0x000fe20000000800 */
[----:B------:R-:W-:Y:S05]  /*0010*/  EXIT ;  /* 0x000000000000794d */ /* 0x000fea0003800000 */
.L_x_49:
        /* <DEDUP_REMOVED lines=14> */
.L_x_128:


//--------------------- .text._ZN7cutlass13device_kernelIN5flash11enable_sm90INS1_16FlashAttnBwdSm90INS1_25CollectiveMainloopBwdSm90ILi2ELi2ELi2EN4cute5tupleIJNS5_1CILi1EEES8_S8_EEENS6_IJNS7_ILi64EEENS7_ILi128EEESB_EEENS_6half_tEfNS_4arch4Sm90ELb1ELb0ELb0ELb0ELb1ELb1ELb0ELb0ELi2ELi1ELi2ELi1ELb0EEENS1_24CollectiveEpilogueBwdGQAISC_fSF_Li256ELb0ELb1EEENS1_25SingleTileBwdLPTSchedulerILb0ELi128ELb1EEEEEEEEEvNT_6ParamsE --------------------------
	.section	.text._ZN7cutlass13device_kernelIN5flash11enable_sm90INS1_16FlashAttnBwdSm90INS1_25CollectiveMainloopBwdSm90ILi2ELi2ELi2EN4cute5tupleIJNS5_1CILi1EEES8_S8_EEENS6_IJNS7_ILi64EEENS7_ILi128EEESB_EEENS_6half_tEfNS_4arch4Sm90ELb1ELb0ELb0ELb0ELb1ELb1ELb0ELb0ELi2ELi1ELi2ELi1ELb0EEENS1_24CollectiveEpilogueBwdGQAISC_fSF_Li256ELb0ELb1EEENS1_25SingleTileBwdLPTSchedulerILb0ELi128ELb1EEEEEEEEEvNT_6ParamsE,"ax",@progbits
	.align	128
.text._ZN7cutlass13device_kernelIN5flash11enable_sm90INS1_16FlashAttnBwdSm90INS1_25CollectiveMainloopBwdSm90ILi2ELi2ELi2EN4cute5tupleIJNS5_1CILi1EEES8_S8_EEENS6_IJNS7_ILi64EEENS7_ILi128EEESB_EEENS_6half_tEfNS_4arch4Sm90ELb1ELb0ELb0ELb0ELb1ELb1ELb0ELb0ELi2ELi1ELi2ELi1ELb0EEENS1_24CollectiveEpilogueBwdGQAISC_fSF_Li256ELb0ELb1EEENS1_25SingleTileBwdLPTSchedulerILb0ELi128ELb1EEEEEEEEEvNT_6ParamsE:
        .type           _ZN7cutlass13device_kernelIN5flash11enable_sm90INS1_16FlashAttnBwdSm90INS1_25CollectiveMainloopBwdSm90ILi2ELi2ELi2EN4cute5tupleIJNS5_1CILi1EEES8_S8_EEENS6_IJNS7_ILi64EEENS7_ILi128EEESB_EEENS_6half_tEfNS_4arch4Sm90ELb1ELb0ELb0ELb0ELb1ELb1ELb0ELb0ELi2ELi1ELi2ELi1ELb0EEENS1_24CollectiveEpilogueBwdGQAISC_fSF_Li256ELb0ELb1EEENS1_25SingleTileBwdLPTSchedulerILb0ELi128ELb1EEEEEEEEEvNT_6ParamsE,@function
        .size           _ZN7cutlass13device_kernelIN5flash11enable_sm90INS1_16FlashAttnBwdSm90INS1_25CollectiveMainloopBwdSm90ILi2ELi2ELi2EN4cute5tupleIJNS5_1CILi1EEES8_S8_EEENS6_IJNS7_ILi64EEENS7_ILi128EEESB_EEENS_6half_tEfNS_4arch4Sm90ELb1ELb0ELb0ELb0ELb1ELb1ELb0ELb0ELi2ELi1ELi2ELi1ELb0EEENS1_24CollectiveEpilogueBwdGQAISC_fSF_Li256ELb0ELb1EEENS1_25SingleTileBwdLPTSchedulerILb0ELi128ELb1EEEEEEEEEvNT_6ParamsE,(.L_x_129 - _ZN7cutlass13device_kernelIN5flash11enable_sm90INS1_16FlashAttnBwdSm90INS1_25CollectiveMainloopBwdSm90ILi2ELi2ELi2EN4cute5tupleIJNS5_1CILi1EEES8_S8_EEENS6_IJNS7_ILi64EEENS7_ILi128EEESB_EEENS_6half_tEfNS_4arch4Sm90ELb1ELb0ELb0ELb0ELb1ELb1ELb0ELb0ELi2ELi1ELi2ELi1ELb0EEENS1_24CollectiveEpilogueBwdGQAISC_fSF_Li256ELb0ELb1EEENS1_25SingleTileBwdLPTSchedulerILb0ELi128ELb1EEEEEEEEEvNT_6ParamsE)
        .other          _ZN7cutlass13device_kernelIN5flash11enable_sm90INS1_16FlashAttnBwdSm90INS1_25CollectiveMainloopBwdSm90ILi2ELi2ELi2EN4cute5tupleIJNS5_1CILi1EEES8_S8_EEENS6_IJNS7_ILi64EEENS7_ILi128EEESB_EEENS_6half_tEfNS_4arch4Sm90ELb1ELb0ELb0ELb0ELb1ELb1ELb0ELb0ELi2ELi1ELi2ELi1ELb0EEENS1_24CollectiveEpilogueBwdGQAISC_fSF_Li256ELb0ELb1EEENS1_25SingleTileBwdLPTSchedulerILb0ELi128ELb1EEEEEEEEEvNT_6ParamsE,@"STO_CUDA_ENTRY STV_DEFAULT"
_ZN7cutlass13device_kernelIN5flash11enable_sm90INS1_16FlashAttnBwdSm90INS1_25CollectiveMainloopBwdSm90ILi2ELi2ELi2EN4cute5tupleIJNS5_1CILi1EEES8_S8_EEENS6_IJNS7_ILi64EEENS7_ILi128EEESB_EEENS_6half_tEfNS_4arch4Sm90ELb1ELb0ELb0ELb0ELb1ELb1ELb0ELb0ELi2ELi1ELi2ELi1ELb0EEENS1_24CollectiveEpilogueBwdGQAISC_fSF_Li256ELb0ELb1EEENS1_25SingleTileBwdLPTSchedulerILb0ELi128ELb1EEEEEEEEEvNT_6ParamsE:
[----:B------:R-:W-:Y:S01]  /*0000*/  LDC R1, c[0x0][0x37c] ;  /* 0x0000df00ff017b82 */ /* 0x000fe20000000800 */
[----:B------:R-:W-:Y:S05]  /*0010*/  EXIT ;  /* 0x000000000000794d */ /* 0x000fea0003800000 */
.L_x_50:
        /* <DEDUP_REMOVED lines=14> */
.L_x_129:


//--------------------- .text._ZN7cutlass13device_kernelIN5flash22FlashAttnBwdPreprocessIN4cute5tupleIJNS3_1CILi64EEENS5_ILi128EEEEEENS_6half_tEfNS_4arch4Sm90ELb1ELb0EEEEEvNT_6ParamsE --------------------------
	.section	.text._ZN7cutlass13device_kernelIN5flash22FlashAttnBwdPreprocessIN4cute5tupleIJNS3_1CILi64EEENS5_ILi128EEEEEENS_6half_tEfNS_4arch4Sm90ELb1ELb0EEEEEvNT_6ParamsE,"ax",@progbits
	.align	128
.text._ZN7cutlass13device_kernelIN5flash22FlashAttnBwdPreprocessIN4cute5tupleIJNS3_1CILi64EEENS5_ILi128EEEEEENS_6half_tEfNS_4arch4Sm90ELb1ELb0EEEEEvNT_6ParamsE:
        .type           _ZN7cutlass13device_kernelIN5flash22FlashAttnBwdPreprocessIN4cute5tupleIJNS3_1CILi64EEENS5_ILi128EEEEEENS_6half_tEfNS_4arch4Sm90ELb1ELb0EEEEEvNT_6ParamsE,@function
        .size           _ZN7cutlass13device_kernelIN5flash22FlashAttnBwdPreprocessIN4cute5tupleIJNS3_1CILi64EEENS5_ILi128EEEEEENS_6half_tEfNS_4arch4Sm90ELb1ELb0EEEEEvNT_6ParamsE,(.L_x_130 - _ZN7cutlass13device_kernelIN5flash22FlashAttnBwdPreprocessIN4cute5tupleIJNS3_1CILi64EEENS5_ILi128EEEEEENS_6half_tEfNS_4arch4Sm90ELb1ELb0EEEEEvNT_6ParamsE)
        .other          _ZN7cutlass13device_kernelIN5flash22FlashAttnBwdPreprocessIN4cute5tupleIJNS3_1CILi64EEENS5_ILi128EEEEEENS_6half_tEfNS_4arch4Sm90ELb1ELb0EEEEEvNT_6ParamsE,@"STO_CUDA_ENTRY STV_DEFAULT"
_ZN7cutlass13device_kernelIN5flash22FlashAttnBwdPreprocessIN4cute5tupleIJNS3_1CILi64EEENS5_ILi128EEEEEENS_6half_tEfNS_4arch4Sm90ELb1ELb0EEEEEvNT_6ParamsE:
[----:B------:R-:W-:Y:S01]  /*0000*/  LDC R1, c[0x0][0x37c] ;  /* 0x0000df00ff017b82 */ /* 0x000fe20000000800 */
[----:B------:R-:W0:Y:S07]  /*0010*/  S2R R0, SR_TID.X ;  /* 0x0000000000007919 */ /* 0x000e2e0000002100 */
[----:B------:R-:W1:Y:S01]  /*0020*/  S2UR UR11, SR_CTAID.X ;  /* 0x00000000000b79c3 */ /* 0x000e620000002500 */
[----:B------:R-:W2:Y:S01]  /*0030*/  LDCU UR7, c[0x0][0x388] ;  /* 0x00007100ff0777ac */ /* 0x000ea20008000800 */
[----:B------:R-:W-:Y:S01]  /*0040*/  HFMA2 R41, -RZ, RZ, 0, 0 ;  /* 0x00000000ff297431 */ /* 0x000fe200000001ff */
[----:B------:R-:W3:Y:S01]  /*0050*/  S2R R4, SR_CTAID.Z ;  /* 0x0000000000047919 */ /* 0x000ee20000002700 */
[----:B------:R-:W4:Y:S04]  /*0060*/  LDCU UR4, c[0x0][0x38c] ;  /* 0x00007180ff0477ac */ /* 0x000f280008000800 */
[----:B------:R-:W3:Y:S01]  /*0070*/  S2UR UR14, SR_CTAID.Y ;  /* 0x00000000000e79c3 */ /* 0x000ee20000002600 */
[----:B------:R-:W3:Y:S07]  /*0080*/  LDCU.64 UR12, c[0x0][0x358] ;  /* 0x00006b00ff0c77ac */ /* 0x000eee0008000a00 */
[----:B------:R-:W3:Y:S01]  /*0090*/  LDC.64 R14, c[0x0][0x3a0] ;  /* 0x0000e800ff0e7b82 */ /* 0x000ee20000000a00 */
[----:B-1----:R-:W-:-:S07]  /*00a0*/  USHF.L.U32 UR6, UR11, 0x6, URZ ;  /* 0x000000060b067899 */ /* 0x002fce00080006ff */
[----:B------:R-:W1:Y:S01]  /*00b0*/  LDC.64 R22, c[0x0][0x3a8] ;  /* 0x0000ea00ff167b82 */ /* 0x000e620000000a00 */
[----:B--2---:R-:W-:Y:S01]  /*00c0*/  UIADD3 UR10, UPT, UPT, -UR6, UR7, URZ ;  /* 0x00000007060a7290 */ /* 0x004fe2000fffe1ff */
[----:B0-----:R-:W-:Y:S02]  /*00d0*/  SHF.L.U32 R40, R0, 0x3, RZ ;  /* 0x0000000300287819 */ /* 0x001fe400000006ff */
[----:B------:R-:W-:-:S04]  /*00e0*/  SHF.R.U32.HI R2, RZ, 0x4, R0 ;  /* 0x00000004ff027819 */ /* 0x000fc80000011600 */
[----:B------:R-:W0:Y:S01]  /*00f0*/  LDC.64 R20, c[0x0][0x3c0] ;  /* 0x0000f000ff147b82 */ /* 0x000e220000000a00 */
[----:B------:R-:W-:Y:S02]  /*0100*/  LOP3.LUT R40, R40, 0x78, RZ, 0xc0, !PT ;  /* 0x0000007828287812 */ /* 0x000fe400078ec0ff */
[----:B------:R-:W-:Y:S02]  /*0110*/  IADD3 R3, PT, PT, R2, 0x10, RZ ;  /* 0x0000001002037810 */ /* 0x000fe40007ffe0ff */
[----:B----4-:R-:W-:Y:S01]  /*0120*/  ISETP.GE.AND P0, PT, R40, UR4, PT ;  /* 0x0000000428007c0c */ /* 0x010fe2000bf06270 */
[----:B------:R-:W-:Y:S01]  /*0130*/  UIMAD.WIDE.U32 UR4, UR11, 0x40, URZ ;  /* 0x000000400b0478a5 */ /* 0x000fe2000f8e00ff */
[----:B---3--:R-:W-:Y:S01]  /*0140*/  IMAD.WIDE.U32 R8, R14, UR14, R40 ;  /* 0x0000000e0e087c25 */ /* 0x008fe2000f8e0028 */
[----:B------:R-:W2:Y:S01]  /*0150*/  LDC.64 R12, c[0x0][0x3c8] ;  /* 0x0000f200ff0c7b82 */ /* 0x000ea20000000a00 */
[----:B------:R-:W-:Y:S02]  /*0160*/  ISETP.GE.OR P1, PT, R3, UR10, P0 ;  /* 0x0000000a03007c0c */ /* 0x000fe40008726670 */
[C---:B------:R-:W-:Y:S01]  /*0170*/  ISETP.GE.OR P2, PT, R2.reuse, UR10, P0 ;  /* 0x0000000a02007c0c */ /* 0x040fe20008746670 */
[----:B------:R-:W-:Y:S01]  /*0180*/  IMAD R9, R15, UR14, R9 ;  /* 0x0000000e0f097c24 */ /* 0x000fe2000f8e0209 */
[----:B------:R-:W-:-:S02]  /*0190*/  LOP3.LUT R7, R2, UR4, RZ, 0xfc, !PT ;  /* 0x0000000402077c12 */ /* 0x000fc4000f8efcff */
[----:B------:R-:W-:Y:S01]  /*01a0*/  IADD3 R6, PT, PT, R2, 0x30, RZ ;  /* 0x0000003002067810 */ /* 0x000fe20007ffe0ff */
[----:B------:R-:W3:Y:S01]  /*01b0*/  LDC.64 R14, c[0x0][0x3b8] ;  /* 0x0000ee00ff0e7b82 */ /* 0x000ee20000000a00 */
[----:B-1----:R-:W-:-:S04]  /*01c0*/  IMAD.WIDE.U32 R28, R4, R22, R8 ;  /* 0x00000016041c7225 */ /* 0x002fc800078e0008 */
[----:B------:R-:W-:Y:S01]  /*01d0*/  IMAD R29, R4, R23, R29 ;  /* 0x00000017041d7224 */ /* 0x000fe200078e021d */
[C---:B------:R-:W-:Y:S02]  /*01e0*/  @!P1 IADD3 R19, P3, PT, R7.reuse, 0x10, RZ ;  /* 0x0000001007139810 */ /* 0x040fe40007f7e0ff */
[----:B------:R-:W1:Y:S01]  /*01f0*/  @!P1 LDC.64 R16, c[0x0][0x398] ;  /* 0x0000e600ff109b82 */ /* 0x000e620000000a00 */
[----:B0-----:R-:W-:Y:S01]  /*0200*/  IMAD.WIDE.U32 R10, R20, UR14, R40 ;  /* 0x0000000e140a7c25 */ /* 0x001fe2000f8e0028 */
[----:B------:R-:W-:Y:S02]  /*0210*/  @!P1 IADD3.X R5, PT, PT, RZ, UR5, RZ, P3, !PT ;  /* 0x00000005ff059c10 */ /* 0x000fe40009ffe4ff */
[----:B------:R-:W-:Y:S01]  /*0220*/  @!P1 IADD3 R25, P4, PT, R7, 0x10, RZ ;  /* 0x0000001007199810 */ /* 0x000fe20007f9e0ff */
[----:B------:R-:W-:-:S03]  /*0230*/  IMAD R11, R21, UR14, R11 ;  /* 0x0000000e150b7c24 */ /* 0x000fc6000f8e020b */
[----:B------:R-:W0:Y:S01]  /*0240*/  @!P1 LDC.64 R52, c[0x0][0x380] ;  /* 0x0000e000ff349b82 */ /* 0x000e220000000a00 */
[C---:B--2---:R-:W-:Y:S01]  /*0250*/  IMAD.WIDE.U32 R26, R4.reuse, R12, R10 ;  /* 0x0000000c041a7225 */ /* 0x044fe200078e000a */
[----:B------:R-:W-:Y:S02]  /*0260*/  @!P1 IADD3.X R23, PT, PT, RZ, UR5, RZ, P4, !PT ;  /* 0x00000005ff179c10 */ /* 0x000fe4000a7fe4ff */
[----:B------:R-:W-:Y:S01]  /*0270*/  @!P2 MOV R12, R28 ;  /* 0x0000001c000ca202 */ /* 0x000fe20000000f00 */
[----:B------:R-:W-:Y:S01]  /*0280*/  IMAD R27, R4, R13, R27 ;  /* 0x0000000d041b7224 */ /* 0x000fe200078e021b */
[----:B------:R-:W-:Y:S02]  /*0290*/  @!P2 MOV R13, R29 ;  /* 0x0000001d000da202 */ /* 0x000fe40000000f00 */
[----:B------:R-:W2:Y:S01]  /*02a0*/  LDC.64 R50, c[0x0][0x3b0] ;  /* 0x0000ec00ff327b82 */ /* 0x000ea20000000a00 */
[----:B---3--:R-:W-:Y:S02]  /*02b0*/  @!P1 IMAD R18, R23, R14, RZ ;  /* 0x0000000e17129224 */ /* 0x008fe400078e02ff */
[----:B-1----:R-:W-:Y:S01]  /*02c0*/  @!P1 IMAD R8, R5, R16, RZ ;  /* 0x0000001005089224 */ /* 0x002fe200078e02ff */
[----:B------:R-:W-:-:S04]  /*02d0*/  IADD3 R5, PT, PT, R2, 0x20, RZ ;  /* 0x0000002002057810 */ /* 0x000fc80007ffe0ff */
[----:B------:R-:W1:Y:S01]  /*02e0*/  LDC.64 R10, c[0x0][0x3b8] ;  /* 0x0000ee00ff0a7b82 */ /* 0x000e620000000a00 */
[----:B------:R-:W-:Y:S01]  /*02f0*/  @!P1 IMAD R21, R19, R17, R8 ;  /* 0x0000001113159224 */ /* 0x000fe200078e0208 */
[----:B------:R-:W-:Y:S01]  /*0300*/  ISETP.GE.OR P3, PT, R5, UR10, P0 ;  /* 0x0000000a05007c0c */ /* 0x000fe20008766670 */
[----:B------:R-:W-:Y:S01]  /*0310*/  @!P1 IMAD.WIDE.U32 R16, R19, R16, R28 ;  /* 0x0000001013109225 */ /* 0x000fe200078e001c */
[----:B------:R-:W-:-:S04]  /*0320*/  ISETP.GE.OR P0, PT, R6, UR10, P0 ;  /* 0x0000000a06007c0c */ /* 0x000fc80008706670 */
[----:B------:R-:W3:Y:S01]  /*0330*/  @!P2 LDC.64 R8, c[0x0][0x398] ;  /* 0x0000e600ff08ab82 */ /* 0x000ee20000000a00 */
[----:B------:R-:W-:Y:S01]  /*0340*/  @!P1 IMAD R19, R25, R15, R18 ;  /* 0x0000000f19139224 */ /* 0x000fe200078e0212 */
[----:B------:R-:W-:Y:S01]  /*0350*/  @!P1 IADD3 R17, PT, PT, R17, R21, RZ ;  /* 0x0000001511119210 */ /* 0x000fe20007ffe0ff */
[----:B------:R-:W-:Y:S01]  /*0360*/  @!P1 IMAD.WIDE.U32 R14, R25, R14, R26 ;  /* 0x0000000e190e9225 */ /* 0x000fe200078e001a */
[----:B0-----:R-:W-:-:S04]  /*0370*/  @!P1 LEA R52, P4, R16, R52, 0x1 ;  /* 0x0000003410349211 */ /* 0x001fc800078808ff */
[----:B------:R-:W0:Y:S01]  /*0380*/  @!P2 LDC.64 R44, c[0x0][0x380] ;  /* 0x0000e000ff2cab82 */ /* 0x000e220000000a00 */
[----:B------:R-:W-:Y:S02]  /*0390*/  @!P1 LEA.HI.X R53, R16, R53, R17, 0x1, P4 ;  /* 0x0000003510359211 */ /* 0x000fe400020f0c11 */
[----:B------:R-:W-:Y:S02]  /*03a0*/  @!P1 IADD3 R15, PT, PT, R15, R19, RZ ;  /* 0x000000130f0f9210 */ /* 0x000fe40007ffe0ff */
[----:B--2---:R-:W-:Y:S02]  /*03b0*/  @!P1 LEA R50, P4, R14, R50, 0x1 ;  /* 0x000000320e329211 */ /* 0x004fe400078808ff */
[----:B------:R-:W-:Y:S01]  /*03c0*/  @!P2 MOV R16, R26 ;  /* 0x0000001a0010a202 */ /* 0x000fe20000000f00 */
[----:B------:R-:W2:Y:S01]  /*03d0*/  LDC.64 R22, c[0x0][0x3b0] ;  /* 0x0000ec00ff167b82 */ /* 0x000ea20000000a00 */
[----:B------:R-:W-:Y:S01]  /*03e0*/  @!P2 MOV R17, R27 ;  /* 0x0000001b0011a202 */ /* 0x000fe20000000f00 */
[----:B-1----:R-:W-:Y:S01]  /*03f0*/  @!P2 IMAD R20, R10, UR5, RZ ;  /* 0x000000050a14ac24 */ /* 0x002fe2000f8e02ff */
[----:B------:R-:W-:-:S02]  /*0400*/  @!P1 LEA.HI.X R51, R14, R51, R15, 0x1, P4 ;  /* 0x000000330e339211 */ /* 0x000fc400020f0c0f */
[C---:B------:R-:W-:Y:S01]  /*0410*/  @!P3 IADD3 R15, P4, PT, R7.reuse, 0x20, RZ ;  /* 0x00000020070fb810 */ /* 0x040fe20007f9e0ff */
[C---:B------:R-:W-:Y:S01]  /*0420*/  @!P2 IMAD R31, R7.reuse, R11, R20 ;  /* 0x0000000b071fa224 */ /* 0x040fe200078e0214 */
[----:B------:R-:W-:Y:S01]  /*0430*/  @!P3 MOV R32, R28 ;  /* 0x0000001c0020b202 */ /* 0x000fe20000000f00 */
[----:B------:R-:W1:Y:S01]  /*0440*/  @!P3 LDC.64 R38, c[0x0][0x398] ;  /* 0x0000e600ff26bb82 */ /* 0x000e620000000a00 */
[----:B---3--:R-:W-:Y:S01]  /*0450*/  @!P2 IMAD R18, R8, UR5, RZ ;  /* 0x000000050812ac24 */ /* 0x008fe2000f8e02ff */
[----:B------:R-:W-:Y:S01]  /*0460*/  @!P3 IADD3.X R19, PT, PT, RZ, UR5, RZ, P4, !PT ;  /* 0x00000005ff13bc10 */ /* 0x000fe2000a7fe4ff */
[C---:B------:R-:W-:Y:S01]  /*0470*/  @!P2 IMAD.WIDE.U32 R12, R7.reuse, R8, R12 ;  /* 0x00000008070ca225 */ /* 0x040fe200078e000c */
[----:B------:R-:W-:Y:S02]  /*0480*/  @!P3 MOV R33, R29 ;  /* 0x0000001d0021b202 */ /* 0x000fe40000000f00 */
[----:B------:R-:W-:Y:S01]  /*0490*/  @!P3 MOV R24, R26 ;  /* 0x0000001a0018b202 */ /* 0x000fe20000000f00 */
[C---:B------:R-:W-:Y:S01]  /*04a0*/  @!P2 IMAD R21, R7.reuse, R9, R18 ;  /* 0x000000090715a224 */ /* 0x040fe200078e0212 */
[----:B------:R-:W3:Y:S01]  /*04b0*/  @!P0 LDC.64 R36, c[0x0][0x398] ;  /* 0x0000e600ff248b82 */ /* 0x000ee20000000a00 */
[C---:B------:R-:W-:Y:S01]  /*04c0*/  @!P0 IADD3 R9, P5, PT, R7.reuse, 0x30, RZ ;  /* 0x0000003007098810 */ /* 0x040fe20007fbe0ff */
[----:B------:R-:W-:Y:S01]  /*04d0*/  @!P2 IMAD.WIDE.U32 R16, R7, R10, R16 ;  /* 0x0000000a0710a225 */ /* 0x000fe200078e0010 */
[----:B0-----:R-:W-:-:S02]  /*04e0*/  @!P2 LEA R44, P4, R12, R44, 0x1 ;  /* 0x0000002c0c2ca211 */ /* 0x001fc400078808ff */
[----:B------:R-:W-:Y:S02]  /*04f0*/  @!P0 IADD3.X R11, PT, PT, RZ, UR5, RZ, P5, !PT ;  /* 0x00000005ff0b8c10 */ /* 0x000fe4000affe4ff */
[----:B------:R-:W-:Y:S01]  /*0500*/  @!P2 IADD3 R10, PT, PT, R13, R21, RZ ;  /* 0x000000150d0aa210 */ /* 0x000fe20007ffe0ff */
[----:B------:R-:W0:Y:S01]  /*0510*/  @!P3 LDC.64 R46, c[0x0][0x380] ;  /* 0x0000e000ff2ebb82 */ /* 0x000e220000000a00 */
[----:B------:R-:W-:Y:S02]  /*0520*/  @!P2 IADD3 R8, PT, PT, R17, R31, RZ ;  /* 0x0000001f1108a210 */ /* 0x000fe40007ffe0ff */
[----:B------:R-:W-:Y:S02]  /*0530*/  @!P2 LEA.HI.X R45, R12, R45, R10, 0x1, P4 ;  /* 0x0000002d0c2da211 */ /* 0x000fe400020f0c0a */
[----:B------:R-:W-:Y:S02]  /*0540*/  CS2R R12, SRZ ;  /* 0x00000000000c7805 */ /* 0x000fe4000001ff00 */
[----:B--2---:R-:W-:-:S02]  /*0550*/  @!P2 LEA R22, P5, R16, R22, 0x1 ;  /* 0x000000161016a211 */ /* 0x004fc400078a08ff */
[----:B------:R-:W-:Y:S01]  /*0560*/  @!P3 MOV R25, R27 ;  /* 0x0000001b0019b202 */ /* 0x000fe20000000f00 */
[-C--:B-1----:R-:W-:Y:S01]  /*0570*/  @!P3 IMAD R14, R19, R38.reuse, RZ ;  /* 0x00000026130eb224 */ /* 0x082fe200078e02ff */
[----:B------:R-:W1:Y:S01]  /*0580*/  LDC.64 R34, c[0x0][0x3b8] ;  /* 0x0000ee00ff227b82 */ /* 0x000e620000000a00 */
[----:B------:R-:W-:Y:S01]  /*0590*/  @!P2 LEA.HI.X R23, R16, R23, R8, 0x1, P5 ;  /* 0x000000171017a211 */ /* 0x000fe200028f0c08 */
[----:B------:R-:W-:-:S04]  /*05a0*/  @!P3 IMAD.WIDE.U32 R32, R15, R38, R32 ;  /* 0x000000260f20b225 */ /* 0x000fc800078e0020 */
[----:B------:R-:W-:Y:S01]  /*05b0*/  @!P3 IMAD R39, R15, R39, R14 ;  /* 0x000000270f27b224 */ /* 0x000fe200078e020e */
[----:B------:R-:W-:Y:S01]  /*05c0*/  CS2R R14, SRZ ;  /* 0x00000000000e7805 */ /* 0x000fe2000001ff00 */
[-C--:B---3--:R-:W-:Y:S01]  /*05d0*/  @!P0 IMAD R10, R11, R36.reuse, RZ ;  /* 0x000000240b0a8224 */ /* 0x088fe200078e02ff */
[----:B------:R-:W2:Y:S01]  /*05e0*/  LDC.64 R30, c[0x0][0x3b8] ;  /* 0x0000ee00ff1e7b82 */ /* 0x000ea20000000a00 */
[----:B------:R-:W-:-:S03]  /*05f0*/  @!P0 IMAD.WIDE.U32 R28, R9, R36, R28 ;  /* 0x00000024091c8225 */ /* 0x000fc600078e001c */
[----:B------:R3:W4:Y:S01]  /*0600*/  @!P2 LDG.E.128 R12, desc[UR12][R22.64] ;  /* 0x0000000c160ca981 */ /* 0x000722000c1e1d00 */
[----:B------:R-:W-:Y:S01]  /*0610*/  @!P0 IMAD R37, R9, R37, R10 ;  /* 0x0000002509258224 */ /* 0x000fe200078e020a */
[----:B------:R-:W-:Y:S02]  /*0620*/  CS2R R8, SRZ ;  /* 0x0000000000087805 */ /* 0x000fe4000001ff00 */
[----:B------:R-:W-:Y:S01]  /*0630*/  CS2R R10, SRZ ;  /* 0x00000000000a7805 */ /* 0x000fe2000001ff00 */
[----:B------:R-:W2:Y:S01]  /*0640*/  @!P0 LDC.64 R42, c[0x0][0x380] ;  /* 0x0000e000ff2a8b82 */ /* 0x000ea20000000a00 */
[----:B------:R-:W-:Y:S02]  /*0650*/  CS2R R16, SRZ ;  /* 0x0000000000107805 */ /* 0x000fe4000001ff00 */
[----:B------:R-:W-:Y:S02]  /*0660*/  CS2R R18, SRZ ;  /* 0x0000000000127805 */ /* 0x000fe4000001ff00 */
[----:B------:R0:W4:Y:S03]  /*0670*/  @!P2 LDG.E.128 R8, desc[UR12][R44.64] ;  /* 0x0000000c2c08a981 */ /* 0x000126000c1e1d00 */
[----:B------:R-:W2:Y:S01]  /*0680*/  LDC.64 R48, c[0x0][0x3b0] ;  /* 0x0000ec00ff307b82 */ /* 0x000ea20000000a00 */
[----:B------:R-:W-:-:S02]  /*0690*/  @!P3 IADD3 R41, P2, PT, R7, 0x20, RZ ;  /* 0x000000200729b810 */ /* 0x000fc40007f5e0ff */
[----:B------:R-:W-:Y:S02]  /*06a0*/  CS2R R20, SRZ ;  /* 0x0000000000147805 */ /* 0x000fe4000001ff00 */
[----:B---3--:R-:W-:Y:S01]  /*06b0*/  CS2R R22, SRZ ;  /* 0x0000000000167805 */ /* 0x008fe2000001ff00 */
[----:B------:R-:W3:Y:S02]  /*06c0*/  @!P1 LDG.E.128 R16, desc[UR12][R52.64] ;  /* 0x0000000c34109981 */ /* 0x000ee4000c1e1d00 */
[----:B0-----:R-:W0:Y:S01]  /*06d0*/  LDC.64 R44, c[0x0][0x3b0] ;  /* 0x0000ec00ff2c7b82 */ /* 0x001e220000000a00 */
[----:B------:R-:W-:Y:S02]  /*06e0*/  @!P3 IADD3.X R36, PT, PT, RZ, UR5, RZ, P2, !PT ;  /* 0x00000005ff24bc10 */ /* 0x000fe400097fe4ff */
[----:B------:R1:W3:Y:S01]  /*06f0*/  @!P1 LDG.E.128 R20, desc[UR12][R50.64] ;  /* 0x0000000c32149981 */ /* 0x0002e2000c1e1d00 */
[----:B------:R-:W-:Y:S02]  /*0700*/  @!P0 IADD3 R7, P2, PT, R7, 0x30, RZ ;  /* 0x0000003007078810 */ /* 0x000fe40007f5e0ff */
[----:B------:R-:W-:-:S02]  /*0710*/  @!P3 IADD3 R33, PT, PT, R33, R39, RZ ;  /* 0x000000272121b210 */ /* 0x000fc40007ffe0ff */
[----:B------:R-:W-:Y:S02]  /*0720*/  @!P3 LEA R46, P1, R32, R46, 0x1 ;  /* 0x0000002e202eb211 */ /* 0x000fe400078208ff */
[----:B------:R-:W-:Y:S01]  /*0730*/  @!P0 IADD3.X R39, PT, PT, RZ, UR5, RZ, P2, !PT ;  /* 0x00000005ff278c10 */ /* 0x000fe200097fe4ff */
[-C--:B-1----:R-:W-:Y:S01]  /*0740*/  @!P3 IMAD R36, R36, R34.reuse, RZ ;  /* 0x000000222424b224 */ /* 0x082fe200078e02ff */
[----:B------:R-:W-:Y:S01]  /*0750*/  @!P3 LEA.HI.X R47, R32, R47, R33, 0x1, P1 ;  /* 0x0000002f202fb211 */ /* 0x000fe200008f0c21 */
[----:B------:R-:W-:Y:S01]  /*0760*/  @!P3 IMAD.WIDE.U32 R24, R41, R34, R24 ;  /* 0x000000222918b225 */ /* 0x000fe200078e0018 */
[----:B------:R-:W-:Y:S01]  /*0770*/  @!P0 IADD3 R37, PT, PT, R29, R37, RZ ;  /* 0x000000251d258210 */ /* 0x000fe20007ffe0ff */
[----:B------:R-:W1:Y:S02]  /*0780*/  LDC.64 R50, c[0x0][0x400] ;  /* 0x00010000ff327b82 */ /* 0x000e640000000a00 */
[----:B--2---:R-:W-:Y:S02]  /*0790*/  @!P0 IMAD R32, R39, R30, RZ ;  /* 0x0000001e27208224 */ /* 0x004fe400078e02ff */
[----:B------:R-:W-:Y:S01]  /*07a0*/  @!P3 IMAD R35, R41, R35, R36 ;  /* 0x000000232923b224 */ /* 0x000fe200078e0224 */
[----:B------:R-:W-:Y:S01]  /*07b0*/  @!P0 LEA R42, P1, R28, R42, 0x1 ;  /* 0x0000002a1c2a8211 */ /* 0x000fe200078208ff */
[----:B------:R-:W-:-:S02]  /*07c0*/  @!P0 IMAD R31, R7, R31, R32 ;  /* 0x0000001f071f8224 */ /* 0x000fc400078e0220 */
[----:B------:R-:W-:Y:S01]  /*07d0*/  @!P0 IMAD.WIDE.U32 R32, R7, R30, R26 ;  /* 0x0000001e07208225 */ /* 0x000fe200078e001a */
[----:B------:R-:W-:Y:S02]  /*07e0*/  @!P3 IADD3 R35, PT, PT, R25, R35, RZ ;  /* 0x000000231923b210 */ /* 0x000fe40007ffe0ff */
[----:B------:R-:W-:Y:S02]  /*07f0*/  @!P3 LEA R48, P2, R24, R48, 0x1 ;  /* 0x000000301830b211 */ /* 0x000fe400078408ff */
[----:B------:R-:W-:Y:S02]  /*0800*/  @!P0 LEA.HI.X R43, R28, R43, R37, 0x1, P1 ;  /* 0x0000002b1c2b8211 */ /* 0x000fe400008f0c25 */
[----:B------:R-:W-:Y:S02]  /*0810*/  @!P0 IADD3 R7, PT, PT, R33, R31, RZ ;  /* 0x0000001f21078210 */ /* 0x000fe40007ffe0ff */
[----:B0-----:R-:W-:Y:S02]  /*0820*/  @!P0 LEA R44, P1, R32, R44, 0x1 ;  /* 0x0000002c202c8211 */ /* 0x001fe400078208ff */
[----:B------:R-:W-:-:S02]  /*0830*/  CS2R R26, SRZ ;  /* 0x00000000001a7805 */ /* 0x000fc4000001ff00 */
[----:B------:R-:W-:Y:S02]  /*0840*/  @!P3 LEA.HI.X R49, R24, R49, R35, 0x1, P2 ;  /* 0x000000311831b211 */ /* 0x000fe400010f0c23 */
[----:B------:R-:W-:Y:S02]  /*0850*/  CS2R R24, SRZ ;  /* 0x0000000000187805 */ /* 0x000fe4000001ff00 */
[----:B------:R-:W-:Y:S02]  /*0860*/  CS2R R28, SRZ ;  /* 0x00000000001c7805 */ /* 0x000fe4000001ff00 */
[----:B------:R-:W-:Y:S02]  /*0870*/  CS2R R30, SRZ ;  /* 0x00000000001e7805 */ /* 0x000fe4000001ff00 */
[----:B------:R-:W-:Y:S02]  /*0880*/  @!P0 LEA.HI.X R45, R32, R45, R7, 0x1, P1 ;  /* 0x0000002d202d8211 */ /* 0x000fe400008f0c07 */
[----:B------:R-:W-:-:S02]  /*0890*/  CS2R R32, SRZ ;  /* 0x0000000000207805 */ /* 0x000fc4000001ff00 */
[----:B------:R-:W-:Y:S02]  /*08a0*/  CS2R R34, SRZ ;  /* 0x0000000000227805 */ /* 0x000fe4000001ff00 */
[----:B------:R-:W-:Y:S02]  /*08b0*/  CS2R R36, SRZ ;  /* 0x0000000000247805 */ /* 0x000fe4000001ff00 */
[----:B------:R-:W-:Y:S01]  /*08c0*/  CS2R R38, SRZ ;  /* 0x0000000000267805 */ /* 0x000fe2000001ff00 */
[----:B------:R-:W2:Y:S04]  /*08d0*/  @!P3 LDG.E.128 R24, desc[UR12][R46.64] ;  /* 0x0000000c2e18b981 */ /* 0x000ea8000c1e1d00 */
[----:B------:R0:W2:Y:S04]  /*08e0*/  @!P3 LDG.E.128 R28, desc[UR12][R48.64] ;  /* 0x0000000c301cb981 */ /* 0x0000a8000c1e1d00 */
[----:B------:R1:W2:Y:S04]  /*08f0*/  @!P0 LDG.E.128 R32, desc[UR12][R42.64] ;  /* 0x0000000c2a208981 */ /* 0x0002a8000c1e1d00 */
[----:B------:R4:W2:Y:S01]  /*0900*/  @!P0 LDG.E.128 R36, desc[UR12][R44.64] ;  /* 0x0000000c2c248981 */ /* 0x0008a2000c1e1d00 */
[C---:B------:R-:W-:Y:S01]  /*0910*/  ISETP.GE.AND P0, PT, R0.reuse, UR10, PT ;  /* 0x0000000a00007c0c */ /* 0x040fe2000bf06270 */
[----:B0-----:R-:W0:Y:S03]  /*0920*/  LDC.64 R48, c[0x0][0x408] ;  /* 0x00010200ff307b82 */ /* 0x001e260000000a00 */
[----:B------:R-:W-:-:S13]  /*0930*/  ISETP.GT.U32.OR P0, PT, R0, 0x3f, P0 ;  /* 0x0000003f0000780c */ /* 0x000fda0000704470 */
[----:B------:R-:W0:Y:S01]  /*0940*/  @!P0 LDC.64 R46, c[0x0][0x3f8] ;  /* 0x0000fe00ff2e8b82 */ /* 0x000e220000000a00 */
[----:B------:R-:W-:Y:S02]  /*0950*/  @!P0 IADD3 R52, PT, PT, R0, UR6, RZ ;  /* 0x0000000600348c10 */ /* 0x000fe4000fffe0ff */
[----:B------:R-:W-:-:S03]  /*0960*/  @!P0 MOV R53, RZ ;  /* 0x000000ff00358202 */ /* 0x000fc60000000f00 */
[----:B-1----:R-:W-:-:S04]  /*0970*/  @!P0 IMAD.WIDE.U32 R52, R50, UR14, R52 ;  /* 0x0000000e32348c25 */ /* 0x002fc8000f8e0034 */
[----:B------:R-:W-:Y:S02]  /*0980*/  @!P0 IMAD R53, R51, UR14, R53 ;  /* 0x0000000e33358c24 */ /* 0x000fe4000f8e0235 */
[----:B0-----:R-:W-:-:S04]  /*0990*/  @!P0 IMAD.WIDE.U32 R42, R4, R48, R52 ;  /* 0x00000030042a8225 */ /* 0x001fc800078e0034 */
[----:B------:R-:W-:Y:S01]  /*09a0*/  @!P0 IMAD R49, R4, R49, R43 ;  /* 0x0000003104318224 */ /* 0x000fe200078e022b */
[----:B------:R-:W-:Y:S02]  /*09b0*/  MOV R48, 0x7f800000 ;  /* 0x7f80000000307802 */ /* 0x000fe40000000f00 */
[----:B------:R-:W-:-:S04]  /*09c0*/  @!P0 LEA R46, P1, R42, R46, 0x2 ;  /* 0x0000002e2a2e8211 */ /* 0x000fc800078210ff */
[----:B------:R-:W-:-:S05]  /*09d0*/  @!P0 LEA.HI.X R47, R42, R47, R49, 0x2, P1 ;  /* 0x0000002f2a2f8211 */ /* 0x000fca00008f1431 */
[----:B------:R0:W5:Y:S01]  /*09e0*/  @!P0 LDG.E R48, desc[UR12][R46.64] ;  /* 0x0000000c2e308981 */ /* 0x000162000c1e1900 */
[----:B------:R-:W-:Y:S01]  /*09f0*/  ISETP.NE.AND P0, PT, R40, RZ, PT ;  /* 0x000000ff2800720c */ /* 0x000fe20003f05270 */
[----:B------:R-:W-:Y:S01]  /*0a00*/  BSSY.RECONVERGENT B0, `(.L_x_51) ;  /* 0x000009b000007945 */ /* 0x000fe20003800200 */
[--C-:B----4-:R-:W-:Y:S02]  /*0a10*/  HADD2.F32 R45, -RZ, R12.reuse.H1_H1 ;  /* 0x3000000cff2d7230 */ /* 0x110fe40000004100 */
[----:B------:R-:W-:Y:S02]  /*0a20*/  HADD2.F32 R44, -RZ, R12.H0_H0 ;  /* 0x2000000cff2c7230 */ /* 0x000fe40000004100 */
[----:B0-----:R-:W-:Y:S02]  /*0a30*/  HADD2.F32 R46, -RZ, R14.H0_H0 ;  /* 0x2000000eff2e7230 */ /* 0x001fe40000004100 */
[--C-:B------:R-:W-:Y:S02]  /*0a40*/  HADD2.F32 R7, -RZ, R8.reuse.H0_H0 ;  /* 0x20000008ff077230 */ /* 0x100fe40000004100 */
[----:B------:R-:W-:-:S02]  /*0a50*/  HADD2.F32 R8, -RZ, R8.H1_H1 ;  /* 0x30000008ff087230 */ /* 0x000fc40000004100 */
[----:B------:R-:W-:Y:S02]  /*0a60*/  HADD2.F32 R50, -RZ, R14.H1_H1 ;  /* 0x3000000eff327230 */ /* 0x000fe40000004100 */
[----:B---3--:R-:W-:Y:S02]  /*0a70*/  HADD2.F32 R49, -RZ, R16.H1_H1 ;  /* 0x30000010ff317230 */ /* 0x008fe40000004100 */
[----:B------:R-:W-:Y:S01]  /*0a80*/  FMUL.FTZ R8, R8, R45 ;  /* 0x0000002d08087220 */ /* 0x000fe20000410000 */
[--C-:B------:R-:W-:Y:S02]  /*0a90*/  HADD2.F32 R47, -RZ, R15.reuse.H0_H0 ;  /* 0x2000000fff2f7230 */ /* 0x100fe40000004100 */
[----:B------:R-:W-:Y:S02]  /*0aa0*/  HADD2.F32 R52, -RZ, R20.H1_H1 ;  /* 0x30000014ff347230 */ /* 0x000fe40000004100 */
[----:B------:R-:W-:Y:S02]  /*0ab0*/  HADD2.F32 R14, -RZ, R15.H1_H1 ;  /* 0x3000000fff0e7230 */ /* 0x000fe40000004100 */
[----:B------:R-:W-:-:S02]  /*0ac0*/  HADD2.F32 R16, -RZ, R16.H0_H0 ;  /* 0x20000010ff107230 */ /* 0x000fc40000004100 */
[----:B------:R-:W-:Y:S01]  /*0ad0*/  FMUL.FTZ R49, R49, R52 ;  /* 0x0000003431317220 */ /* 0x000fe20000410000 */
[----:B------:R-:W-:Y:S02]  /*0ae0*/  HADD2.F32 R15, -RZ, R20.H0_H0 ;  /* 0x20000014ff0f7230 */ /* 0x000fe40000004100 */
[----:B------:R-:W-:Y:S01]  /*0af0*/  FFMA.FTZ R44, R7, R44, R8 ;  /* 0x0000002c072c7223 */ /* 0x000fe20000010008 */
[----:B------:R-:W-:Y:S02]  /*0b00*/  HADD2.F32 R41, -RZ, R9.H0_H0 ;  /* 0x20000009ff297230 */ /* 0x000fe40000004100 */
[----:B------:R-:W-:Y:S02]  /*0b10*/  HADD2.F32 R12, -RZ, R13.H0_H0 ;  /* 0x2000000dff0c7230 */ /* 0x000fe40000004100 */
[----:B------:R-:W-:Y:S01]  /*0b20*/  FFMA.FTZ R16, R16, R15, R49 ;  /* 0x0000000f10107223 */ /* 0x000fe20000010031 */
[----:B------:R-:W-:Y:S02]  /*0b30*/  HADD2.F32 R7, -RZ, R17.H0_H0 ;  /* 0x20000011ff077230 */ /* 0x000fe40000004100 */
[----:B------:R-:W-:-:S02]  /*0b40*/  HADD2.F32 R8, -RZ, R21.H0_H0 ;  /* 0x20000015ff087230 */ /* 0x000fc40000004100 */
[----:B------:R-:W-:Y:S01]  /*0b50*/  FFMA.FTZ R41, R41, R12, R44 ;  /* 0x0000000c29297223 */ /* 0x000fe2000001002c */
[----:B------:R-:W-:Y:S02]  /*0b60*/  HADD2.F32 R42, -RZ, R9.H1_H1 ;  /* 0x30000009ff2a7230 */ /* 0x000fe40000004100 */
[----:B------:R-:W-:Y:S02]  /*0b70*/  HADD2.F32 R13, -RZ, R13.H1_H1 ;  /* 0x3000000dff0d7230 */ /* 0x000fe40000004100 */
[----:B------:R-:W-:Y:S01]  /*0b80*/  FFMA.FTZ R16, R7, R8, R16 ;  /* 0x0000000807107223 */ /* 0x000fe20000010010 */
[----:B------:R-:W-:Y:S02]  /*0b90*/  HADD2.F32 R17, -RZ, R17.H1_H1 ;  /* 0x30000011ff117230 */ /* 0x000fe40000004100 */
[----:B------:R-:W-:Y:S02]  /*0ba0*/  HADD2.F32 R12, -RZ, R21.H1_H1 ;  /* 0x30000015ff0c7230 */ /* 0x000fe40000004100 */
[----:B------:R-:W-:Y:S01]  /*0bb0*/  FFMA.FTZ R42, R42, R13, R41 ;  /* 0x0000000d2a2a7223 */ /* 0x000fe20000010029 */
[----:B------:R-:W-:-:S02]  /*0bc0*/  HADD2.F32 R9, -RZ, R10.H0_H0 ;  /* 0x2000000aff097230 */ /* 0x000fc40000004100 */
[----:B------:R-:W-:Y:S02]  /*0bd0*/  HADD2.F32 R7, -RZ, R18.H0_H0 ;  /* 0x20000012ff077230 */ /* 0x000fe40000004100 */
[----:B------:R-:W-:Y:S01]  /*0be0*/  FFMA.FTZ R12, R17, R12, R16 ;  /* 0x0000000c110c7223 */ /* 0x000fe20000010010 */
[----:B------:R-:W-:Y:S02]  /*0bf0*/  HADD2.F32 R8, -RZ, R22.H0_H0 ;  /* 0x20000016ff087230 */ /* 0x000fe40000004100 */
[----:B------:R-:W-:Y:S01]  /*0c00*/  FFMA.FTZ R42, R9, R46, R42 ;  /* 0x0000002e092a7223 */ /* 0x000fe2000001002a */
[----:B------:R-:W-:Y:S02]  /*0c10*/  HADD2.F32 R43, -RZ, R10.H1_H1 ;  /* 0x3000000aff2b7230 */ /* 0x000fe40000004100 */
[----:B------:R-:W-:Y:S01]  /*0c20*/  FFMA.FTZ R13, R7, R8, R12 ;  /* 0x00000008070d7223 */ /* 0x000fe2000001000c */
[--C-:B------:R-:W-:Y:S02]  /*0c30*/  HADD2.F32 R7, -RZ, R23.reuse.H0_H0 ;  /* 0x20000017ff077230 */ /* 0x100fe40000004100 */
[----:B------:R-:W-:Y:S01]  /*0c40*/  FFMA.FTZ R43, R43, R50, R42 ;  /* 0x000000322b2b7223 */ /* 0x000fe2000001002a */
[----:B------:R-:W-:-:S02]  /*0c50*/  HADD2.F32 R8, -RZ, R23.H1_H1 ;  /* 0x30000017ff087230 */ /* 0x000fc40000004100 */
[--C-:B--2---:R-:W-:Y:S02]  /*0c60*/  HADD2.F32 R17, -RZ, R24.reuse.H0_H0 ;  /* 0x20000018ff117230 */ /* 0x104fe40000004100 */
[----:B------:R-:W-:Y:S02]  /*0c70*/  HADD2.F32 R24, -RZ, R24.H1_H1 ;  /* 0x30000018ff187230 */ /* 0x000fe40000004100 */
[--C-:B------:R-:W-:Y:S02]  /*0c80*/  HADD2.F32 R23, -RZ, R28.reuse.H1_H1 ;  /* 0x3000001cff177230 */ /* 0x100fe40000004100 */
[----:B------:R-:W-:Y:S02]  /*0c90*/  HADD2.F32 R42, -RZ, R28.H0_H0 ;  /* 0x2000001cff2a7230 */ /* 0x000fe40000004100 */
[----:B------:R-:W-:Y:S02]  /*0ca0*/  HADD2.F32 R21, -RZ, R32.H1_H1 ;  /* 0x30000020ff157230 */ /* 0x000fe40000004100 */
[----:B------:R-:W-:Y:S01]  /*0cb0*/  FMUL.FTZ R24, R24, R23 ;  /* 0x0000001718187220 */ /* 0x000fe20000410000 */
[----:B------:R-:W-:-:S02]  /*0cc0*/  HADD2.F32 R28, -RZ, R36.H1_H1 ;  /* 0x30000024ff1c7230 */ /* 0x000fc40000004100 */
[----:B------:R-:W-:Y:S02]  /*0cd0*/  HADD2.F32 R18, -RZ, R18.H1_H1 ;  /* 0x30000012ff127230 */ /* 0x000fe40000004100 */
[----:B------:R-:W-:Y:S02]  /*0ce0*/  HADD2.F32 R9, -RZ, R22.H1_H1 ;  /* 0x30000016ff097230 */ /* 0x000fe40000004100 */
[----:B------:R-:W-:Y:S01]  /*0cf0*/  FMUL.FTZ R21, R21, R28 ;  /* 0x0000001c15157220 */ /* 0x000fe20000410000 */
[----:B------:R-:W-:Y:S02]  /*0d00*/  HADD2.F32 R32, -RZ, R32.H0_H0 ;  /* 0x20000020ff207230 */ /* 0x000fe40000004100 */
[----:B------:R-:W-:Y:S02]  /*0d10*/  HADD2.F32 R23, -RZ, R36.H0_H0 ;  /* 0x20000024ff177230 */ /* 0x000fe40000004100 */
[----:B------:R-:W-:Y:S01]  /*0d20*/  FFMA.FTZ R42, R17, R42, R24 ;  /* 0x0000002a112a7223 */ /* 0x000fe20000010018 */
[----:B------:R-:W-:-:S02]  /*0d30*/  HADD2.F32 R15, -RZ, R25.H0_H0 ;  /* 0x20000019ff0f7230 */ /* 0x000fc40000004100 */
[----:B------:R-:W-:Y:S02]  /*0d40*/  HADD2.F32 R44, -RZ, R29.H0_H0 ;  /* 0x2000001dff2c7230 */ /* 0x000fe40000004100 */
[----:B------:R-:W-:Y:S01]  /*0d50*/  FFMA.FTZ R9, R18, R9, R13 ;  /* 0x0000000912097223 */ /* 0x000fe2000001000d */
[----:B------:R-:W-:Y:S02]  /*0d60*/  HADD2.F32 R12, -RZ, R19.H0_H0 ;  /* 0x20000013ff0c7230 */ /* 0x000fe40000004100 */
        /* <DEDUP_REMOVED lines=18> */
[----:B------:R-:W-:Y:S02]  /*0e90*/  HADD2.F32 R13, -RZ, R30.H1_H1 ;  /* 0x3000001eff0d7230 */ /* 0x000fe40000004100 */
[----:B------:R-:W-:Y:S01]  /*0ea0*/  FFMA.FTZ R15, R15, R22, R24 ;  /* 0x000000160f0f7223 */ /* 0x000fe20000010018 */
[----:B------:R-:W-:-:S02]  /*0eb0*/  HADD2.F32 R34, -RZ, R34.H1_H1 ;  /* 0x30000022ff227230 */ /* 0x000fc40000004100 */
[----:B------:R-:W-:Y:S02]  /*0ec0*/  HADD2.F32 R17, -RZ, R38.H1_H1 ;  /* 0x30000026ff117230 */ /* 0x000fe40000004100 */
[----:B------:R-:W-:Y:S01]  /*0ed0*/  FFMA.FTZ R26, R26, R13, R9 ;  /* 0x0000000d1a1a7223 */ /* 0x000fe20000010009 */
[----:B------:R-:W-:Y:S02]  /*0ee0*/  HADD2.F32 R7, -RZ, R27.H0_H0 ;  /* 0x2000001bff077230 */ /* 0x000fe40000004100 */
[----:B------:R-:W-:Y:S02]  /*0ef0*/  HADD2.F32 R18, -RZ, R31.H0_H0 ;  /* 0x2000001fff127230 */ /* 0x000fe40000004100 */
[----:B------:R-:W-:Y:S01]  /*0f00*/  FFMA.FTZ R34, R34, R17, R15 ;  /* 0x0000001122227223 */ /* 0x000fe2000001000f */
[----:B------:R-:W-:Y:S02]  /*0f10*/  HADD2.F32 R10, -RZ, R11.H0_H0 ;  /* 0x2000000bff0a7230 */ /* 0x000fe40000004100 */
[----:B------:R-:W-:-:S02]  /*0f20*/  HADD2.F32 R9, -RZ, R35.H0_H0 ;  /* 0x20000023ff097230 */ /* 0x000fc40000004100 */
[----:B------:R-:W-:Y:S02]  /*0f30*/  HADD2.F32 R20, -RZ, R39.H0_H0 ;  /* 0x20000027ff147230 */ /* 0x000fe40000004100 */
[----:B------:R-:W-:Y:S01]  /*0f40*/  FFMA.FTZ R26, R7, R18, R26 ;  /* 0x00000012071a7223 */ /* 0x000fe2000001001a */
[----:B------:R-:W-:Y:S02]  /*0f50*/  HADD2.F32 R11, -RZ, R11.H1_H1 ;  /* 0x3000000bff0b7230 */ /* 0x000fe40000004100 */
[----:B------:R-:W-:Y:S01]  /*0f60*/  FFMA.FTZ R10, R10, R47, R43 ;  /* 0x0000002f0a0a7223 */ /* 0x000fe2000001002b */
[----:B------:R-:W-:Y:S02]  /*0f70*/  HADD2.F32 R19, -RZ, R19.H1_H1 ;  /* 0x30000013ff137230 */ /* 0x000fe40000004100 */
[----:B------:R-:W-:Y:S01]  /*0f80*/  FFMA.FTZ R20, R9, R20, R34 ;  /* 0x0000001409147223 */ /* 0x000fe20000010022 */
[----:B------:R-:W-:Y:S02]  /*0f90*/  HADD2.F32 R27, -RZ, R27.H1_H1 ;  /* 0x3000001bff1b7230 */ /* 0x000fe40000004100 */
[----:B------:R-:W-:-:S02]  /*0fa0*/  HADD2.F32 R16, -RZ, R31.H1_H1 ;  /* 0x3000001fff107230 */ /* 0x000fc40000004100 */
[----:B------:R-:W-:Y:S02]  /*0fb0*/  HADD2.F32 R35, -RZ, R35.H1_H1 ;  /* 0x30000023ff237230 */ /* 0x000fe40000004100 */
[----:B------:R-:W-:Y:S02]  /*0fc0*/  HADD2.F32 R18, -RZ, R39.H1_H1 ;  /* 0x30000027ff127230 */ /* 0x000fe40000004100 */
[----:B------:R-:W-:Y:S01]  /*0fd0*/  FFMA.FTZ R10, R11, R14, R10 ;  /* 0x0000000e0b0a7223 */ /* 0x000fe2000001000a */
[----:B------:R-:W-:Y:S01]  /*0fe0*/  FFMA.FTZ R12, R19, R8, R12 ;  /* 0x00000008130c7223 */ /* 0x000fe2000001000c */
[----:B------:R-:W-:Y:S01]  /*0ff0*/  FFMA.FTZ R16, R27, R16, R26 ;  /* 0x000000101b107223 */ /* 0x000fe2000001001a */
[----:B------:R-:W-:Y:S02]  /*1000*/  FFMA.FTZ R20, R35, R18, R20 ;  /* 0x0000001223147223 */ /* 0x000fe40000010014 */
[----:B------:R-:W0:Y:S04]  /*1010*/  SHFL.BFLY PT, R7, R10, 0x8, 0x1f ;  /* 0x0d001f000a077f89 */ /* 0x000e2800000e0000 */
[----:B------:R-:W1:Y:S04]  /*1020*/  SHFL.BFLY PT, R9, R12, 0x8, 0x1f ;  /* 0x0d001f000c097f89 */ /* 0x000e6800000e0000 */
[----:B------:R-:W2:Y:S04]  /*1030*/  SHFL.BFLY PT, R13, R16, 0x8, 0x1f ;  /* 0x0d001f00100d7f89 */ /* 0x000ea800000e0000 */
[----:B------:R-:W3:Y:S01]  /*1040*/  SHFL.BFLY PT, R17, R20, 0x8, 0x1f ;  /* 0x0d001f0014117f89 */ /* 0x000ee200000e0000 */
[----:B0-----:R-:W-:Y:S01]  /*1050*/  FADD.FTZ R7, R10, R7 ;  /* 0x000000070a077221 */ /* 0x001fe20000010000 */
[----:B-1----:R-:W-:Y:S01]  /*1060*/  FADD.FTZ R11, R12, R9 ;  /* 0x000000090c0b7221 */ /* 0x002fe20000010000 */
[----:B--2---:R-:W-:Y:S01]  /*1070*/  FADD.FTZ R15, R16, R13 ;  /* 0x0000000d100f7221 */ /* 0x004fe20000010000 */
[----:B---3--:R-:W-:-:S02]  /*1080*/  FADD.FTZ R19, R20, R17 ;  /* 0x0000001114137221 */ /* 0x008fc40000010000 */
        /* <DEDUP_REMOVED lines=23> */
[----:B---3--:R-:W-:Y:S01]  /*1200*/  FADD.FTZ R15, R7, R8 ;  /* 0x00000008070f7221 */ /* 0x008fe20000010000 */
[----:B------:R-:W-:Y:S06]  /*1210*/  @P0 BRA `(.L_x_52) ;  /* 0x0000000000640947 */ /* 0x000fec0003800000 */
[----:B------:R-:W0:Y:S01]  /*1220*/  LDCU.64 UR8, c[0x0][0x3e8] ;  /* 0x00007d00ff0877ac */ /* 0x000e220008000a00 */
[----:B------:R-:W1:Y:S01]  /*1230*/  LDC.64 R10, c[0x0][0x3f0] ;  /* 0x0000fc00ff0a7b82 */ /* 0x000e620000000a00 */
[----:B------:R-:W-:Y:S01]  /*1240*/  ISETP.GE.AND P0, PT, R6, UR10, PT ;  /* 0x0000000a06007c0c */ /* 0x000fe2000bf06270 */
[----:B------:R-:W-:Y:S01]  /*1250*/  UMOV UR4, UR6 ;  /* 0x0000000600047c82 */ /* 0x000fe20008000000 */
[----:B------:R-:W-:Y:S01]  /*1260*/  UMOV UR5, URZ ;  /* 0x000000ff00057c82 */ /* 0x000fe20008000000 */
[----:B------:R-:W2:Y:S01]  /*1270*/  LDCU.64 UR16, c[0x0][0x3d0] ;  /* 0x00007a00ff1077ac */ /* 0x000ea20008000a00 */
[----:B------:R-:W-:Y:S02]  /*1280*/  ISETP.GE.AND P3, PT, R2, UR10, PT ;  /* 0x0000000a02007c0c */ /* 0x000fe4000bf66270 */
[----:B------:R-:W-:Y:S02]  /*1290*/  ISETP.GE.AND P2, PT, R3, UR10, PT ;  /* 0x0000000a03007c0c */ /* 0x000fe4000bf46270 */
[----:B------:R-:W-:Y:S01]  /*12a0*/  FSEL R3, R14, RZ, !P3 ;  /* 0x000000ff0e037208 */ /* 0x000fe20005800000 */
[----:B0-----:R-:W-:-:S04]  /*12b0*/  UIMAD.WIDE.U32 UR4, UR14, UR8, UR4 ;  /* 0x000000080e0472a5 */ /* 0x001fc8000f8e0004 */
[----:B------:R-:W-:-:S06]  /*12c0*/  UIMAD UR5, UR14, UR9, UR5 ;  /* 0x000000090e0572a4 */ /* 0x000fcc000f8e0205 */
[----:B-1----:R-:W-:-:S04]  /*12d0*/  IMAD.WIDE.U32 R8, R4, R10, UR4 ;  /* 0x0000000404087e25 */ /* 0x002fc8000f8e000a */
[----:B------:R-:W-:Y:S01]  /*12e0*/  IMAD R7, R4, R11, R9 ;  /* 0x0000000b04077224 */ /* 0x000fe200078e0209 */
[----:B------:R-:W-:Y:S02]  /*12f0*/  IADD3 R8, P1, PT, R2, R8, RZ ;  /* 0x0000000802087210 */ /* 0x000fe40007f3e0ff */
[----:B------:R-:W-:Y:S02]  /*1300*/  FSEL R11, R15, RZ, !P0 ;  /* 0x000000ff0f0b7208 */ /* 0x000fe40004000000 */
[----:B------:R-:W-:Y:S02]  /*1310*/  IADD3.X R7, PT, PT, RZ, R7, RZ, P1, !PT ;  /* 0x00000007ff077210 */ /* 0x000fe40000ffe4ff */
[C---:B--2---:R-:W-:Y:S02]  /*1320*/  LEA R6, P4, R8.reuse, UR16, 0x2 ;  /* 0x0000001008067c11 */ /* 0x044fe4000f8810ff */
[----:B------:R-:W-:Y:S02]  /*1330*/  ISETP.GE.AND P1, PT, R5, UR10, PT ;  /* 0x0000000a05007c0c */ /* 0x000fe4000bf26270 */
[----:B------:R-:W-:-:S02]  /*1340*/  LEA.HI.X R7, R8, UR17, R7, 0x2, P4 ;  /* 0x0000001108077c11 */ /* 0x000fc4000a0f1407 */
[----:B------:R-:W-:Y:S02]  /*1350*/  FSEL R5, R12, RZ, !P2 ;  /* 0x000000ff0c057208 */ /* 0x000fe40005000000 */
[----:B------:R-:W-:Y:S01]  /*1360*/  FSEL R9, R16, RZ, !P1 ;  /* 0x000000ff10097208 */ /* 0x000fe20004800000 */
[----:B------:R0:W-:Y:S04]  /*1370*/  STG.E desc[UR12][R6.64], R3 ;  /* 0x0000000306007986 */ /* 0x0001e8000c10190c */
[----:B------:R0:W-:Y:S04]  /*1380*/  STG.E desc[UR12][R6.64+0x40], R5 ;  /* 0x0000400506007986 */ /* 0x0001e8000c10190c */
[----:B------:R0:W-:Y:S04]  /*1390*/  STG.E desc[UR12][R6.64+0x80], R9 ;  /* 0x0000800906007986 */ /* 0x0001e8000c10190c */
[----:B------:R0:W-:Y:S02]  /*13a0*/  STG.E desc[UR12][R6.64+0xc0], R11 ;  /* 0x0000c00b06007986 */ /* 0x0001e4000c10190c */
.L_x_52:
[----:B------:R-:W-:Y:S05]  /*13b0*/  BSYNC.RECONVERGENT B0 ;  /* 0x0000000000007941 */ /* 0x000fea0003800200 */
.L_x_51:
[----:B------:R-:W-:Y:S01]  /*13c0*/  UIADD3 UR4, UPT, UPT, UR7, 0x3f, URZ ;  /* 0x0000003f07047890 */ /* 0x000fe2000fffe0ff */
[----:B0-----:R-:W0:Y:S01]  /*13d0*/  LDC.64 R10, c[0x0][0x440] ;  /* 0x00011000ff0a7b82 */ /* 0x001e220000000a00 */
[----:B------:R-:W-:Y:S02]  /*13e0*/  BSSY.RECONVERGENT B0, `(.L_x_53) ;  /* 0x0000019000007945 */ /* 0x000fe40003800200 */
[----:B------:R-:W-:-:S04]  /*13f0*/  USHF.R.S32.HI UR5, URZ, 0x1f, UR4 ;  /* 0x0000001fff057899 */ /* 0x000fc80008011404 */
[----:B------:R-:W-:Y:S01]  /*1400*/  ULEA.HI UR5, UR5, UR4, URZ, 0x6 ;  /* 0x0000000405057291 */ /* 0x000fe2000f8f30ff */
[----:B------:R-:W1:Y:S03]  /*1410*/  LDC.64 R12, c[0x0][0x448] ;  /* 0x00011200ff0c7b82 */ /* 0x000e660000000a00 */
[----:B------:R-:W-:-:S04]  /*1420*/  ULOP3.LUT UR5, UR5, 0xffffffc0, URZ, 0xc0, !UPT ;  /* 0xffffffc005057892 */ /* 0x000fc8000f8ec0ff */
[----:B------:R-:W-:-:S04]  /*1430*/  UIADD3 UR5, UPT, UPT, UR6, UR4, -UR5 ;  /* 0x0000000406057290 */ /* 0x000fc8000fffe805 */
[----:B------:R-:W-:-:S06]  /*1440*/  UIADD3 UR5, UPT, UPT, UR4, -UR5, URZ ;  /* 0x8000000504057290 */ /* 0x000fcc000fffe0ff */
[----:B------:R-:W-:-:S04]  /*1450*/  ISETP.GE.AND P0, PT, R0, UR5, PT ;  /* 0x0000000500007c0c */ /* 0x000fc8000bf06270 */
[----:B------:R-:W-:-:S13]  /*1460*/  ISETP.GT.U32.OR P0, PT, R0, 0x3f, P0 ;  /* 0x0000003f0000780c */ /* 0x000fda0000704470 */
[----:B------:R-:W-:Y:S05]  /*1470*/  @P0 BRA `(.L_x_54) ;  /* 0x00000000003c0947 */ /* 0x000fea0003800000 */
[----:B------:R-:W2:Y:S01]  /*1480*/  LDC.64 R6, c[0x0][0x418] ;  /* 0x00010600ff067b82 */ /* 0x000ea20000000a00 */
[----:B------:R-:W3:Y:S01]  /*1490*/  LDCU.64 UR4, c[0x0][0x420] ;  /* 0x00008400ff0477ac */ /* 0x000ee20008000a00 */
[----:B------:R-:W-:Y:S01]  /*14a0*/  HFMA2 R3, -RZ, RZ, 0, 0 ;  /* 0x00000000ff037431 */ /* 0x000fe200000001ff */
[----:B------:R-:W-:Y:S01]  /*14b0*/  IADD3 R2, PT, PT, R0, UR6, RZ ;  /* 0x0000000600027c10 */ /* 0x000fe2000fffe0ff */
[C---:B-----5:R-:W-:Y:S01]  /*14c0*/  FMUL.FTZ R5, R48.reuse, 1.4426950216293334961 ;  /* 0x3fb8aa3b30057820 */ /* 0x060fe20000410000 */
[----:B------:R-:W-:-:S03]  /*14d0*/  FSETP.NEU.FTZ.AND P0, PT, R48, -INF , PT ;  /* 0xff8000003000780b */ /* 0x000fc60003f1d000 */
[----:B------:R-:W4:Y:S01]  /*14e0*/  LDC.64 R8, c[0x0][0x410] ;  /* 0x00010400ff087b82 */ /* 0x000f220000000a00 */
[----:B------:R-:W-:Y:S01]  /*14f0*/  FSEL R5, R5, RZ, P0 ;  /* 0x000000ff05057208 */ /* 0x000fe20000000000 */
[----:B--2---:R-:W-:-:S04]  /*1500*/  IMAD.WIDE.U32 R2, R6, UR14, R2 ;  /* 0x0000000e06027c25 */ /* 0x004fc8000f8e0002 */
[----:B------:R-:W-:Y:S02]  /*1510*/  IMAD R3, R7, UR14, R3 ;  /* 0x0000000e07037c24 */ /* 0x000fe4000f8e0203 */
[----:B---3--:R-:W-:-:S04]  /*1520*/  IMAD.WIDE.U32 R2, R4, UR4, R2 ;  /* 0x0000000404027c25 */ /* 0x008fc8000f8e0002 */
[----:B------:R-:W-:Y:S01]  /*1530*/  IMAD R3, R4, UR5, R3 ;  /* 0x0000000504037c24 */ /* 0x000fe2000f8e0203 */
[----:B----4-:R-:W-:-:S04]  /*1540*/  LEA R6, P1, R2, R8, 0x2 ;  /* 0x0000000802067211 */ /* 0x010fc800078210ff */
[----:B------:R-:W-:-:S05]  /*1550*/  LEA.HI.X R7, R2, R9, R3, 0x2, P1 ;  /* 0x0000000902077211 */ /* 0x000fca00008f1403 */
[----:B------:R2:W-:Y:S04]  /*1560*/  STG.E desc[UR12][R6.64], R5 ;  /* 0x0000000506007986 */ /* 0x0005e8000c10190c */
.L_x_54:
[----:B------:R-:W-:Y:S05]  /*1570*/  BSYNC.RECONVERGENT B0 ;  /* 0x0000000000007941 */ /* 0x000fea0003800200 */
.L_x_53:
[----:B------:R-:W-:Y:S01]  /*1580*/  USHF.L.U32 UR4, UR11, 0xd, URZ ;  /* 0x0000000d0b047899 */ /* 0x000fe200080006ff */
[----:B------:R-:W-:Y:S01]  /*1590*/  SHF.L.U32 R2, R0, 0x2, RZ ;  /* 0x0000000200027819 */ /* 0x000fe200000006ff */
[----:B------:R-:W3:Y:S01]  /*15a0*/  LDCU.64 UR8, c[0x0][0x458] ;  /* 0x00008b00ff0877ac */ /* 0x000ee20008000a00 */
[----:B------:R-:W-:-:S03]  /*15b0*/  MOV R3, RZ ;  /* 0x000000ff00037202 */ /* 0x000fc60000000f00 */
[----:B------:R-:W-:-:S05]  /*15c0*/  LOP3.LUT R2, R2, UR4, RZ, 0xfc, !PT ;  /* 0x0000000402027c12 */ /* 0x000fca000f8efcff */
[----:B------:R-:W2:Y:S01]  /*15d0*/  LDCU.64 UR4, c[0x0][0x428] ;  /* 0x00008500ff0477ac */ /* 0x000ea20008000a00 */
[----:B0-----:R-:W-:-:S04]  /*15e0*/  IMAD.WIDE.U32 R2, R10, UR14, R2 ;  /* 0x0000000e0a027c25 */ /* 0x001fc8000f8e0002 */
[----:B------:R-:W-:Y:S01]  /*15f0*/  IMAD R3, R11, UR14, R3 ;  /* 0x0000000e0b037c24 */ /* 0x000fe2000f8e0203 */
[----:B---3--:R-:W-:Y:S01]  /*1600*/  ISETP.NE.U32.AND P0, PT, RZ, UR8, PT ;  /* 0x00000008ff007c0c */ /* 0x008fe2000bf05070 */
[----:B-1----:R-:W-:-:S03]  /*1610*/  IMAD.WIDE.U32 R2, R4, R12, R2 ;  /* 0x0000000c04027225 */ /* 0x002fc600078e0002 */
[----:B------:R-:W-:Y:S01]  /*1620*/  ISETP.NE.AND.EX P0, PT, RZ, UR9, PT, P0 ;  /* 0x00000009ff007c0c */ /* 0x000fe2000bf05300 */
[----:B------:R-:W-:-:S03]  /*1630*/  IMAD R3, R4, R13, R3 ;  /* 0x0000000d04037224 */ /* 0x000fc600078e0203 */
[----:B------:R-:W-:Y:S02]  /*1640*/  ISETP.NE.OR P0, PT, R0, RZ, !P0 ;  /* 0x000000ff0000720c */ /* 0x000fe40004705670 */
[----:B--2---:R-:W-:-:S04]  /*1650*/  LEA R6, P1, R2, UR4, 0x2 ;  /* 0x0000000402067c11 */ /* 0x004fc8000f8210ff */
        /* <DEDUP_REMOVED lines=11> */
[----:B0-----:R-:W0:Y:S08]  /*1710*/  LDC R7, c[0x0][0x390] ;  /* 0x0000e400ff077b82 */ /* 0x001e300000000800 */
[----:B------:R-:W2:Y:S01]  /*1720*/  LDC.64 R2, c[0x0][0x458] ;  /* 0x00011600ff027b82 */ /* 0x000ea20000000a00 */
[----:B-1----:R-:W-:-:S04]  /*1730*/  IMAD R4, R5, UR11, R4 ;  /* 0x0000000b05047c24 */ /* 0x002fc8000f8e0204 */
[----:B0-----:R-:W-:-:S04]  /*1740*/  IMAD R5, R4, R7, UR14 ;  /* 0x0000000e04057e24 */ /* 0x001fc8000f8e0207 */
[----:B--2---:R-:W-:-:S05]  /*1750*/  IMAD.WIDE R2, R5, 0x4, R2 ;  /* 0x0000000405027825 */ /* 0x004fca00078e0202 */
[----:B------:R-:W-:Y:S01]  /*1760*/  STG.E desc[UR12][R2.64], RZ ;  /* 0x000000ff02007986 */ /* 0x000fe2000c10190c */
[----:B------:R-:W-:Y:S05]  /*1770*/  EXIT ;  /* 0x000000000000794d */ /* 0x000fea0003800000 */
.L_x_55:
        /* <DEDUP_REMOVED lines=16> */
.L_x_130:


//--------------------- .text._ZN7cutlass13device_kernelIN5flash11enable_sm90INS1_16FlashAttnBwdSm90INS1_25CollectiveMainloopBwdSm90ILi2ELi2ELi2EN4cute5tupleIJNS5_1CILi1EEES8_S8_EEENS6_IJNS7_ILi64EEENS7_ILi128EEESB_EEENS_6half_tEfNS_4arch4Sm90ELb1ELb0ELb0ELb1ELb0ELb1ELb0ELb0ELi2ELi1ELi2ELi1ELb0EEENS1_21CollectiveEpilogueBwdISC_SD_SF_Li256ELb1ELb0ELi1EEENS1_25SingleTileBwdLPTSchedulerILb1ELi128ELb0EEEEEEEEEvNT_6ParamsE --------------------------
	.section	.text._ZN7cutlass13device_kernelIN5flash11enable_sm90INS1_16FlashAttnBwdSm90INS1_25CollectiveMainloopBwdSm90ILi2ELi2ELi2EN4cute5tupleIJNS5_1CILi1EEES8_S8_EEENS6_IJNS7_ILi64EEENS7_ILi128EEESB_EEENS_6half_tEfNS_4arch4Sm90ELb1ELb0ELb0ELb1ELb0ELb1ELb0ELb0ELi2ELi1ELi2ELi1ELb0EEENS1_21CollectiveEpilogueBwdISC_SD_SF_Li256ELb1ELb0ELi1EEENS1_25SingleTileBwdLPTSchedulerILb1ELi128ELb0EEEEEEEEEvNT_6ParamsE,"ax",@progbits
	.align	128
.text._ZN7cutlass13device_kernelIN5flash11enable_sm90INS1_16FlashAttnBwdSm90INS1_25CollectiveMainloopBwdSm90ILi2ELi2ELi2EN4cute5tupleIJNS5_1CILi1EEES8_S8_EEENS6_IJNS7_ILi64EEENS7_ILi128EEESB_EEENS_6half_tEfNS_4arch4Sm90ELb1ELb0ELb0ELb1ELb0ELb1ELb0ELb0ELi2ELi1ELi2ELi1ELb0EEENS1_21CollectiveEpilogueBwdISC_SD_SF_Li256ELb1ELb0ELi1EEENS1_25SingleTileBwdLPTSchedulerILb1ELi128ELb0EEEEEEEEEvNT_6ParamsE:
        .type           _ZN7cutlass13device_kernelIN5flash11enable_sm90INS1_16FlashAttnBwdSm90INS1_25CollectiveMainloopBwdSm90ILi2ELi2ELi2EN4cute5tupleIJNS5_1CILi1EEES8_S8_EEENS6_IJNS7_ILi64EEENS7_ILi128EEESB_EEENS_6half_tEfNS_4arch4Sm90ELb1ELb0ELb0ELb1ELb0ELb1ELb0ELb0ELi2ELi1ELi2ELi1ELb0EEENS1_21CollectiveEpilogueBwdISC_SD_SF_Li256ELb1ELb0ELi1EEENS1_25SingleTileBwdLPTSchedulerILb1ELi128ELb0EEEEEEEEEvNT_6ParamsE,@function
        .size           _ZN7cutlass13device_kernelIN5flash11enable_sm90INS1_16FlashAttnBwdSm90INS1_25CollectiveMainloopBwdSm90ILi2ELi2ELi2EN4cute5tupleIJNS5_1CILi1EEES8_S8_EEENS6_IJNS7_ILi64EEENS7_ILi128EEESB_EEENS_6half_tEfNS_4arch4Sm90ELb1ELb0ELb0ELb1ELb0ELb1ELb0ELb0ELi2ELi1ELi2ELi1ELb0EEENS1_21CollectiveEpilogueBwdISC_SD_SF_Li256ELb1ELb0ELi1EEENS1_25SingleTileBwdLPTSchedulerILb1ELi128ELb0EEEEEEEEEvNT_6ParamsE,(.L_x_131 - _ZN7cutlass13device_kernelIN5flash11enable_sm90INS1_16FlashAttnBwdSm90INS1_25CollectiveMainloopBwdSm90ILi2ELi2ELi2EN4cute5tupleIJNS5_1CILi1EEES8_S8_EEENS6_IJNS7_ILi64EEENS7_ILi128EEESB_EEENS_6half_tEfNS_4arch4Sm90ELb1ELb0ELb0ELb1ELb0ELb1ELb0ELb0ELi2ELi1ELi2ELi1ELb0EEENS1_21CollectiveEpilogueBwdISC_SD_SF_Li256ELb1ELb0ELi1EEENS1_25SingleTileBwdLPTSchedulerILb1ELi128ELb0EEEEEEEEEvNT_6ParamsE)
        .other          _ZN7cutlass13device_kernelIN5flash11enable_sm90INS1_16FlashAttnBwdSm90INS1_25CollectiveMainloopBwdSm90ILi2ELi2ELi2EN4cute5tupleIJNS5_1CILi1EEES8_S8_EEENS6_IJNS7_ILi64EEENS7_ILi128EEESB_EEENS_6half_tEfNS_4arch4Sm90ELb1ELb0ELb0ELb1ELb0ELb1ELb0ELb0ELi2ELi1ELi2ELi1ELb0EEENS1_21CollectiveEpilogueBwdISC_SD_SF_Li256ELb1ELb0ELi1EEENS1_25SingleTileBwdLPTSchedulerILb1ELi128ELb0EEEEEEEEEvNT_6ParamsE,@"STO_CUDA_ENTRY STV_DEFAULT"
_ZN7cutlass13device_kernelIN5flash11enable_sm90INS1_16FlashAttnBwdSm90INS1_25CollectiveMainloopBwdSm90ILi2ELi2ELi2EN4cute5tupleIJNS5_1CILi1EEES8_S8_EEENS6_IJNS7_ILi64EEENS7_ILi128EEESB_EEENS_6half_tEfNS_4arch4Sm90ELb1ELb0ELb0ELb1ELb0ELb1ELb0ELb0ELi2ELi1ELi2ELi1ELb0EEENS1_21CollectiveEpilogueBwdISC_SD_SF_Li256ELb1ELb0ELi1EEENS1_25SingleTileBwdLPTSchedulerILb1ELi128ELb0EEEEEEEEEvNT_6ParamsE:
[----:B------:R-:W-:Y:S01]  /*0000*/  LDC R1, c[0x0][0x37c] ;  /* 0x0000df00ff017b82 */ /* 0x000fe20000000800 */
[----:B------:R-:W-:Y:S05]  /*0010*/  EXIT ;  /* 0x000000000000794d */ /* 0x000fea0003800000 */
.L_x_56:
        /* <DEDUP_REMOVED lines=14> */
.L_x_131:


//--------------------- .text._ZN7cutlass13device_kernelIN5flash11enable_sm90INS1_16FlashAttnBwdSm90INS1_25CollectiveMainloopBwdSm90ILi2ELi2ELi2EN4cute5tupleIJNS5_1CILi1EEES8_S8_EEENS6_IJNS7_ILi64EEENS7_ILi128EEESB_EEENS_6half_tEfNS_4arch4Sm90ELb1ELb0ELb0ELb1ELb1ELb1ELb0ELb0ELi2ELi1ELi2ELi1ELb0EEENS1_21CollectiveEpilogueBwdISC_SD_SF_Li256ELb1ELb0ELi1EEENS1_25SingleTileBwdLPTSchedulerILb1ELi128ELb1EEEEEEEEEvNT_6ParamsE --------------------------
	.section	.text._ZN7cutlass13device_kernelIN5flash11enable_sm90INS1_16FlashAttnBwdSm90INS1_25CollectiveMainloopBwdSm90ILi2ELi2ELi2EN4cute5tupleIJNS5_1CILi1EEES8_S8_EEENS6_IJNS7_ILi64EEENS7_ILi128EEESB_EEENS_6half_tEfNS_4arch4Sm90ELb1ELb0ELb0ELb1ELb1ELb1ELb0ELb0ELi2ELi1ELi2ELi1ELb0EEENS1_21CollectiveEpilogueBwdISC_SD_SF_Li256ELb1ELb0ELi1EEENS1_25SingleTileBwdLPTSchedulerILb1ELi128ELb1EEEEEEEEEvNT_6ParamsE,"ax",@progbits
	.align	128
.text._ZN7cutlass13device_kernelIN5flash11enable_sm90INS1_16FlashAttnBwdSm90INS1_25CollectiveMainloopBwdSm90ILi2ELi2ELi2EN4cute5tupleIJNS5_1CILi1EEES8_S8_EEENS6_IJNS7_ILi64EEENS7_ILi128EEESB_EEENS_6half_tEfNS_4arch4Sm90ELb1ELb0ELb0ELb1ELb1ELb1ELb0ELb0ELi2ELi1ELi2ELi1ELb0EEENS1_21CollectiveEpilogueBwdISC_SD_SF_Li256ELb1ELb0ELi1EEENS1_25SingleTileBwdLPTSchedulerILb1ELi128ELb1EEEEEEEEEvNT_6ParamsE:
        .type           _ZN7cutlass13device_kernelIN5flash11enable_sm90INS1_16FlashAttnBwdSm90INS1_25CollectiveMainloopBwdSm90ILi2ELi2ELi2EN4cute5tupleIJNS5_1CILi1EEES8_S8_EEENS6_IJNS7_ILi64EEENS7_ILi128EEESB_EEENS_6half_tEfNS_4arch4Sm90ELb1ELb0ELb0ELb1ELb1ELb1ELb0ELb0ELi2ELi1ELi2ELi1ELb0EEENS1_21CollectiveEpilogueBwdISC_SD_SF_Li256ELb1ELb0ELi1EEENS1_25SingleTileBwdLPTSchedulerILb1ELi128ELb1EEEEEEEEEvNT_6ParamsE,@function
        .size           _ZN7cutlass13device_kernelIN5flash11enable_sm90INS1_16FlashAttnBwdSm90INS1_25CollectiveMainloopBwdSm90ILi2ELi2ELi2EN4cute5tupleIJNS5_1CILi1EEES8_S8_EEENS6_IJNS7_ILi64EEENS7_ILi128EEESB_EEENS_6half_tEfNS_4arch4Sm90ELb1ELb0ELb0ELb1ELb1ELb1ELb0ELb0ELi2ELi1ELi2ELi1ELb0EEENS1_21CollectiveEpilogueBwdISC_SD_SF_Li256ELb1ELb0ELi1EEENS1_25SingleTileBwdLPTSchedulerILb1ELi128ELb1EEEEEEEEEvNT_6ParamsE,(.L_x_132 - _ZN7cutlass13device_kernelIN5flash11enable_sm90INS1_16FlashAttnBwdSm90INS1_25CollectiveMainloopBwdSm90ILi2ELi2ELi2EN4cute5tupleIJNS5_1CILi1EEES8_S8_EEENS6_IJNS7_ILi64EEENS7_ILi128EEESB_EEENS_6half_tEfNS_4arch4Sm90ELb1ELb0ELb0ELb1ELb1ELb1ELb0ELb0ELi2ELi1ELi2ELi1ELb0EEENS1_21CollectiveEpilogueBwdISC_SD_SF_Li256ELb1ELb0ELi1EEENS1_25SingleTileBwdLPTSchedulerILb1ELi128ELb1EEEEEEEEEvNT_6ParamsE)
        .other          _ZN7cutlass13device_kernelIN5flash11enable_sm90INS1_16FlashAttnBwdSm90INS1_25CollectiveMainloopBwdSm90ILi2ELi2ELi2EN4cute5tupleIJNS5_1CILi1EEES8_S8_EEENS6_IJNS7_ILi64EEENS7_ILi128EEESB_EEENS_6half_tEfNS_4arch4Sm90ELb1ELb0ELb0ELb1ELb1ELb1ELb0ELb0ELi2ELi1ELi2ELi1ELb0EEENS1_21CollectiveEpilogueBwdISC_SD_SF_Li256ELb1ELb0ELi1EEENS1_25SingleTileBwdLPTSchedulerILb1ELi128ELb1EEEEEEEEEvNT_6ParamsE,@"STO_CUDA_ENTRY STV_DEFAULT"
_ZN7cutlass13device_kernelIN5flash11enable_sm90INS1_16FlashAttnBwdSm90INS1_25CollectiveMainloopBwdSm90ILi2ELi2ELi2EN4cute5tupleIJNS5_1CILi1EEES8_S8_EEENS6_IJNS7_ILi64EEENS7_ILi128EEESB_EEENS_6half_tEfNS_4arch4Sm90ELb1ELb0ELb0ELb1ELb1ELb1ELb0ELb0ELi2ELi1ELi2ELi1ELb0EEENS1_21CollectiveEpilogueBwdISC_SD_SF_Li256ELb1ELb0ELi1EEENS1_25SingleTileBwdLPTSchedulerILb1ELi128ELb1EEEEEEEEEvNT_6ParamsE:
[----:B------:R-:W-:Y:S01]  /*0000*/  LDC R1, c[0x0][0x37c] ;  /* 0x0000df00ff017b82 */ /* 0x000fe20000000800 */
[----:B------:R-:W-:Y:S05]  /*0010*/  EXIT ;  /* 0x000000000000794d */ /* 0x000fea0003800000 */
.L_x_57:
        /* <DEDUP_REMOVED lines=14> */
.L_x_132:


//--------------------- .text._ZN7cutlass13device_kernelIN5flash11enable_sm90INS1_16FlashAttnBwdSm90INS1_25CollectiveMainloopBwdSm90ILi2ELi2ELi2EN4cute5tupleIJNS5_1CILi1EEES8_S8_EEENS6_IJNS7_ILi64EEENS7_ILi128EEESB_EEENS_6half_tEfNS_4arch4Sm90ELb1ELb0ELb0ELb1ELb0ELb1ELb0ELb0ELi2ELi1ELi2ELi1ELb0EEENS1_24CollectiveEpilogueBwdGQAISC_fSF_Li256ELb1ELb0EEENS1_25SingleTileBwdLPTSchedulerILb1ELi128ELb0EEEEEEEEEvNT_6ParamsE --------------------------
	.section	.text._ZN7cutlass13device_kernelIN5flash11enable_sm90INS1_16FlashAttnBwdSm90INS1_25CollectiveMainloopBwdSm90ILi2ELi2ELi2EN4cute5tupleIJNS5_1CILi1EEES8_S8_EEENS6_IJNS7_ILi64EEENS7_ILi128EEESB_EEENS_6half_tEfNS_4arch4Sm90ELb1ELb0ELb0ELb1ELb0ELb1ELb0ELb0ELi2ELi1ELi2ELi1ELb0EEENS1_24CollectiveEpilogueBwdGQAISC_fSF_Li256ELb1ELb0EEENS1_25SingleTileBwdLPTSchedulerILb1ELi128ELb0EEEEEEEEEvNT_6ParamsE,"ax",@progbits
	.align	128
.text._ZN7cutlass13device_kernelIN5flash11enable_sm90INS1_16FlashAttnBwdSm90INS1_25CollectiveMainloopBwdSm90ILi2ELi2ELi2EN4cute5tupleIJNS5_1CILi1EEES8_S8_EEENS6_IJNS7_ILi64EEENS7_ILi128EEESB_EEENS_6half_tEfNS_4arch4Sm90ELb1ELb0ELb0ELb1ELb0ELb1ELb0ELb0ELi2ELi1ELi2ELi1ELb0EEENS1_24CollectiveEpilogueBwdGQAISC_fSF_Li256ELb1ELb0EEENS1_25SingleTileBwdLPTSchedulerILb1ELi128ELb0EEEEEEEEEvNT_6ParamsE:
        .type           _ZN7cutlass13device_kernelIN5flash11enable_sm90INS1_16FlashAttnBwdSm90INS1_25CollectiveMainloopBwdSm90ILi2ELi2ELi2EN4cute5tupleIJNS5_1CILi1EEES8_S8_EEENS6_IJNS7_ILi64EEENS7_ILi128EEESB_EEENS_6half_tEfNS_4arch4Sm90ELb1ELb0ELb0ELb1ELb0ELb1ELb0ELb0ELi2ELi1ELi2ELi1ELb0EEENS1_24CollectiveEpilogueBwdGQAISC_fSF_Li256ELb1ELb0EEENS1_25SingleTileBwdLPTSchedulerILb1ELi128ELb0EEEEEEEEEvNT_6ParamsE,@function
        .size           _ZN7cutlass13device_kernelIN5flash11enable_sm90INS1_16FlashAttnBwdSm90INS1_25CollectiveMainloopBwdSm90ILi2ELi2ELi2EN4cute5tupleIJNS5_1CILi1EEES8_S8_EEENS6_IJNS7_ILi64EEENS7_ILi128EEESB_EEENS_6half_tEfNS_4arch4Sm90ELb1ELb0ELb0ELb1ELb0ELb1ELb0ELb0ELi2ELi1ELi2ELi1ELb0EEENS1_24CollectiveEpilogueBwdGQAISC_fSF_Li256ELb1ELb0EEENS1_25SingleTileBwdLPTSchedulerILb1ELi128ELb0EEEEEEEEEvNT_6ParamsE,(.L_x_133 - _ZN7cutlass13device_kernelIN5flash11enable_sm90INS1_16FlashAttnBwdSm90INS1_25CollectiveMainloopBwdSm90ILi2ELi2ELi2EN4cute5tupleIJNS5_1CILi1EEES8_S8_EEENS6_IJNS7_ILi64EEENS7_ILi128EEESB_EEENS_6half_tEfNS_4arch4Sm90ELb1ELb0ELb0ELb1ELb0ELb1ELb0ELb0ELi2ELi1ELi2ELi1ELb0EEENS1_24CollectiveEpilogueBwdGQAISC_fSF_Li256ELb1ELb0EEENS1_25SingleTileBwdLPTSchedulerILb1ELi128ELb0EEEEEEEEEvNT_6ParamsE)
        .other          _ZN7cutlass13device_kernelIN5flash11enable_sm90INS1_16FlashAttnBwdSm90INS1_25CollectiveMainloopBwdSm90ILi2ELi2ELi2EN4cute5tupleIJNS5_1CILi1EEES8_S8_EEENS6_IJNS7_ILi64EEENS7_ILi128EEESB_EEENS_6half_tEfNS_4arch4Sm90ELb1ELb0ELb0ELb1ELb0ELb1ELb0ELb0ELi2ELi1ELi2ELi1ELb0EEENS1_24CollectiveEpilogueBwdGQAISC_fSF_Li256ELb1ELb0EEENS1_25SingleTileBwdLPTSchedulerILb1ELi128ELb0EEEEEEEEEvNT_6ParamsE,@"STO_CUDA_ENTRY STV_DEFAULT"
_ZN7cutlass13device_kernelIN5flash11enable_sm90INS1_16FlashAttnBwdSm90INS1_25CollectiveMainloopBwdSm90ILi2ELi2ELi2EN4cute5tupleIJNS5_1CILi1EEES8_S8_EEENS6_IJNS7_ILi64EEENS7_ILi128EEESB_EEENS_6half_tEfNS_4arch4Sm90ELb1ELb0ELb0ELb1ELb0ELb1ELb0ELb0ELi2ELi1ELi2ELi1ELb0EEENS1_24CollectiveEpilogueBwdGQAISC_fSF_Li256ELb1ELb0EEENS1_25SingleTileBwdLPTSchedulerILb1ELi128ELb0EEEEEEEEEvNT_6ParamsE:
[----:B------:R-:W-:Y:S01]  /*0000*/  LDC R1, c[0x0][0x37c] ;  /* 0x0000df00ff017b82 */ /* 0x000fe20000000800 */
[----:B------:R-:W-:Y:S05]  /*0010*/  EXIT ;  /* 0x000000000000794d */ /* 0x000fea0003800000 */
.L_x_58:
        /* <DEDUP_REMOVED lines=14> */
.L_x_133:


//--------------------- .text._ZN7cutlass13device_kernelIN5flash32FlashAttnBwdPostprocessConvertdQIN4cute5tupleIJNS3_1CILi128EEES6_EEENS_6half_tEfNS_4arch4Sm90ELi256ENS3_8TiledMMAINS3_8MMA_AtomIJNS3_4SM904GMMA26MMA_64x128x16_F32F16F16_RSILNSE_5MajorE0ELSG_1ELNSE_7ScaleInE1ELSH_1EEEEEENS3_6LayoutINS4_IJNS5_ILi2EEENS5_ILi1EEESM_EEENS4_IJSM_NS5_ILi0EEESO_EEEEENS4_IJNS3_10UnderscoreESR_SR_EEEEELb0EEEEEvNT_6ParamsE --------------------------
	.section	.text._ZN7cutlass13device_kernelIN5flash32FlashAttnBwdPostprocessConvertdQIN4cute5tupleIJNS3_1CILi128EEES6_EEENS_6half_tEfNS_4arch4Sm90ELi256ENS3_8TiledMMAINS3_8MMA_AtomIJNS3_4SM904GMMA26MMA_64x128x16_F32F16F16_RSILNSE_5MajorE0ELSG_1ELNSE_7ScaleInE1ELSH_1EEEEEENS3_6LayoutINS4_IJNS5_ILi2EEENS5_ILi1EEESM_EEENS4_IJSM_NS5_ILi0EEESO_EEEEENS4_IJNS3_10UnderscoreESR_SR_EEEEELb0EEEEEvNT_6ParamsE,"ax",@progbits
	.align	128
.text._ZN7cutlass13device_kernelIN5flash32FlashAttnBwdPostprocessConvertdQIN4cute5tupleIJNS3_1CILi128EEES6_EEENS_6half_tEfNS_4arch4Sm90ELi256ENS3_8TiledMMAINS3_8MMA_AtomIJNS3_4SM904GMMA26MMA_64x128x16_F32F16F16_RSILNSE_5MajorE0ELSG_1ELNSE_7ScaleInE1ELSH_1EEEEEENS3_6LayoutINS4_IJNS5_ILi2EEENS5_ILi1EEESM_EEENS4_IJSM_NS5_ILi0EEESO_EEEEENS4_IJNS3_10UnderscoreESR_SR_EEEEELb0EEEEEvNT_6ParamsE:
        .type           _ZN7cutlass13device_kernelIN5flash32FlashAttnBwdPostprocessConvertdQIN4cute5tupleIJNS3_1CILi128EEES6_EEENS_6half_tEfNS_4arch4Sm90ELi256ENS3_8TiledMMAINS3_8MMA_AtomIJNS3_4SM904GMMA26MMA_64x128x16_F32F16F16_RSILNSE_5MajorE0ELSG_1ELNSE_7ScaleInE1ELSH_1EEEEEENS3_6LayoutINS4_IJNS5_ILi2EEENS5_ILi1EEESM_EEENS4_IJSM_NS5_ILi0EEESO_EEEEENS4_IJNS3_10UnderscoreESR_SR_EEEEELb0EEEEEvNT_6ParamsE,@function
        .size           _ZN7cutlass13device_kernelIN5flash32FlashAttnBwdPostprocessConvertdQIN4cute5tupleIJNS3_1CILi128EEES6_EEENS_6half_tEfNS_4arch4Sm90ELi256ENS3_8TiledMMAINS3_8MMA_AtomIJNS3_4SM904GMMA26MMA_64x128x16_F32F16F16_RSILNSE_5MajorE0ELSG_1ELNSE_7ScaleInE1ELSH_1EEEEEENS3_6LayoutINS4_IJNS5_ILi2EEENS5_ILi1EEESM_EEENS4_IJSM_NS5_ILi0EEESO_EEEEENS4_IJNS3_10UnderscoreESR_SR_EEEEELb0EEEEEvNT_6ParamsE,(.L_x_134 - _ZN7cutlass13device_kernelIN5flash32FlashAttnBwdPostprocessConvertdQIN4cute5tupleIJNS3_1CILi128EEES6_EEENS_6half_tEfNS_4arch4Sm90ELi256ENS3_8TiledMMAINS3_8MMA_AtomIJNS3_4SM904GMMA26MMA_64x128x16_F32F16F16_RSILNSE_5MajorE0ELSG_1ELNSE_7ScaleInE1ELSH_1EEEEEENS3_6LayoutINS4_IJNS5_ILi2EEENS5_ILi1EEESM_EEENS4_IJSM_NS5_ILi0EEESO_EEEEENS4_IJNS3_10UnderscoreESR_SR_EEEEELb0EEEEEvNT_6ParamsE)
        .other          _ZN7cutlass13device_kernelIN5flash32FlashAttnBwdPostprocessConvertdQIN4cute5tupleIJNS3_1CILi128EEES6_EEENS_6half_tEfNS_4arch4Sm90ELi256ENS3_8TiledMMAINS3_8MMA_AtomIJNS3_4SM904GMMA26MMA_64x128x16_F32F16F16_RSILNSE_5MajorE0ELSG_1ELNSE_7ScaleInE1ELSH_1EEEEEENS3_6LayoutINS4_IJNS5_ILi2EEENS5_ILi1EEESM_EEENS4_IJSM_NS5_ILi0EEESO_EEEEENS4_IJNS3_10UnderscoreESR_SR_EEEEELb0EEEEEvNT_6ParamsE,@"STO_CUDA_ENTRY STV_DEFAULT"
_ZN7cutlass13device_kernelIN5flash32FlashAttnBwdPostprocessConvertdQIN4cute5tupleIJNS3_1CILi128EEES6_EEENS_6half_tEfNS_4arch4Sm90ELi256ENS3_8TiledMMAINS3_8MMA_AtomIJNS3_4SM904GMMA26MMA_64x128x16_F32F16F16_RSILNSE_5MajorE0ELSG_1ELNSE_7ScaleInE1ELSH_1EEEEEENS3_6LayoutINS4_IJNS5_ILi2EEENS5_ILi1EEESM_EEENS4_IJSM_NS5_ILi0EEESO_EEEEENS4_IJNS3_10UnderscoreESR_SR_EEEEELb0EEEEEvNT_6ParamsE:
        /* <DEDUP_REMOVED lines=9> */
[----:B------:R-:W-:Y:S02]  /*0090*/  CS2R R6, SRZ ;  /* 0x0000000000067805 */ /* 0x000fe4000001ff00 */
[----:B------:R-:W-:Y:S01]  /*00a0*/  CS2R R64, SRZ ;  /* 0x0000000000407805 */ /* 0x000fe2000001ff00 */
[----:B------:R-:W1:Y:S01]  /*00b0*/  LDCU UR6, c[0x0][0x3b0] ;  /* 0x00007600ff0677ac */ /* 0x000e620008000800 */
[----:B0-----:R-:W-:-:S04]  /*00c0*/  UISETP.NE.U32.AND UP0, UPT, UR4, URZ, UPT ;  /* 0x000000ff0400728c */ /* 0x001fc8000bf05070 */
[----:B------:R-:W-:Y:S01]  /*00d0*/  UISETP.NE.AND.EX UP0, UPT, UR5, URZ, UPT, UP0 ;  /* 0x000000ff0500728c */ /* 0x000fe2000bf05300 */
[----:B-1----:R-:W-:-:S08]  /*00e0*/  IMAD.U32 R59, RZ, RZ, UR6 ;  /* 0x00000006ff3b7e24 */ /* 0x002fd0000f8e00ff */
[----:B------:R-:W-:Y:S05]  /*00f0*/  BRA.U !UP0, `(.L_x_60) ;  /* 0x0000000108547547 */ /* 0x000fea000b800000 */
[----:B------:R-:W-:Y:S05]  /*0100*/  BRA `(.L_x_61) ;  /* 0x0000000000387947 */ /* 0x000fea0003800000 */
.L_x_59:
[----:B------:R-:W0:Y:S01]  /*0110*/  LDC.64 R2, c[0x0][0x3e0] ;  /* 0x0000f800ff027b82 */ /* 0x000e220000000a00 */
[----:B------:R-:W1:Y:S01]  /*0120*/  LDCU.64 UR4, c[0x0][0x3e8] ;  /* 0x00007d00ff0477ac */ /* 0x000e620008000a00 */
[----:B0-----:R-:W-:-:S05]  /*0130*/  IMAD.WIDE.U32 R2, R9, 0x4, R2 ;  /* 0x0000000409027825 */ /* 0x001fca00078e0002 */
[----:B------:R-:W2:Y:S01]  /*0140*/  LDG.E R64, desc[UR8][R2.64] ;  /* 0x0000000802407981 */ /* 0x000ea2000c1e1900 */
[----:B-1----:R-:W-:-:S04]  /*0150*/  UISETP.NE.U32.AND UP0, UPT, UR4, URZ, UPT ;  /* 0x000000ff0400728c */ /* 0x002fc8000bf05070 */
[----:B------:R-:W-:Y:S01]  /*0160*/  UISETP.NE.AND.EX UP0, UPT, UR5, URZ, UPT, UP0 ;  /* 0x000000ff0500728c */ /* 0x000fe2000bf05300 */
[--C-:B--2---:R-:W-:Y:S01]  /*0170*/  IMAD R0, R9, 0x80, R64.reuse ;  /* 0x0000008009007824 */ /* 0x104fe200078e0240 */
[----:B------:R-:W-:-:S04]  /*0180*/  SHF.R.S32.HI R65, RZ, 0x1f, R64 ;  /* 0x0000001fff417819 */ /* 0x000fc80000011440 */
[----:B------:R-:W-:-:S04]  /*0190*/  SHF.R.S32.HI R7, RZ, 0x1f, R0 ;  /* 0x0000001fff077819 */ /* 0x000fc80000011400 */
[----:B------:R-:W-:-:S04]  /*01a0*/  LEA.HI R7, R7, R0, RZ, 0x7 ;  /* 0x0000000007077211 */ /* 0x000fc800078f38ff */
[----:B------:R-:W-:-:S04]  /*01b0*/  SHF.L.U32 R7, R7, 0x7, RZ ;  /* 0x0000000707077819 */ /* 0x000fc800000006ff */
[----:B------:R-:W-:-:S04]  /*01c0*/  LOP3.LUT R6, R7, 0xffffc000, RZ, 0xc0, !PT ;  /* 0xffffc00007067812 */ /* 0x000fc800078ec0ff */
[----:B------:R-:W-:Y:S01]  /*01d0*/  SHF.R.S32.HI R7, RZ, 0x1f, R6 ;  /* 0x0000001fff077819 */ /* 0x000fe20000011406 */
[----:B------:R-:W-:Y:S06]  /*01e0*/  BRA.U !UP0, `(.L_x_62) ;  /* 0x0000000108107547 */ /* 0x000fec000b800000 */
.L_x_61:
[----:B------:R-:W0:Y:S02]  /*01f0*/  LDC.64 R2, c[0x0][0x3e8] ;  /* 0x0000fa00ff027b82 */ /* 0x000e240000000a00 */
[----:B0-----:R-:W-:-:S05]  /*0200*/  IMAD.WIDE.U32 R2, R9, 0x4, R2 ;  /* 0x0000000409027825 */ /* 0x001fca00078e0002 */
[----:B------:R0:W5:Y:S01]  /*0210*/  LDG.E R59, desc[UR8][R2.64] ;  /* 0x00000008023b7981 */ /* 0x000162000c1e1900 */
[----:B------:R-:W-:Y:S05]  /*0220*/  BRA `(.L_x_60) ;  /* 0x0000000000087947 */ /* 0x000fea0003800000 */
.L_x_62:
[----:B------:R-:W2:Y:S02]  /*0230*/  LDG.E R3, desc[UR8][R2.64+0x4] ;  /* 0x0000040802037981 */ /* 0x000ea4000c1e1900 */
[----:B--2---:R-:W-:-:S07]  /*0240*/  IMAD.IADD R59, R3, 0x1, -R64 ;  /* 0x00000001033b7824 */ /* 0x004fce00078e0a40 */
.L_x_60:
[----:B------:R-:W-:Y:S01]  /*0250*/  IMAD.SHL.U32 R4, R5, 0x80, RZ ;  /* 0x0000008005047824 */ /* 0x000fe200078e00ff */
[----:B------:R-:W-:-:S04]  /*0260*/  ISETP.NE.AND.EX P0, PT, R11, RZ, PT, P0 ;  /* 0x000000ff0b00720c */ /* 0x000fc80003f05300 */
[----:B-----5:R-:W-:-:S13]  /*0270*/  ISETP.GT.AND P2, PT, R59, R4, PT ;  /* 0x000000043b00720c */ /* 0x020fda0003f44270 */
[----:B------:R-:W-:Y:S05]  /*0280*/  @!P2 EXIT P0 ;  /* 0x000000000000a94d */ /* 0x000fea0000000000 */
[----:B0-----:R-:W0:Y:S01]  /*0290*/  S2R R2, SR_CTAID.Y ;  /* 0x0000000000027919 */ /* 0x001e220000002600 */
[----:B------:R-:W0:Y:S01]  /*02a0*/  LDC.64 R10, c[0x0][0x398] ;  /* 0x0000e600ff0a7b82 */ /* 0x000e220000000a00 */
[----:B------:R-:W-:Y:S01]  /*02b0*/  LEA R6, P0, R5, R6, 0xe ;  /* 0x0000000605067211 */ /* 0x000fe200078070ff */
[----:B------:R-:W-:Y:S01]  /*02c0*/  BSSY.RECONVERGENT B0, `(.L_x_63) ;  /* 0x0000024000007945 */ /* 0x000fe20003800200 */
[----:B------:R-:W1:Y:S01]  /*02d0*/  S2R R0, SR_TID.X ;  /* 0x0000000000007919 */ /* 0x000e620000002100 */
[----:B------:R-:W-:Y:S02]  /*02e0*/  SEL R3, R9, RZ, !P1 ;  /* 0x000000ff09037207 */ /* 0x000fe40004800000 */
[----:B------:R-:W-:Y:S01]  /*02f0*/  IADD3.X R7, PT, PT, RZ, R7, RZ, P0, !PT ;  /* 0x00000007ff077210 */ /* 0x000fe200007fe4ff */
[----:B------:R-:W2:Y:S01]  /*0300*/  S2R R17, SR_CgaCtaId ;  /* 0x0000000000117919 */ /* 0x000ea20000008800 */
[----:B------:R-:W3:Y:S08]  /*0310*/  LDC.64 R12, c[0x0][0x3a0] ;  /* 0x0000e800ff0c7b82 */ /* 0x000ef00000000a00 */
[----:B------:R-:W4:Y:S01]  /*0320*/  LDC.64 R14, c[0x0][0x380] ;  /* 0x0000e000ff0e7b82 */ /* 0x000f220000000a00 */
[----:B0-----:R-:W-:Y:S01]  /*0330*/  IMAD.WIDE.U32 R6, R2, R10, R6 ;  /* 0x0000000a02067225 */ /* 0x001fe200078e0006 */
[----:B-1----:R-:W-:-:S03]  /*0340*/  ISETP.NE.AND P0, PT, R0, RZ, PT ;  /* 0x000000ff0000720c */ /* 0x002fc60003f05270 */
[----:B------:R-:W-:Y:S02]  /*0350*/  IMAD R7, R2, R11, R7 ;  /* 0x0000000b02077224 */ /* 0x000fe400078e0207 */
        /* <DEDUP_REMOVED lines=21> */
.L_x_65:
[----:B------:R-:W-:Y:S01]  /*04b0*/  @P0 ELECT P1, URZ, PT ;  /* 0x0000000000ff082f */ /* 0x000fe20003820000 */
[----:B------:R1:W-:-:S12]  /*04c0*/  UBLKCP.S.G [UR6], [UR4], UR10 ;  /* 0x00000006040073ba */ /* 0x0003d8000800020a */
[----:B------:R-:W-:Y:S02]  /*04d0*/  @P1 PLOP3.LUT P0, PT, P1, PT, PT, 0x8, 0x80 ;  /* 0x000000000080181c */ /* 0x000fe40000f0e170 */
[----:B------:R-:W-:-:S11]  /*04e0*/  PLOP3.LUT P1, PT, PT, PT, PT, 0x8, 0x80 ;  /* 0x000000000080781c */ /* 0x000fd60003f2e170 */
[----:B-1----:R-:W-:Y:S05]  /*04f0*/  @P0 BRA.U.ANY `(.L_x_65) ;  /* 0xfffffffd00ec0947 */ /* 0x002fea000393ffff */
.L_x_64:
[----:B------:R-:W-:Y:S05]  /*0500*/  BSYNC.RECONVERGENT B0 ;  /* 0x0000000000007941 */ /* 0x000fea0003800200 */
.L_x_63:
[----:B------:R-:W-:Y:S01]  /*0510*/  BAR.SYNC.DEFER_BLOCKING 0x0 ;  /* 0x0000000000007b1d */ /* 0x000fe20000010000 */
[----:B0-----:R-:W-:Y:S02]  /*0520*/  MOV R6, 0x400 ;  /* 0x0000040000067802 */ /* 0x001fe40000000f00 */
[----:B------:R-:W-:Y:S02]  /*0530*/  SHF.L.U32 R7, RZ, 0x1f, RZ ;  /* 0x0000001fff077819 */ /* 0x000fe400000006ff */
[----:B------:R-:W-:-:S07]  /*0540*/  LEA R6, R17, R6, 0x18 ;  /* 0x0000000611067211 */ /* 0x000fce00078ec0ff */
.L_x_66:
[----:B0-----:R0:W1:Y:S02]  /*0550*/  SYNCS.PHASECHK.TRANS64.TRYWAIT P0, [R6+URZ+0x18000], R7 ;  /* 0x01800007060075a7 */ /* 0x00106400080011ff */
[----:B-1----:R-:W-:Y:S05]  /*0560*/  @!P0 NANOSLEEP.SYNCS 0x989680 ;  /* 0x009896800000895d */ /* 0x002fea0003900000 */
[----:B------:R-:W1:Y:S02]  /*0570*/  @!P0 SYNCS.PHASECHK.TRANS64 P0, [R6+URZ+0x18000], R7 ;  /* 0x01800007060085a7 */ /* 0x000e6400080010ff */
[----:B-1----:R-:W-:Y:S05]  /*0580*/  @!P0 BRA `(.L_x_66) ;  /* 0xfffffffc00f08947 */ /* 0x002fea000383ffff */
[C---:B------:R-:W-:Y:S01]  /*0590*/  IMAD.SHL.U32 R8, R0.reuse, 0x10, RZ ;  /* 0x0000001000087824 */ /* 0x040fe200078e00ff */
[C---:B0-----:R-:W-:Y:S01]  /*05a0*/  SHF.L.U32 R7, R0.reuse, 0x8, RZ ;  /* 0x0000000800077819 */ /* 0x041fe200000006ff */
[C---:B------:R-:W-:Y:S01]  /*05b0*/  IMAD.SHL.U32 R12, R0.reuse, 0x40, RZ ;  /* 0x00000040000c7824 */ /* 0x040fe200078e00ff */
[----:B------:R-:W-:Y:S01]  /*05c0*/  SHF.L.U32 R13, R0, 0xa, RZ ;  /* 0x0000000a000d7819 */ /* 0x000fe200000006ff */
[----:B------:R-:W0:Y:S01]  /*05d0*/  LDCU UR4, c[0x0][0x3d8] ;  /* 0x00007b00ff0477ac */ /* 0x000e220008000800 */
[----:B------:R-:W-:Y:S01]  /*05e0*/  LOP3.LUT R8, R8, 0x7f0, RZ, 0xc0, !PT ;  /* 0x000007f008087812 */ /* 0x000fe200078ec0ff */
[----:B------:R-:W-:Y:S01]  /*05f0*/  IMAD.SHL.U32 R44, R0, 0x4, RZ ;  /* 0x00000004002c7824 */ /* 0x000fe200078e00ff */
[----:B------:R-:W-:Y:S01]  /*0600*/  LOP3.LUT R40, R12, 0x1c0, RZ, 0xc0, !PT ;  /* 0x000001c00c287812 */ /* 0x000fe200078ec0ff */
[----:B------:R-:W1:Y:S01]  /*0610*/  LDCU.64 UR6, c[0x0][0x3c8] ;  /* 0x00007900ff0677ac */ /* 0x000e620008000a00 */
[----:B------:R-:W-:Y:S01]  /*0620*/  LOP3.LUT R7, R8, 0x38000, R7, 0xf8, !PT ;  /* 0x0003800008077812 */ /* 0x000fe200078ef807 */
[----:B------:R-:W-:Y:S01]  /*0630*/  BSSY.RECONVERGENT B0, `(.L_x_67) ;  /* 0x00000bd000007945 */ /* 0x000fe20003800200 */
[----:B------:R-:W-:Y:S01]  /*0640*/  LOP3.LUT R42, R12, 0x200, RZ, 0xc0, !PT ;  /* 0x000002000c2a7812 */ /* 0x000fe200078ec0ff */
[----:B------:R-:W2:Y:S01]  /*0650*/  LDCU.64 UR10, c[0x0][0x3d0] ;  /* 0x00007a00ff0a77ac */ /* 0x000ea20008000a00 */
[----:B------:R-:W-:Y:S01]  /*0660*/  LOP3.LUT R45, R13, 0x2000, RZ, 0xc0, !PT ;  /* 0x000020000d2d7812 */ /* 0x000fe200078ec0ff */
[----:B------:R-:W-:Y:S01]  /*0670*/  IMAD.IADD R56, R6, 0x1, R7 ;  /* 0x0000000106387824 */ /* 0x000fe200078e0207 */
[----:B------:R-:W-:Y:S01]  /*0680*/  SHF.R.U32.HI R41, RZ, 0x1, R0 ;  /* 0x00000001ff297819 */ /* 0x000fe20000011600 */
[----:B------:R-:W-:Y:S01]  /*0690*/  IMAD.SHL.U32 R7, R0, 0x8, RZ ;  /* 0x0000000800077824 */ /* 0x000fe200078e00ff */
[----:B------:R-:W-:-:S02]  /*06a0*/  LOP3.LUT R46, R44, 0x1c0, RZ, 0xc0, !PT ;  /* 0x000001c02c2e7812 */ /* 0x000fc400078ec0ff */
[----:B------:R-:W0:Y:S01]  /*06b0*/  LDS.128 R24, [R56+0x1800] ;  /* 0x0018000038187984 */ /* 0x000e220000000c00 */
[----:B------:R-:W-:Y:S02]  /*06c0*/  SHF.L.U32 R43, R0, 0x5, RZ ;  /* 0x00000005002b7819 */ /* 0x000fe400000006ff */
[--C-:B------:R-:W-:Y:S01]  /*06d0*/  LOP3.LUT R40, R40, 0x8, R41.reuse, 0xf8, !PT ;  /* 0x0000000828287812 */ /* 0x100fe200078ef829 */
[----:B------:R-:W3:Y:S01]  /*06e0*/  LDS.128 R8, [R56] ;  /* 0x0000000038087984 */ /* 0x000ee20000000c00 */
[----:B------:R-:W-:Y:S02]  /*06f0*/  LOP3.LUT R46, R46, 0x38, R41, 0xf8, !PT ;  /* 0x000000382e2e7812 */ /* 0x000fe400078ef829 */
[----:B------:R-:W-:Y:S01]  /*0700*/  LOP3.LUT R43, R42, 0x7c00, R43, 0xf8, !PT ;  /* 0x00007c002a2b7812 */ /* 0x000fe200078ef82b */
[----:B------:R-:W4:Y:S01]  /*0710*/  LDS.128 R20, [R56+0x1000] ;  /* 0x0010000038147984 */ /* 0x000f220000000c00 */
[--C-:B------:R-:W-:Y:S02]  /*0720*/  LOP3.LUT R40, R40, 0x38, R7.reuse, 0x78, !PT ;  /* 0x0000003828287812 */ /* 0x100fe400078e7807 */
[----:B------:R-:W-:Y:S01]  /*0730*/  LOP3.LUT R45, R45, 0xe00, R44, 0xf8, !PT ;  /* 0x00000e002d2d7812 */ /* 0x000fe200078ef82c */
[----:B------:R-:W5:Y:S01]  /*0740*/  LDS.128 R28, [R56+0x2000] ;  /* 0x00200000381c7984 */ /* 0x000f620000000c00 */
[----:B------:R-:W-:-:S02]  /*0750*/  LOP3.LUT R46, R46, 0x38, R7, 0x78, !PT ;  /* 0x000000382e2e7812 */ /* 0x000fc400078e7807 */
[----:B------:R-:W-:Y:S01]  /*0760*/  LOP3.LUT R55, R43, R40, RZ, 0xfc, !PT ;  /* 0x000000282b377212 */ /* 0x000fe200078efcff */
[----:B------:R-:W1:Y:S01]  /*0770*/  LDS.128 R32, [R56+0x2800] ;  /* 0x0028000038207984 */ /* 0x000e620000000c00 */
[----:B------:R-:W-:Y:S02]  /*0780*/  LOP3.LUT R57, R45, R46, RZ, 0xfc, !PT ;  /* 0x0000002e2d397212 */ /* 0x000fe400078efcff */
[----:B------:R-:W-:Y:S01]  /*0790*/  R2P PR, R0, 0x6 ;  /* 0x0000000600007804 */ /* 0x000fe20000000000 */
[----:B------:R-:W2:Y:S01]  /*07a0*/  LDS.128 R36, [R56+0x3000] ;  /* 0x0030000038247984 */ /* 0x000ea20000000c00 */
[----:B------:R-:W-:-:S03]  /*07b0*/  VIADDMNMX R59, R59, -R4, 0x80, PT ;  /* 0x000000803b3b7446 */ /* 0x000fc60003800904 */
[----:B------:R-:W2:Y:S04]  /*07c0*/  LDS.128 R12, [R56+0x3800] ;  /* 0x00380000380c7984 */ /* 0x000ea80000000c00 */
[----:B------:R-:W2:Y:S01]  /*07d0*/  LDS.128 R16, [R56+0x800] ;  /* 0x0008000038107984 */ /* 0x000ea20000000c00 */
[----:B0-----:R-:W-:Y:S01]  /*07e0*/  FMUL.FTZ R24, R24, UR4 ;  /* 0x0000000418187c20 */ /* 0x001fe20008410000 */
[----:B------:R-:W-:Y:S01]  /*07f0*/  FMUL.FTZ R25, R25, UR4 ;  /* 0x0000000419197c20 */ /* 0x000fe20008410000 */
[----:B------:R-:W-:Y:S01]  /*0800*/  FMUL.FTZ R40, R26, UR4 ;  /* 0x000000041a287c20 */ /* 0x000fe20008410000 */
[----:B------:R-:W-:Y:S01]  /*0810*/  FMUL.FTZ R41, R27, UR4 ;  /* 0x000000041b297c20 */ /* 0x000fe20008410000 */
[----:B---3--:R-:W-:Y:S01]  /*0820*/  FMUL.FTZ R74, R8, UR4 ;  /* 0x00000004084a7c20 */ /* 0x008fe20008410000 */
[----:B------:R-:W-:Y:S01]  /*0830*/  FMUL.FTZ R75, R9, UR4 ;  /* 0x00000004094b7c20 */ /* 0x000fe20008410000 */
[----:B------:R-:W-:Y:S01]  /*0840*/  FMUL.FTZ R60, R10, UR4 ;  /* 0x000000040a3c7c20 */ /* 0x000fe20008410000 */
[----:B------:R-:W-:Y:S01]  /*0850*/  FMUL.FTZ R70, R11, UR4 ;  /* 0x000000040b467c20 */ /* 0x000fe20008410000 */
[----:B----4-:R-:W-:Y:S01]  /*0860*/  FMUL.FTZ R47, R20, UR4 ;  /* 0x00000004142f7c20 */ /* 0x010fe20008410000 */
[----:B------:R-:W-:Y:S01]  /*0870*/  FMUL.FTZ R58, R21, UR4 ;  /* 0x00000004153a7c20 */ /* 0x000fe20008410000 */
[----:B------:R-:W-:Y:S01]  /*0880*/  FMUL.FTZ R50, R22, UR4 ;  /* 0x0000000416327c20 */ /* 0x000fe20008410000 */
[----:B------:R-:W-:Y:S01]  /*0890*/  FMUL.FTZ R63, R23, UR4 ;  /* 0x00000004173f7c20 */ /* 0x000fe20008410000 */
[----:B-----5:R-:W-:Y:S01]  /*08a0*/  FMUL.FTZ R46, R28, UR4 ;  /* 0x000000041c2e7c20 */ /* 0x020fe20008410000 */
[----:B------:R-:W-:Y:S01]  /*08b0*/  FMUL.FTZ R51, R29, UR4 ;  /* 0x000000041d337c20 */ /* 0x000fe20008410000 */
[----:B------:R-:W-:Y:S01]  /*08c0*/  FMUL.FTZ R48, R30, UR4 ;  /* 0x000000041e307c20 */ /* 0x000fe20008410000 */
[----:B------:R-:W-:Y:S01]  /*08d0*/  FMUL.FTZ R61, R31, UR4 ;  /* 0x000000041f3d7c20 */ /* 0x000fe20008410000 */
[----:B-1----:R-:W-:Y:S01]  /*08e0*/  FMUL.FTZ R42, R32, UR4 ;  /* 0x00000004202a7c20 */ /* 0x002fe20008410000 */
[----:B------:R-:W-:Y:S01]  /*08f0*/  FMUL.FTZ R45, R33, UR4 ;  /* 0x00000004212d7c20 */ /* 0x000fe20008410000 */
[----:B------:R-:W-:Y:S01]  /*0900*/  FMUL.FTZ R43, R34, UR4 ;  /* 0x00000004222b7c20 */ /* 0x000fe20008410000 */
[----:B------:R-:W-:Y:S01]  /*0910*/  FMUL.FTZ R44, R35, UR4 ;  /* 0x00000004232c7c20 */ /* 0x000fe20008410000 */
[----:B--2---:R-:W-:Y:S01]  /*0920*/  FMUL.FTZ R52, R36, UR4 ;  /* 0x0000000424347c20 */ /* 0x004fe20008410000 */
[----:B------:R-:W-:Y:S01]  /*0930*/  FMUL.FTZ R49, R37, UR4 ;  /* 0x0000000425317c20 */ /* 0x000fe20008410000 */
[----:B------:R-:W0:Y:S01]  /*0940*/  LDS.128 R8, [R56+0x4000] ;  /* 0x0040000038087984 */ /* 0x000e220000000c00 */
[----:B------:R-:W-:Y:S01]  /*0950*/  F2FP.F16.F32.PACK_AB R30, R25, R24 ;  /* 0x00000018191e723e */ /* 0x000fe200000000ff */
[----:B------:R-:W-:Y:S01]  /*0960*/  FMUL.FTZ R54, R12, UR4 ;  /* 0x000000040c367c20 */ /* 0x000fe20008410000 */
[----:B------:R-:W-:Y:S01]  /*0970*/  FMUL.FTZ R67, R13, UR4 ;  /* 0x000000040d437c20 */ /* 0x000fe20008410000 */
[----:B------:R-:W-:Y:S01]  /*0980*/  FMUL.FTZ R62, R14, UR4 ;  /* 0x000000040e3e7c20 */ /* 0x000fe20008410000 */
[----:B------:R-:W-:Y:S01]  /*0990*/  FMUL.FTZ R69, R15, UR4 ;  /* 0x000000040f457c20 */ /* 0x000fe20008410000 */
[----:B------:R-:W-:Y:S01]  /*09a0*/  FMUL.FTZ R53, R38, UR4 ;  /* 0x0000000426357c20 */ /* 0x000fe20008410000 */
[----:B------:R-:W1:Y:S01]  /*09b0*/  LDS.128 R12, [R56+0x4800] ;  /* 0x00480000380c7984 */ /* 0x000e620000000c00 */
[----:B------:R-:W-:Y:S01]  /*09c0*/  FMUL.FTZ R66, R39, UR4 ;  /* 0x0000000427427c20 */ /* 0x000fe20008410000 */
[----:B------:R-:W-:Y:S01]  /*09d0*/  F2FP.F16.F32.PACK_AB R31, R41, R40 ;  /* 0x00000028291f723e */ /* 0x000fe200000000ff */
[----:B------:R-:W-:Y:S01]  /*09e0*/  FMUL.FTZ R71, R18, UR4 ;  /* 0x0000000412477c20 */ /* 0x000fe20008410000 */
[----:B------:R-:W2:Y:S01]  /*09f0*/  LDS.128 R20, [R56+0x5000] ;  /* 0x0050000038147984 */ /* 0x000ea20000000c00 */
[----:B------:R-:W-:Y:S01]  /*0a00*/  F2FP.F16.F32.PACK_AB R28, R58, R47 ;  /* 0x0000002f3a1c723e */ /* 0x000fe200000000ff */
[----:B------:R-:W-:Y:S01]  /*0a10*/  FMUL.FTZ R72, R19, UR4 ;  /* 0x0000000413487c20 */ /* 0x000fe20008410000 */
[----:B------:R-:W-:Y:S01]  /*0a20*/  F2FP.F16.F32.PACK_AB R29, R63, R50 ;  /* 0x000000323f1d723e */ /* 0x000fe200000000ff */
[----:B------:R-:W3:Y:S01]  /*0a30*/  LDS.128 R24, [R56+0x5800] ;  /* 0x0058000038187984 */ /* 0x000ee20000000c00 */
[----:B------:R-:W-:Y:S01]  /*0a40*/  F2FP.F16.F32.PACK_AB R40, R51, R46 ;  /* 0x0000002e3328723e */ /* 0x000fe200000000ff */
[----:B------:R-:W-:Y:S01]  /*0a50*/  FMUL.FTZ R68, R16, UR4 ;  /* 0x0000000410447c20 */ /* 0x000fe20008410000 */
[----:B------:R-:W-:Y:S01]  /*0a60*/  F2FP.F16.F32.PACK_AB R41, R61, R48 ;  /* 0x000000303d29723e */ /* 0x000fe200000000ff */
[----:B------:R-:W4:Y:S01]  /*0a70*/  LDS.128 R32, [R56+0x6000] ;  /* 0x0060000038207984 */ /* 0x000f220000000c00 */
[----:B------:R-:W-:Y:S01]  /*0a80*/  F2FP.F16.F32.PACK_AB R42, R45, R42 ;  /* 0x0000002a2d2a723e */ /* 0x000fe200000000ff */
[----:B------:R-:W-:Y:S01]  /*0a90*/  FMUL.FTZ R73, R17, UR4 ;  /* 0x0000000411497c20 */ /* 0x000fe20008410000 */
[----:B------:R-:W-:Y:S01]  /*0aa0*/  F2FP.F16.F32.PACK_AB R43, R44, R43 ;  /* 0x0000002b2c2b723e */ /* 0x000fe200000000ff */
[----:B------:R-:W5:Y:S01]  /*0ab0*/  LDS.128 R36, [R56+0x6800] ;  /* 0x0068000038247984 */ /* 0x000f620000000c00 */
[----:B------:R-:W-:Y:S01]  /*0ac0*/  F2FP.F16.F32.PACK_AB R52, R49, R52 ;  /* 0x000000343134723e */ /* 0x000fe200000000ff */
[----:B------:R-:W-:Y:S01]  /*0ad0*/  VIADD R58, R6, 0x10000 ;  /* 0x00010000063a7836 */ /* 0x000fe20000000000 */
[----:B------:R-:W-:Y:S01]  /*0ae0*/  F2FP.F16.F32.PACK_AB R19, R72, R71 ;  /* 0x000000474813723e */ /* 0x000fe200000000ff */
[----:B------:R-:W5:Y:S01]  /*0af0*/  LDS.128 R44, [R56+0x7000] ;  /* 0x00700000382c7984 */ /* 0x000f620000000c00 */
[----:B------:R-:W-:Y:S01]  /*0b00*/  IMAD.MOV.U32 R71, RZ, RZ, 0x20 ;  /* 0x00000020ff477424 */ /* 0x000fe200078e00ff */
[----:B------:R-:W-:Y:S01]  /*0b10*/  F2FP.F16.F32.PACK_AB R18, R73, R68 ;  /* 0x000000444912723e */ /* 0x000fe200000000ff */
[C---:B------:R-:W-:Y:S01]  /*0b20*/  IMAD R61, R55.reuse, 0x2, R6 ;  /* 0x00000002373d7824 */ /* 0x040fe200078e0206 */
[----:B------:R-:W5:Y:S01]  /*0b30*/  LDS.128 R48, [R56+0x7800] ;  /* 0x0078000038307984 */ /* 0x000f620000000c00 */
[----:B------:R-:W-:-:S02]  /*0b40*/  LEA R68, R55, R58, 0x1 ;  /* 0x0000003a37447211 */ /* 0x000fc400078e08ff */
[----:B------:R-:W-:Y:S02]  /*0b50*/  SEL R71, R71, 0xffffffe0, !P1 ;  /* 0xffffffe047477807 */ /* 0x000fe40004800000 */
[----:B------:R-:W-:Y:S02]  /*0b60*/  F2FP.F16.F32.PACK_AB R16, R75, R74 ;  /* 0x0000004a4b10723e */ /* 0x000fe400000000ff */
[----:B------:R-:W-:Y:S01]  /*0b70*/  F2FP.F16.F32.PACK_AB R17, R70, R60 ;  /* 0x0000003c4611723e */ /* 0x000fe200000000ff */
[----:B------:R-:W-:Y:S02]  /*0b80*/  IMAD.IADD R63, R71, 0x1, R68 ;  /* 0x00000001473f7824 */ /* 0x000fe400078e0244 */
[----:B0-----:R-:W-:Y:S01]  /*0b90*/  FMUL.FTZ R8, R8, UR4 ;  /* 0x0000000408087c20 */ /* 0x001fe20008410000 */
[C---:B------:R-:W-:Y:S02]  /*0ba0*/  VIADD R60, R68.reuse, 0x40 ;  /* 0x00000040443c7836 */ /* 0x040fe40000000000 */
[----:B------:R-:W-:Y:S01]  /*0bb0*/  FMUL.FTZ R9, R9, UR4 ;  /* 0x0000000409097c20 */ /* 0x000fe20008410000 */
[----:B------:R-:W-:Y:S01]  /*0bc0*/  @P2 IADD3 R60, PT, PT, R68, -0x40, RZ ;  /* 0xffffffc0443c2810 */ /* 0x000fe20007ffe0ff */
[----:B------:R-:W-:Y:S01]  /*0bd0*/  FMUL.FTZ R10, R10, UR4 ;  /* 0x000000040a0a7c20 */ /* 0x000fe20008410000 */
[----:B------:R-:W-:Y:S01]  /*0be0*/  FMUL.FTZ R11, R11, UR4 ;  /* 0x000000040b0b7c20 */ /* 0x000fe20008410000 */
[----:B------:R0:W-:Y:S01]  /*0bf0*/  STSM.16.M88.4 [R61+0x10000], R16 ;  /* 0x010000103d007844 */ /* 0x0001e20000000200 */
[----:B-1----:R-:W-:Y:S01]  /*0c00*/  FMUL.FTZ R12, R12, UR4 ;  /* 0x000000040c0c7c20 */ /* 0x002fe20008410000 */
[----:B------:R-:W-:Y:S01]  /*0c10*/  FMUL.FTZ R13, R13, UR4 ;  /* 0x000000040d0d7c20 */ /* 0x000fe20008410000 */
[----:B------:R-:W-:Y:S01]  /*0c20*/  FMUL.FTZ R14, R14, UR4 ;  /* 0x000000040e0e7c20 */ /* 0x000fe20008410000 */
[----:B------:R-:W-:Y:S01]  /*0c30*/  FMUL.FTZ R15, R15, UR4 ;  /* 0x000000040f0f7c20 */ /* 0x000fe20008410000 */
[----:B------:R1:W-:Y:S01]  /*0c40*/  STSM.16.M88.4 [R63], R28 ;  /* 0x0000001c3f007844 */ /* 0x0003e20000000200 */
[----:B--2---:R-:W-:Y:S01]  /*0c50*/  FMUL.FTZ R20, R20, UR4 ;  /* 0x0000000414147c20 */ /* 0x004fe20008410000 */
        /* <DEDUP_REMOVED lines=8> */
[----:B------:R-:W-:Y:S01]  /*0ce0*/  F2FP.F16.F32.PACK_AB R55, R69, R62 ;  /* 0x0000003e4537723e */ /* 0x000fe200000000ff */
[----:B0-----:R-:W-:Y:S01]  /*0cf0*/  FMUL.FTZ R17, R34, UR4 ;  /* 0x0000000422117c20 */ /* 0x001fe20008410000 */
[----:B------:R-:W-:Y:S01]  /*0d00*/  FMUL.FTZ R18, R35, UR4 ;  /* 0x0000000423127c20 */ /* 0x000fe20008410000 */
[----:B------:R-:W-:Y:S01]  /*0d10*/  FMUL.FTZ R16, R32, UR4 ;  /* 0x0000000420107c20 */ /* 0x000fe20008410000 */
[----:B-----5:R-:W-:Y:S01]  /*0d20*/  FMUL.FTZ R36, R36, UR4 ;  /* 0x0000000424247c20 */ /* 0x020fe20008410000 */
[----:B------:R-:W-:Y:S01]  /*0d30*/  FMUL.FTZ R37, R37, UR4 ;  /* 0x0000000425257c20 */ /* 0x000fe20008410000 */
[----:B------:R-:W-:Y:S01]  /*0d40*/  FMUL.FTZ R19, R38, UR4 ;  /* 0x0000000426137c20 */ /* 0x000fe20008410000 */
[----:B-1----:R-:W-:Y:S01]  /*0d50*/  FMUL.FTZ R28, R39, UR4 ;  /* 0x00000004271c7c20 */ /* 0x002fe20008410000 */
[----:B------:R-:W-:Y:S01]  /*0d60*/  FMUL.FTZ R44, R44, UR4 ;  /* 0x000000042c2c7c20 */ /* 0x000fe20008410000 */
[----:B------:R-:W-:Y:S01]  /*0d70*/  FMUL.FTZ R45, R45, UR4 ;  /* 0x000000042d2d7c20 */ /* 0x000fe20008410000 */
[----:B------:R-:W-:Y:S01]  /*0d80*/  FMUL.FTZ R46, R46, UR4 ;  /* 0x000000042e2e7c20 */ /* 0x000fe20008410000 */
[----:B------:R-:W-:Y:S01]  /*0d90*/  FMUL.FTZ R47, R47, UR4 ;  /* 0x000000042f2f7c20 */ /* 0x000fe20008410000 */
[----:B------:R-:W-:Y:S01]  /*0da0*/  FMUL.FTZ R48, R48, UR4 ;  /* 0x0000000430307c20 */ /* 0x000fe20008410000 */
[----:B------:R-:W-:Y:S01]  /*0db0*/  FMUL.FTZ R49, R49, UR4 ;  /* 0x0000000431317c20 */ /* 0x000fe20008410000 */
[----:B------:R-:W-:Y:S01]  /*0dc0*/  FMUL.FTZ R50, R50, UR4 ;  /* 0x0000000432327c20 */ /* 0x000fe20008410000 */
[----:B------:R-:W-:Y:S01]  /*0dd0*/  FMUL.FTZ R51, R51, UR4 ;  /* 0x0000000433337c20 */ /* 0x000fe20008410000 */
[----:B------:R-:W-:Y:S01]  /*0de0*/  F2FP.F16.F32.PACK_AB R8, R9, R8 ;  /* 0x000000080908723e */ /* 0x000fe200000000ff */
[----:B------:R-:W-:Y:S01]  /*0df0*/  IMAD.IADD R62, R71, 0x1, R60 ;  /* 0x00000001473e7824 */ /* 0x000fe200078e023c */
[----:B------:R-:W-:Y:S01]  /*0e00*/  F2FP.F16.F32.PACK_AB R53, R66, R53 ;  /* 0x000000354235723e */ /* 0x000fe200000000ff */
[----:B------:R-:W-:Y:S01]  /*0e10*/  STSM.16.M88.4 [R60], R40 ;  /* 0x000000283c007844 */ /* 0x000fe20000000200 */
[----:B------:R-:W-:Y:S01]  /*0e20*/  F2FP.F16.F32.PACK_AB R54, R67, R54 ;  /* 0x000000364336723e */ /* 0x000fe200000000ff */
[----:B------:R-:W0:Y:S01]  /*0e30*/  LDCU UR4, c[0x0][0x3b4] ;  /* 0x00007680ff0477ac */ /* 0x000e220008000800 */
[----:B------:R-:W-:Y:S01]  /*0e40*/  F2FP.F16.F32.PACK_AB R9, R11, R10 ;  /* 0x0000000a0b09723e */ /* 0x000fe200000000ff */
[----:B------:R-:W-:Y:S01]  /*0e50*/  IMAD.MOV.U32 R29, RZ, RZ, RZ ;  /* 0x000000ffff1d7224 */ /* 0x000fe200078e00ff */
[----:B------:R-:W-:Y:S01]  /*0e60*/  F2FP.F16.F32.PACK_AB R10, R13, R12 ;  /* 0x0000000c0d0a723e */ /* 0x000fe200000000ff */
[----:B------:R-:W-:Y:S01]  /*0e70*/  STSM.16.M88.4 [R62], R52 ;  /* 0x000000343e007844 */ /* 0x000fe20000000200 */
[----:B------:R-:W-:-:S02]  /*0e80*/  F2FP.F16.F32.PACK_AB R11, R15, R14 ;  /* 0x0000000e0f0b723e */ /* 0x000fc400000000ff */
[----:B------:R-:W-:Y:S02]  /*0e90*/  F2FP.F16.F32.PACK_AB R12, R21, R20 ;  /* 0x00000014150c723e */ /* 0x000fe400000000ff */
[----:B------:R-:W-:Y:S01]  /*0ea0*/  F2FP.F16.F32.PACK_AB R13, R23, R22 ;  /* 0x00000016170d723e */ /* 0x000fe200000000ff */
[----:B------:R-:W-:Y:S01]  /*0eb0*/  STSM.16.M88.4 [R61+0x14000], R8 ;  /* 0x014000083d007844 */ /* 0x000fe20000000200 */
[----:B------:R-:W-:Y:S02]  /*0ec0*/  F2FP.F16.F32.PACK_AB R14, R25, R24 ;  /* 0x00000018190e723e */ /* 0x000fe400000000ff */
[----:B------:R-:W-:Y:S02]  /*0ed0*/  F2FP.F16.F32.PACK_AB R15, R27, R26 ;  /* 0x0000001a1b0f723e */ /* 0x000fe400000000ff */
[----:B------:R-:W-:Y:S02]  /*0ee0*/  F2FP.F16.F32.PACK_AB R17, R18, R17 ;  /* 0x000000111211723e */ /* 0x000fe400000000ff */
[----:B------:R-:W-:Y:S01]  /*0ef0*/  F2FP.F16.F32.PACK_AB R16, R33, R16 ;  /* 0x000000102110723e */ /* 0x000fe200000000ff */
[----:B------:R1:W-:Y:S01]  /*0f00*/  STSM.16.M88.4 [R63+0x4000], R12 ;  /* 0x0040000c3f007844 */ /* 0x0003e20000000200 */
[----:B------:R-:W-:-:S02]  /*0f10*/  F2FP.F16.F32.PACK_AB R18, R37, R36 ;  /* 0x000000242512723e */ /* 0x000fc400000000ff */
[----:B------:R-:W-:Y:S02]  /*0f20*/  F2FP.F16.F32.PACK_AB R19, R28, R19 ;  /* 0x000000131c13723e */ /* 0x000fe400000000ff */
[----:B------:R-:W-:Y:S02]  /*0f30*/  F2FP.F16.F32.PACK_AB R20, R45, R44 ;  /* 0x0000002c2d14723e */ /* 0x000fe400000000ff */
[----:B------:R-:W-:Y:S01]  /*0f40*/  F2FP.F16.F32.PACK_AB R21, R47, R46 ;  /* 0x0000002e2f15723e */ /* 0x000fe200000000ff */
[----:B------:R2:W-:Y:S01]  /*0f50*/  STSM.16.M88.4 [R60+0x4000], R16 ;  /* 0x004000103c007844 */ /* 0x0005e20000000200 */
[----:B------:R-:W-:Y:S02]  /*0f60*/  F2FP.F16.F32.PACK_AB R22, R49, R48 ;  /* 0x000000303116723e */ /* 0x000fe400000000ff */
[----:B------:R-:W-:Y:S02]  /*0f70*/  F2FP.F16.F32.PACK_AB R23, R51, R50 ;  /* 0x000000323317723e */ /* 0x000fe400000000ff */
[----:B------:R-:W-:-:S02]  /*0f80*/  LEA R6, R57, R6, 0x1 ;  /* 0x0000000639067211 */ /* 0x000fc400078e08ff */
[----:B------:R-:W-:Y:S01]  /*0f90*/  SHF.R.U32.HI R31, RZ, 0x4, R0 ;  /* 0x00000004ff1f7819 */ /* 0x000fe20000011600 */
[----:B------:R2:W-:Y:S01]  /*0fa0*/  STSM.16.M88.4 [R62+0x4000], R20 ;  /* 0x004000143e007844 */ /* 0x0005e20000000200 */
[----:B------:R-:W-:Y:S01]  /*0fb0*/  LOP3.LUT R28, R7, 0x78, RZ, 0xc0, !PT ;  /* 0x00000078071c7812 */ /* 0x000fe200078ec0ff */
[----:B-1----:R-:W-:Y:S01]  /*0fc0*/  IMAD R12, R57, 0x2, R58 ;  /* 0x00000002390c7824 */ /* 0x002fe200078e023a */
[----:B------:R-:W-:Y:S01]  /*0fd0*/  BAR.SYNC.DEFER_BLOCKING 0x0 ;  /* 0x0000000000007b1d */ /* 0x000fe20000010000 */
[C---:B------:R-:W-:Y:S01]  /*0fe0*/  IADD3 R8, P1, PT, R31.reuse, R64, RZ ;  /* 0x000000401f087210 */ /* 0x040fe20007f3e0ff */
[C---:B------:R-:W-:Y:S01]  /*0ff0*/  VIADD R4, R31.reuse, 0x20 ;  /* 0x000000201f047836 */ /* 0x040fe20000000000 */
[----:B0-----:R-:W-:Y:S01]  /*1000*/  ISETP.GE.AND P0, PT, R28, UR4, PT ;  /* 0x000000041c007c0c */ /* 0x001fe2000bf06270 */
[----:B------:R-:W-:Y:S01]  /*1010*/  IMAD.WIDE.U32 R10, R2, UR6, R28 ;  /* 0x00000006020a7c25 */ /* 0x000fe2000f8e001c */
[----:B------:R-:W-:Y:S02]  /*1020*/  IADD3.X R9, PT, PT, RZ, R65, RZ, P1, !PT ;  /* 0x00000041ff097210 */ /* 0x000fe40000ffe4ff */
[CC--:B------:R-:W-:Y:S01]  /*1030*/  ISETP.GE.OR P1, PT, R31.reuse, R59.reuse, P0 ;  /* 0x0000003b1f00720c */ /* 0x0c0fe20000726670 */
[C---:B------:R-:W-:Y:S01]  /*1040*/  VIADD R0, R31.reuse, 0x10 ;  /* 0x000000101f007836 */ /* 0x040fe20000000000 */
[----:B------:R-:W-:Y:S01]  /*1050*/  ISETP.GE.OR P5, PT, R4, R59, P0 ;  /* 0x0000003b0400720c */ /* 0x000fe200007a6670 */
[----:B------:R-:W-:Y:S01]  /*1060*/  IMAD R11, R2, UR7, R11 ;  /* 0x00000007020b7c24 */ /* 0x000fe2000f8e020b */
[----:B------:R-:W-:-:S02]  /*1070*/  IADD3 R4, PT, PT, R31, 0x40, RZ ;  /* 0x000000401f047810 */ /* 0x000fc40007ffe0ff */
[-C--:B------:R-:W-:Y:S01]  /*1080*/  ISETP.GE.OR P6, PT, R0, R59.reuse, P0 ;  /* 0x0000003b0000720c */ /* 0x080fe200007c6670 */
[----:B------:R-:W-:Y:S01]  /*1090*/  VIADD R0, R31, 0x30 ;  /* 0x000000301f007836 */ /* 0x000fe20000000000 */
[-C--:B------:R-:W-:Y:S01]  /*10a0*/  ISETP.GE.OR P3, PT, R4, R59.reuse, P0 ;  /* 0x0000003b0400720c */ /* 0x080fe20000766670 */
[----:B------:R-:W-:Y:S01]  /*10b0*/  IMAD.WIDE.U32 R4, R5, 0x80, R8 ;  /* 0x0000008005047825 */ /* 0x000fe200078e0008 */
[----:B------:R-:W-:Y:S02]  /*10c0*/  IADD3 R7, PT, PT, R31, 0x50, RZ ;  /* 0x000000501f077810 */ /* 0x000fe40007ffe0ff */
[-C--:B------:R-:W-:Y:S01]  /*10d0*/  ISETP.GE.OR P4, PT, R0, R59.reuse, P0 ;  /* 0x0000003b0000720c */ /* 0x080fe20000786670 */
[----:B------:R-:W-:Y:S01]  /*10e0*/  IMAD.WIDE.U32 R8, R3, UR10, R10 ;  /* 0x0000000a03087c25 */ /* 0x000fe2000f8e000a */
[----:B------:R-:W-:Y:S02]  /*10f0*/  IADD3 R0, PT, PT, R31, 0x60, RZ ;  /* 0x000000601f007810 */ /* 0x000fe40007ffe0ff */
[----:B------:R-:W-:Y:S01]  /*1100*/  ISETP.GE.OR P2, PT, R7, R59, P0 ;  /* 0x0000003b0700720c */ /* 0x000fe20000746670 */
[----:B------:R2:W0:Y:S01]  /*1110*/  LDS.128 R24, [R6+0x13800] ;  /* 0x0138000006187984 */ /* 0x0004220000000c00 */
[----:B------:R-:W-:-:S02]  /*1120*/  IMAD R3, R3, UR11, R9 ;  /* 0x0000000b03037c24 */ /* 0x000fc4000f8e0209 */
[----:B------:R-:W-:Y:S01]  /*1130*/  VIADD R31, R31, 0x70 ;  /* 0x000000701f1f7836 */ /* 0x000fe20000000000 */
[----:B------:R-:W-:Y:S08]  /*1140*/  @P1 BRA `(.L_x_68) ;  /* 0x00000000002c1947 */ /* 0x000ff00003800000 */
[----:B------:R-:W1:Y:S01]  /*1150*/  LDS.128 R12, [R12] ;  /* 0x000000000c0c7984 */ /* 0x000e620000000c00 */
[----:B------:R-:W3:Y:S01]  /*1160*/  LDCU.64 UR4, c[0x0][0x3c0] ;  /* 0x00007800ff0477ac */ /* 0x000ee20008000a00 */
[----:B------:R-:W-:Y:S01]  /*1170*/  MOV R2, R8 ;  /* 0x0000000800027202 */ /* 0x000fe20000000f00 */
[----:B------:R-:W2:Y:S01]  /*1180*/  LDCU.64 UR6, c[0x0][0x3a8] ;  /* 0x00007500ff0677ac */ /* 0x000ea20008000a00 */
[----:B---3--:R-:W-:-:S03]  /*1190*/  IMAD R7, R5, UR4, RZ ;  /* 0x0000000405077c24 */ /* 0x008fc6000f8e02ff */
[----:B------:R-:W-:-:S04]  /*11a0*/  IMAD.WIDE.U32 R10, R4, UR4, R2 ;  /* 0x00000004040a7c25 */ /* 0x000fc8000f8e0002 */
[----:B------:R-:W-:Y:S01]  /*11b0*/  IMAD R7, R4, UR5, R7 ;  /* 0x0000000504077c24 */ /* 0x000fe2000f8e0207 */
[----:B--2---:R-:W-:-:S03]  /*11c0*/  LEA R16, P1, R10, UR6, 0x1 ;  /* 0x000000060a107c11 */ /* 0x004fc6000f8208ff */
[----:B------:R-:W-:-:S05]  /*11d0*/  IMAD.IADD R7, R11, 0x1, R7 ;  /* 0x000000010b077824 */ /* 0x000fca00078e0207 */
[----:B------:R-:W-:-:S05]  /*11e0*/  LEA.HI.X R17, R10, UR7, R7, 0x1, P1 ;  /* 0x000000070a117c11 */ /* 0x000fca00088f0c07 */
[----:B-1----:R1:W-:Y:S02]  /*11f0*/  STG.E.128 desc[UR8][R16.64], R12 ;  /* 0x0000000c10007986 */ /* 0x0023e4000c101d08 */
.L_x_68:
[----:B------:R-:W-:Y:S05]  /*1200*/  BSYNC.RECONVERGENT B0 ;  /* 0x0000000000007941 */ /* 0x000fea0003800200 */
.L_x_67:
[----:B-1----:R1:W3:Y:S01]  /*1210*/  LDS.128 R12, [R6+0x10800] ;  /* 0x01080000060c7984 */ /* 0x0022e20000000c00 */
[----:B------:R-:W-:Y:S01]  /*1220*/  BSSY.RECONVERGENT B0, `(.L_x_69) ;  /* 0x0000011000007945 */ /* 0x000fe20003800200 */
[-C--:B------:R-:W-:Y:S02]  /*1230*/  ISETP.GE.OR P1, PT, R0, R59.reuse, P0 ;  /* 0x0000003b0000720c */ /* 0x080fe40000726670 */
[----:B------:R-:W-:Y:S01]  /*1240*/  ISETP.GE.OR P0, PT, R31, R59, P0 ;  /* 0x0000003b1f00720c */ /* 0x000fe20000706670 */
[----:B------:R-:W-:-:S12]  /*1250*/  @P6 BRA `(.L_x_70) ;  /* 0x0000000000346947 */ /* 0x000fd80003800000 */
[----:B------:R-:W4:Y:S01]  /*1260*/  LDCU.64 UR4, c[0x0][0x3c0] ;  /* 0x00007800ff0477ac */ /* 0x000f220008000a00 */
[----:B------:R-:W-:Y:S01]  /*1270*/  IADD3 R7, P6, PT, R4, 0x10, RZ ;  /* 0x0000001004077810 */ /* 0x000fe20007fde0ff */
[----:B------:R-:W-:Y:S01]  /*1280*/  IMAD.MOV.U32 R10, RZ, RZ, R8 ;  /* 0x000000ffff0a7224 */ /* 0x000fe200078e0008 */
[----:B------:R-:W-:Y:S01]  /*1290*/  MOV R11, R3 ;  /* 0x00000003000b7202 */ /* 0x000fe20000000f00 */
[----:B------:R-:W2:Y:S01]  /*12a0*/  LDCU.64 UR6, c[0x0][0x3a8] ;  /* 0x00007500ff0677ac */ /* 0x000ea20008000a00 */
[----:B------:R-:W-:-:S05]  /*12b0*/  IADD3.X R0, PT, PT, RZ, R5, RZ, P6, !PT ;  /* 0x00000005ff007210 */ /* 0x000fca00037fe4ff */
[----:B----4-:R-:W-:Y:S02]  /*12c0*/  IMAD R0, R0, UR4, RZ ;  /* 0x0000000400007c24 */ /* 0x010fe4000f8e02ff */
[----:B------:R-:W-:-:S04]  /*12d0*/  IMAD.WIDE.U32 R10, R7, UR4, R10 ;  /* 0x00000004070a7c25 */ /* 0x000fc8000f8e000a */
[----:B------:R-:W-:Y:S01]  /*12e0*/  IMAD R7, R7, UR5, R0 ;  /* 0x0000000507077c24 */ /* 0x000fe2000f8e0200 */
[----:B--2---:R-:W-:-:S03]  /*12f0*/  LEA R16, P6, R10, UR6, 0x1 ;  /* 0x000000060a107c11 */ /* 0x004fc6000f8c08ff */
[----:B------:R-:W-:-:S05]  /*1300*/  IMAD.IADD R7, R11, 0x1, R7 ;  /* 0x000000010b077824 */ /* 0x000fca00078e0207 */
[----:B------:R-:W-:-:S05]  /*1310*/  LEA.HI.X R17, R10, UR7, R7, 0x1, P6 ;  /* 0x000000070a117c11 */ /* 0x000fca000b0f0c07 */
[----:B---3--:R4:W-:Y:S02]  /*1320*/  STG.E.128 desc[UR8][R16.64], R12 ;  /* 0x0000000c10007986 */ /* 0x0089e4000c101d08 */
.L_x_70:
[----:B------:R-:W-:Y:S05]  /*1330*/  BSYNC.RECONVERGENT B0 ;  /* 0x0000000000007941 */ /* 0x000fea0003800200 */
.L_x_69:
[----:B---34-:R3:W4:Y:S01]  /*1340*/  LDS.128 R12, [R6+0x11000] ;  /* 0x01100000060c7984 */ /* 0x0187220000000c00 */
[----:B------:R-:W-:Y:S04]  /*1350*/  BSSY.RECONVERGENT B0, `(.L_x_71) ;  /* 0x000000f000007945 */ /* 0x000fe80003800200 */
[----:B------:R-:W-:Y:S05]  /*1360*/  @P5 BRA `(.L_x_72) ;  /* 0x0000000000345947 */ /* 0x000fea0003800000 */
[----:B------:R-:W5:Y:S01]  /*1370*/  LDCU.64 UR4, c[0x0][0x3c0] ;  /* 0x00007800ff0477ac */ /* 0x000f620008000a00 */
[----:B------:R-:W-:Y:S01]  /*1380*/  IADD3 R7, P5, PT, R4, 0x20, RZ ;  /* 0x0000002004077810 */ /* 0x000fe20007fbe0ff */
[----:B------:R-:W-:Y:S01]  /*1390*/  IMAD.MOV.U32 R10, RZ, RZ, R8 ;  /* 0x000000ffff0a7224 */ /* 0x000fe200078e0008 */
[----:B------:R-:W-:Y:S01]  /*13a0*/  MOV R11, R3 ;  /* 0x00000003000b7202 */ /* 0x000fe20000000f00 */
[----:B------:R-:W2:Y:S01]  /*13b0*/  LDCU.64 UR6, c[0x0][0x3a8] ;  /* 0x00007500ff0677ac */ /* 0x000ea20008000a00 */
[----:B------:R-:W-:-:S05]  /*13c0*/  IADD3.X R0, PT, PT, RZ, R5, RZ, P5, !PT ;  /* 0x00000005ff007210 */ /* 0x000fca0002ffe4ff */
[----:B-----5:R-:W-:Y:S02]  /*13d0*/  IMAD R0, R0, UR4, RZ ;  /* 0x0000000400007c24 */ /* 0x020fe4000f8e02ff */
[----:B------:R-:W-:-:S04]  /*13e0*/  IMAD.WIDE.U32 R10, R7, UR4, R10 ;  /* 0x00000004070a7c25 */ /* 0x000fc8000f8e000a */
[----:B------:R-:W-:Y:S01]  /*13f0*/  IMAD R7, R7, UR5, R0 ;  /* 0x0000000507077c24 */ /* 0x000fe2000f8e0200 */
[----:B--2---:R-:W-:-:S03]  /*1400*/  LEA R16, P5, R10, UR6, 0x1 ;  /* 0x000000060a107c11 */ /* 0x004fc6000f8a08ff */
[----:B------:R-:W-:-:S05]  /*1410*/  IMAD.IADD R7, R11, 0x1, R7 ;  /* 0x000000010b077824 */ /* 0x000fca00078e0207 */
[----:B------:R-:W-:-:S05]  /*1420*/  LEA.HI.X R17, R10, UR7, R7, 0x1, P5 ;  /* 0x000000070a117c11 */ /* 0x000fca000a8f0c07 */
[----:B----4-:R2:W-:Y:S02]  /*1430*/  STG.E.128 desc[UR8][R16.64], R12 ;  /* 0x0000000c10007986 */ /* 0x0105e4000c101d08 */
.L_x_72:
[----:B------:R-:W-:Y:S05]  /*1440*/  BSYNC.RECONVERGENT B0 ;  /* 0x0000000000007941 */ /* 0x000fea0003800200 */
.L_x_71:
[----:B--2-4-:R2:W4:Y:S01]  /*1450*/  LDS.128 R12, [R6+0x11800] ;  /* 0x01180000060c7984 */ /* 0x0145220000000c00 */
[----:B------:R-:W-:Y:S04]  /*1460*/  BSSY.RECONVERGENT B0, `(.L_x_73) ;  /* 0x000000f000007945 */ /* 0x000fe80003800200 */
[----:B------:R-:W-:Y:S05]  /*1470*/  @P4 BRA `(.L_x_74) ;  /* 0x0000000000344947 */ /* 0x000fea0003800000 */
[----:B------:R-:W5:Y:S01]  /*1480*/  LDCU.64 UR4, c[0x0][0x3c0] ;  /* 0x00007800ff0477ac */ /* 0x000f620008000a00 */
[----:B------:R-:W-:Y:S01]  /*1490*/  IADD3 R7, P4, PT, R4, 0x30, RZ ;  /* 0x0000003004077810 */ /* 0x000fe20007f9e0ff */
[----:B------:R-:W-:Y:S01]  /*14a0*/  IMAD.MOV.U32 R10, RZ, RZ, R8 ;  /* 0x000000ffff0a7224 */ /* 0x000fe200078e0008 */
[----:B------:R-:W-:Y:S01]  /*14b0*/  MOV R11, R3 ;  /* 0x00000003000b7202 */ /* 0x000fe20000000f00 */
[----:B------:R-:W0:Y:S01]  /*14c0*/  LDCU.64 UR6, c[0x0][0x3a8] ;  /* 0x00007500ff0677ac */ /* 0x000e220008000a00 */
[----:B------:R-:W-:-:S05]  /*14d0*/  IADD3.X R0, PT, PT, RZ, R5, RZ, P4, !PT ;  /* 0x00000005ff007210 */ /* 0x000fca00027fe4ff */
[----:B-----5:R-:W-:Y:S02]  /*14e0*/  IMAD R0, R0, UR4, RZ ;  /* 0x0000000400007c24 */ /* 0x020fe4000f8e02ff */
[----:B------:R-:W-:-:S04]  /*14f0*/  IMAD.WIDE.U32 R10, R7, UR4, R10 ;  /* 0x00000004070a7c25 */ /* 0x000fc8000f8e000a */
[----:B------:R-:W-:Y:S01]  /*1500*/  IMAD R7, R7, UR5, R0 ;  /* 0x0000000507077c24 */ /* 0x000fe2000f8e0200 */
[----:B0-----:R-:W-:-:S03]  /*1510*/  LEA R16, P4, R10, UR6, 0x1 ;  /* 0x000000060a107c11 */ /* 0x001fc6000f8808ff */
[----:B------:R-:W-:-:S05]  /*1520*/  IMAD.IADD R7, R11, 0x1, R7 ;  /* 0x000000010b077824 */ /* 0x000fca00078e0207 */
[----:B------:R-:W-:-:S05]  /*1530*/  LEA.HI.X R17, R10, UR7, R7, 0x1, P4 ;  /* 0x000000070a117c11 */ /* 0x000fca000a0f0c07 */
[----:B----4-:R0:W-:Y:S02]  /*1540*/  STG.E.128 desc[UR8][R16.64], R12 ;  /* 0x0000000c10007986 */ /* 0x0101e4000c101d08 */
.L_x_74:
[----:B------:R-:W-:Y:S05]  /*1550*/  BSYNC.RECONVERGENT B0 ;  /* 0x0000000000007941 */ /* 0x000fea0003800200 */
.L_x_73:
[----:B0---4-:R0:W4:Y:S01]  /*1560*/  LDS.128 R12, [R6+0x12000] ;  /* 0x01200000060c7984 */ /* 0x0111220000000c00 */
[----:B------:R-:W-:Y:S04]  /*1570*/  BSSY.RECONVERGENT B0, `(.L_x_75) ;  /* 0x000000f000007945 */ /* 0x000fe80003800200 */
[----:B------:R-:W-:Y:S05]  /*1580*/  @P3 BRA `(.L_x_76) ;  /* 0x0000000000343947 */ /* 0x000fea0003800000 */
[----:B------:R-:W5:Y:S01]  /*1590*/  LDCU.64 UR4, c[0x0][0x3c0] ;  /* 0x00007800ff0477ac */ /* 0x000f620008000a00 */
[----:B------:R-:W-:Y:S01]  /*15a0*/  IADD3 R7, P3, PT, R4, 0x40, RZ ;  /* 0x0000004004077810 */ /* 0x000fe20007f7e0ff */
[----:B------:R-:W-:Y:S01]  /*15b0*/  IMAD.MOV.U32 R10, RZ, RZ, R8 ;  /* 0x000000ffff0a7224 */ /* 0x000fe200078e0008 */
        /* <DEDUP_REMOVED lines=10> */
.L_x_76:
[----:B------:R-:W-:Y:S05]  /*1660*/  BSYNC.RECONVERGENT B0 ;  /* 0x0000000000007941 */ /* 0x000fea0003800200 */
.L_x_75:
[----:B-1--4-:R1:W4:Y:S01]  /*1670*/  LDS.128 R12, [R6+0x12800] ;  /* 0x01280000060c7984 */ /* 0x0123220000000c00 */
        /* <DEDUP_REMOVED lines=15> */
.L_x_78:
[----:B------:R-:W-:Y:S05]  /*1770*/  BSYNC.RECONVERGENT B0 ;  /* 0x0000000000007941 */ /* 0x000fea0003800200 */
.L_x_77:
[----:B0---4-:R0:W4:Y:S01]  /*1780*/  LDS.128 R12, [R6+0x13000] ;  /* 0x01300000060c7984 */ /* 0x0111220000000c00 */
[----:B------:R-:W-:Y:S04]  /*1790*/  BSSY.RECONVERGENT B0, `(.L_x_79) ;  /* 0x000000f000007945 */ /* 0x000fe80003800200 */
[----:B------:R-:W-:Y:S05]  /*17a0*/  @P1 BRA `(.L_x_80) ;  /* 0x0000000000341947 */ /* 0x000fea0003800000 */
[----:B------:R-:W5:Y:S01]  /*17b0*/  LDCU.64 UR4, c[0x0][0x3c0] ;  /* 0x00007800ff0477ac */ /* 0x000f620008000a00 */
[----:B------:R-:W-:Y:S01]  /*17c0*/  IADD3 R11, P1, PT, R4, 0x60, RZ ;  /* 0x00000060040b7810 */ /* 0x000fe20007f3e0ff */
[----:B0123--:R-:W-:Y:S01]  /*17d0*/  IMAD.MOV.U32 R6, RZ, RZ, R8 ;  /* 0x000000ffff067224 */ /* 0x00ffe200078e0008 */
        /* <DEDUP_REMOVED lines=10> */
.L_x_80:
[----:B------:R-:W-:Y:S05]  /*1880*/  BSYNC.RECONVERGENT B0 ;  /* 0x0000000000007941 */ /* 0x000fea0003800200 */
.L_x_79:
        /* <DEDUP_REMOVED lines=14> */
.L_x_81:
        /* <DEDUP_REMOVED lines=9> */
.L_x_134:


//--------------------- .text._ZN7cutlass13device_kernelIN5flash32FlashAttnBwdPostprocessConvertdQIN4cute5tupleIJNS3_1CILi64EEENS5_ILi128EEEEEENS_6half_tEfNS_4arch4Sm90ELi256ENS3_8TiledMMAINS3_8MMA_AtomIJNS3_4SM904GMMA25MMA_64x64x16_F32F16F16_SSILNSF_5MajorE0ELSH_1ELNSF_7ScaleInE1ELSI_1EEEEEENS3_6LayoutINS4_IJNS5_ILi1EEENS5_ILi2EEESM_EEENS4_IJNS5_ILi0EEESM_SP_EEEEENS4_IJNS3_10UnderscoreESS_SS_EEEEELb0EEEEEvNT_6ParamsE --------------------------
	.section	.text._ZN7cutlass13device_kernelIN5flash32FlashAttnBwdPostprocessConvertdQIN4cute5tupleIJNS3_1CILi64EEENS5_ILi128EEEEEENS_6half_tEfNS_4arch4Sm90ELi256ENS3_8TiledMMAINS3_8MMA_AtomIJNS3_4SM904GMMA25MMA_64x64x16_F32F16F16_SSILNSF_5MajorE0ELSH_1ELNSF_7ScaleInE1ELSI_1EEEEEENS3_6LayoutINS4_IJNS5_ILi1EEENS5_ILi2EEESM_EEENS4_IJNS5_ILi0EEESM_SP_EEEEENS4_IJNS3_10UnderscoreESS_SS_EEEEELb0EEEEEvNT_6ParamsE,"ax",@progbits
	.align	128
.text._ZN7cutlass13device_kernelIN5flash32FlashAttnBwdPostprocessConvertdQIN4cute5tupleIJNS3_1CILi64EEENS5_ILi128EEEEEENS_6half_tEfNS_4arch4Sm90ELi256ENS3_8TiledMMAINS3_8MMA_AtomIJNS3_4SM904GMMA25MMA_64x64x16_F32F16F16_SSILNSF_5MajorE0ELSH_1ELNSF_7ScaleInE1ELSI_1EEEEEENS3_6LayoutINS4_IJNS5_ILi1EEENS5_ILi2EEESM_EEENS4_IJNS5_ILi0EEESM_SP_EEEEENS4_IJNS3_10UnderscoreESS_SS_EEEEELb0EEEEEvNT_6ParamsE:
        .type           _ZN7cutlass13device_kernelIN5flash32FlashAttnBwdPostprocessConvertdQIN4cute5tupleIJNS3_1CILi64EEENS5_ILi128EEEEEENS_6half_tEfNS_4arch4Sm90ELi256ENS3_8TiledMMAINS3_8MMA_AtomIJNS3_4SM904GMMA25MMA_64x64x16_F32F16F16_SSILNSF_5MajorE0ELSH_1ELNSF_7ScaleInE1ELSI_1EEEEEENS3_6LayoutINS4_IJNS5_ILi1EEENS5_ILi2EEESM_EEENS4_IJNS5_ILi0EEESM_SP_EEEEENS4_IJNS3_10UnderscoreESS_SS_EEEEELb0EEEEEvNT_6ParamsE,@function
        .size           _ZN7cutlass13device_kernelIN5flash32FlashAttnBwdPostprocessConvertdQIN4cute5tupleIJNS3_1CILi64EEENS5_ILi128EEEEEENS_6half_tEfNS_4arch4Sm90ELi256ENS3_8TiledMMAINS3_8MMA_AtomIJNS3_4SM904GMMA25MMA_64x64x16_F32F16F16_SSILNSF_5MajorE0ELSH_1ELNSF_7ScaleInE1ELSI_1EEEEEENS3_6LayoutINS4_IJNS5_ILi1EEENS5_ILi2EEESM_EEENS4_IJNS5_ILi0EEESM_SP_EEEEENS4_IJNS3_10UnderscoreESS_SS_EEEEELb0EEEEEvNT_6ParamsE,(.L_x_135 - _ZN7cutlass13device_kernelIN5flash32FlashAttnBwdPostprocessConvertdQIN4cute5tupleIJNS3_1CILi64EEENS5_ILi128EEEEEENS_6half_tEfNS_4arch4Sm90ELi256ENS3_8TiledMMAINS3_8MMA_AtomIJNS3_4SM904GMMA25MMA_64x64x16_F32F16F16_SSILNSF_5MajorE0ELSH_1ELNSF_7ScaleInE1ELSI_1EEEEEENS3_6LayoutINS4_IJNS5_ILi1EEENS5_ILi2EEESM_EEENS4_IJNS5_ILi0EEESM_SP_EEEEENS4_IJNS3_10UnderscoreESS_SS_EEEEELb0EEEEEvNT_6ParamsE)
        .other          _ZN7cutlass13device_kernelIN5flash32FlashAttnBwdPostprocessConvertdQIN4cute5tupleIJNS3_1CILi64EEENS5_ILi128EEEEEENS_6half_tEfNS_4arch4Sm90ELi256ENS3_8TiledMMAINS3_8MMA_AtomIJNS3_4SM904GMMA25MMA_64x64x16_F32F16F16_SSILNSF_5MajorE0ELSH_1ELNSF_7ScaleInE1ELSI_1EEEEEENS3_6LayoutINS4_IJNS5_ILi1EEENS5_ILi2EEESM_EEENS4_IJNS5_ILi0EEESM_SP_EEEEENS4_IJNS3_10UnderscoreESS_SS_EEEEELb0EEEEEvNT_6ParamsE,@"STO_CUDA_ENTRY STV_DEFAULT"
_ZN7cutlass13device_kernelIN5flash32FlashAttnBwdPostprocessConvertdQIN4cute5tupleIJNS3_1CILi64EEENS5_ILi128EEEEEENS_6half_tEfNS_4arch4Sm90ELi256ENS3_8TiledMMAINS3_8MMA_AtomIJNS3_4SM904GMMA25MMA_64x64x16_F32F16F16_SSILNSF_5MajorE0ELSH_1ELNSF_7ScaleInE1ELSI_1EEEEEENS3_6LayoutINS4_IJNS5_ILi1EEENS5_ILi2EEESM_EEENS4_IJNS5_ILi0EEESM_SP_EEEEENS4_IJNS3_10UnderscoreESS_SS_EEEEELb0EEEEEvNT_6ParamsE:
        /* <DEDUP_REMOVED lines=17> */
.L_x_82:
[----:B------:R-:W0:Y:S01]  /*0110*/  LDC.64 R6, c[0x0][0x3e0] ;  /* 0x0000f800ff067b82 */ /* 0x000e220000000a00 */
[----:B------:R-:W1:Y:S01]  /*0120*/  LDCU.64 UR4, c[0x0][0x3e8] ;  /* 0x00007d00ff0477ac */ /* 0x000e620008000a00 */
[----:B0-----:R-:W-:-:S05]  /*0130*/  IMAD.WIDE.U32 R6, R37, 0x4, R6 ;  /* 0x0000000425067825 */ /* 0x001fca00078e0006 */
[----:B------:R-:W2:Y:S01]  /*0140*/  LDG.E R2, desc[UR8][R6.64] ;  /* 0x0000000806027981 */ /* 0x000ea2000c1e1900 */
[----:B-1----:R-:W-:-:S04]  /*0150*/  UISETP.NE.U32.AND UP0, UPT, UR4, URZ, UPT ;  /* 0x000000ff0400728c */ /* 0x002fc8000bf05070 */
[----:B------:R-:W-:Y:S01]  /*0160*/  UISETP.NE.AND.EX UP0, UPT, UR5, URZ, UPT, UP0 ;  /* 0x000000ff0500728c */ /* 0x000fe2000bf05300 */
[----:B--2---:R-:W-:-:S05]  /*0170*/  IMAD R0, R37, 0x40, R2 ;  /* 0x0000004025007824 */ /* 0x004fca00078e0202 */
[----:B------:R-:W-:-:S04]  /*0180*/  SHF.R.S32.HI R3, RZ, 0x1f, R0 ;  /* 0x0000001fff037819 */ /* 0x000fc80000011400 */
[----:B------:R-:W-:-:S05]  /*0190*/  LEA.HI R3, R3, R0, RZ, 0x6 ;  /* 0x0000000003037211 */ /* 0x000fca00078f30ff */
[----:B------:R-:W-:-:S05]  /*01a0*/  IMAD.SHL.U32 R3, R3, 0x80, RZ ;  /* 0x0000008003037824 */ /* 0x000fca00078e00ff */
[----:B------:R-:W-:Y:S02]  /*01b0*/  LOP3.LUT R4, R3, 0xffffe000, RZ, 0xc0, !PT ;  /* 0xffffe00003047812 */ /* 0x000fe400078ec0ff */
[----:B------:R-:W-:Y:S02]  /*01c0*/  SHF.R.S32.HI R3, RZ, 0x1f, R2 ;  /* 0x0000001fff037819 */ /* 0x000fe40000011402 */
[----:B------:R-:W-:Y:S01]  /*01d0*/  SHF.R.S32.HI R5, RZ, 0x1f, R4 ;  /* 0x0000001fff057819 */ /* 0x000fe20000011404 */
[----:B------:R-:W-:Y:S06]  /*01e0*/  BRA.U !UP0, `(.L_x_85) ;  /* 0x0000000108107547 */ /* 0x000fec000b800000 */
.L_x_84:
[----:B------:R-:W0:Y:S02]  /*01f0*/  LDC.64 R6, c[0x0][0x3e8] ;  /* 0x0000fa00ff067b82 */ /* 0x000e240000000a00 */
[----:B0-----:R-:W-:-:S05]  /*0200*/  IMAD.WIDE.U32 R6, R37, 0x4, R6 ;  /* 0x0000000425067825 */ /* 0x001fca00078e0006 */
[----:B------:R0:W5:Y:S01]  /*0210*/  LDG.E R39, desc[UR8][R6.64] ;  /* 0x0000000806277981 */ /* 0x000162000c1e1900 */
[----:B------:R-:W-:Y:S05]  /*0220*/  BRA `(.L_x_83) ;  /* 0x0000000000087947 */ /* 0x000fea0003800000 */
.L_x_85:
[----:B------:R-:W2:Y:S02]  /*0230*/  LDG.E R7, desc[UR8][R6.64+0x4] ;  /* 0x0000040806077981 */ /* 0x000ea4000c1e1900 */
[----:B--2---:R-:W-:-:S07]  /*0240*/  IADD3 R39, PT, PT, -R2, R7, RZ ;  /* 0x0000000702277210 */ /* 0x004fce0007ffe1ff */
.L_x_83:
[----:B------:R-:W-:Y:S01]  /*0250*/  IMAD.SHL.U32 R40, R38, 0x40, RZ ;  /* 0x0000004026287824 */ /* 0x000fe200078e00ff */
[----:B------:R-:W-:-:S04]  /*0260*/  ISETP.NE.AND.EX P0, PT, R9, RZ, PT, P0 ;  /* 0x000000ff0900720c */ /* 0x000fc80003f05300 */
[----:B-----5:R-:W-:-:S13]  /*0270*/  ISETP.GT.AND P2, PT, R39, R40, PT ;  /* 0x000000282700720c */ /* 0x020fda0003f44270 */
[----:B------:R-:W-:Y:S05]  /*0280*/  @!P2 EXIT P0 ;  /* 0x000000000000a94d */ /* 0x000fea0000000000 */
[----:B------:R-:W1:Y:S01]  /*0290*/  S2R R41, SR_CTAID.Y ;  /* 0x0000000000297919 */ /* 0x000e620000002600 */
[----:B0-----:R-:W1:Y:S01]  /*02a0*/  LDC.64 R6, c[0x0][0x398] ;  /* 0x0000e600ff067b82 */ /* 0x001e620000000a00 */
[----:B------:R-:W-:Y:S01]  /*02b0*/  LEA R4, P0, R38, R4, 0xd ;  /* 0x0000000426047211 */ /* 0x000fe200078068ff */
[----:B------:R-:W-:Y:S01]  /*02c0*/  BSSY.RECONVERGENT B0, `(.L_x_86) ;  /* 0x0000024000007945 */ /* 0x000fe20003800200 */
[----:B------:R-:W0:Y:S01]  /*02d0*/  S2R R0, SR_TID.X ;  /* 0x0000000000007919 */ /* 0x000e220000002100 */
[----:B------:R-:W-:Y:S02]  /*02e0*/  SEL R37, R37, RZ, !P1 ;  /* 0x000000ff25257207 */ /* 0x000fe40004800000 */
[----:B------:R-:W-:Y:S01]  /*02f0*/  IMAD.X R5, RZ, RZ, R5, P0 ;  /* 0x000000ffff057224 */ /* 0x000fe200000e0605 */
[----:B------:R-:W2:Y:S01]  /*0300*/  S2R R13, SR_CgaCtaId ;  /* 0x00000000000d7919 */ /* 0x000ea20000008800 */
[----:B------:R-:W3:Y:S08]  /*0310*/  LDC.64 R8, c[0x0][0x3a0] ;  /* 0x0000e800ff087b82 */ /* 0x000ef00000000a00 */
[----:B------:R-:W4:Y:S01]  /*0320*/  LDC.64 R10, c[0x0][0x380] ;  /* 0x0000e000ff0a7b82 */ /* 0x000f220000000a00 */
[----:B-1----:R-:W-:Y:S01]  /*0330*/  IMAD.WIDE.U32 R4, R41, R6, R4 ;  /* 0x0000000629047225 */ /* 0x002fe200078e0004 */
[----:B0-----:R-:W-:-:S03]  /*0340*/  ISETP.NE.AND P0, PT, R0, RZ, PT ;  /* 0x000000ff0000720c */ /* 0x001fc60003f05270 */
        /* <DEDUP_REMOVED lines=22> */
.L_x_88:
[----:B------:R-:W-:Y:S01]  /*04b0*/  @P0 ELECT P1, URZ, PT ;  /* 0x0000000000ff082f */ /* 0x000fe20003820000 */
[----:B------:R1:W-:-:S12]  /*04c0*/  UBLKCP.S.G [UR6], [UR4], UR10 ;  /* 0x00000006040073ba */ /* 0x0003d8000800020a */
[----:B------:R-:W-:Y:S02]  /*04d0*/  @P1 PLOP3.LUT P0, PT, P1, PT, PT, 0x8, 0x80 ;  /* 0x000000000080181c */ /* 0x000fe40000f0e170 */
[----:B------:R-:W-:-:S11]  /*04e0*/  PLOP3.LUT P1, PT, PT, PT, PT, 0x8, 0x80 ;  /* 0x000000000080781c */ /* 0x000fd60003f2e170 */
[----:B-1----:R-:W-:Y:S05]  /*04f0*/  @P0 BRA.U.ANY `(.L_x_88) ;  /* 0xfffffffd00ec0947 */ /* 0x002fea000393ffff */
.L_x_87:
[----:B------:R-:W-:Y:S05]  /*0500*/  BSYNC.RECONVERGENT B0 ;  /* 0x0000000000007941 */ /* 0x000fea0003800200 */
.L_x_86:
[----:B------:R-:W-:Y:S01]  /*0510*/  BAR.SYNC.DEFER_BLOCKING 0x0 ;  /* 0x0000000000007b1d */ /* 0x000fe20000010000 */
[----:B------:R-:W-:Y:S02]  /*0520*/  MOV R42, 0x400 ;  /* 0x00000400002a7802 */ /* 0x000fe40000000f00 */
[----:B------:R-:W-:Y:S02]  /*0530*/  SHF.L.U32 R5, RZ, 0x1f, RZ ;  /* 0x0000001fff057819 */ /* 0x000fe400000006ff */
[----:B------:R-:W-:-:S07]  /*0540*/  LEA R42, R13, R42, 0x18 ;  /* 0x0000002a0d2a7211 */ /* 0x000fce00078ec0ff */
.L_x_89:
[----:B-1----:R1:W2:Y:S02]  /*0550*/  SYNCS.PHASECHK.TRANS64.TRYWAIT P0, [R42+URZ+0xc000], R5 ;  /* 0x00c000052a0075a7 */ /* 0x0022a400080011ff */
[----:B--2---:R-:W-:Y:S05]  /*0560*/  @!P0 NANOSLEEP.SYNCS 0x989680 ;  /* 0x009896800000895d */ /* 0x004fea0003900000 */
[----:B------:R-:W2:Y:S02]  /*0570*/  @!P0 SYNCS.PHASECHK.TRANS64 P0, [R42+URZ+0xc000], R5 ;  /* 0x00c000052a0085a7 */ /* 0x000ea400080010ff */
[----:B--2---:R-:W-:Y:S05]  /*0580*/  @!P0 BRA `(.L_x_89) ;  /* 0xfffffffc00f08947 */ /* 0x004fea000383ffff */
[C---:B-1----:R-:W-:Y:S01]  /*0590*/  SHF.L.U32 R5, R0.reuse, 0x4, RZ ;  /* 0x0000000400057819 */ /* 0x042fe200000006ff */
[C---:B0-----:R-:W-:Y:S01]  /*05a0*/  IMAD.SHL.U32 R4, R0.reuse, 0x80, RZ ;  /* 0x0000008000047824 */ /* 0x041fe200078e00ff */
[C---:B------:R-:W-:Y:S01]  /*05b0*/  SHF.L.U32 R16, R0.reuse, 0x6, RZ ;  /* 0x0000000600107819 */ /* 0x040fe200000006ff */
[C---:B------:R-:W-:Y:S01]  /*05c0*/  IMAD.SHL.U32 R44, R0.reuse, 0x4, RZ ;  /* 0x00000004002c7824 */ /* 0x040fe200078e00ff */
[----:B------:R-:W-:Y:S01]  /*05d0*/  LOP3.LUT R5, R5, 0x7f0, RZ, 0xc0, !PT ;  /* 0x000007f005057812 */ /* 0x000fe200078ec0ff */
[C---:B------:R-:W-:Y:S01]  /*05e0*/  IMAD.SHL.U32 R12, R0.reuse, 0x20, RZ ;  /* 0x00000020000c7824 */ /* 0x040fe200078e00ff */
[----:B------:R-:W-:Y:S01]  /*05f0*/  SHF.R.U32.HI R20, RZ, 0x1, R0 ;  /* 0x00000001ff147819 */ /* 0x000fe20000011600 */
[----:B------:R-:W-:Y:S01]  /*0600*/  IMAD.SHL.U32 R21, R0, 0x200, RZ ;  /* 0x0000020000157824 */ /* 0x000fe200078e00ff */
[----:B------:R-:W-:Y:S01]  /*0610*/  LOP3.LUT R5, R5, 0x1c000, R4, 0xf8, !PT ;  /* 0x0001c00005057812 */ /* 0x000fe200078ef804 */
[----:B------:R-:W0:Y:S01]  /*0620*/  LDCU UR4, c[0x0][0x3d8] ;  /* 0x00007b00ff0477ac */ /* 0x000e220008000800 */
[----:B------:R-:W-:Y:S01]  /*0630*/  LOP3.LUT R47, R16, 0x1c0, RZ, 0xc0, !PT ;  /* 0x000001c0102f7812 */ /* 0x000fe200078ec0ff */
[----:B------:R-:W-:Y:S01]  /*0640*/  IMAD.SHL.U32 R36, R0, 0x8, RZ ;  /* 0x0000000800247824 */ /* 0x000fe200078e00ff */
[----:B------:R-:W-:Y:S01]  /*0650*/  LOP3.LUT R43, R44, 0x1c0, RZ, 0xc0, !PT ;  /* 0x000001c02c2b7812 */ /* 0x000fe200078ec0ff */
[----:B------:R-:W-:Y:S01]  /*0660*/  IMAD.IADD R46, R42, 0x1, R5 ;  /* 0x000000012a2e7824 */ /* 0x000fe200078e0205 */
[----:B------:R-:W-:Y:S01]  /*0670*/  LOP3.LUT R45, R12, 0x7c00, RZ, 0xc0, !PT ;  /* 0x00007c000c2d7812 */ /* 0x000fe200078ec0ff */
[----:B------:R-:W1:Y:S01]  /*0680*/  LDCU.64 UR6, c[0x0][0x3c8] ;  /* 0x00007900ff0677ac */ /* 0x000e620008000a00 */
[----:B------:R-:W-:Y:S01]  /*0690*/  LOP3.LUT R25, R21, 0x1000, RZ, 0xc0, !PT ;  /* 0x0000100015197812 */ /* 0x000fe200078ec0ff */
[----:B------:R-:W-:Y:S01]  /*06a0*/  BSSY.RECONVERGENT B0, `(.L_x_90) ;  /* 0x0000074000007945 */ /* 0x000fe20003800200 */
[----:B------:R-:W0:Y:S01]  /*06b0*/  LDS.128 R28, [R46] ;  /* 0x000000002e1c7984 */ /* 0x000e220000000c00 */
[--C-:B------:R-:W-:Y:S01]  /*06c0*/  LOP3.LUT R47, R47, 0x8, R20.reuse, 0xf8, !PT ;  /* 0x000000082f2f7812 */ /* 0x100fe200078ef814 */
[----:B------:R-:W2:Y:S01]  /*06d0*/  LDCU.64 UR10, c[0x0][0x3d0] ;  /* 0x00007a00ff0a77ac */ /* 0x000ea20008000a00 */
[----:B------:R-:W-:Y:S01]  /*06e0*/  LOP3.LUT R43, R43, 0x38, R20, 0xf8, !PT ;  /* 0x000000382b2b7812 */ /* 0x000fe200078ef814 */
[----:B------:R-:W3:Y:S01]  /*06f0*/  LDS.128 R32, [R46+0x800] ;  /* 0x000800002e207984 */ /* 0x000ee20000000c00 */
[----:B------:R-:W-:-:S02]  /*0700*/  LOP3.LUT R45, R45, 0x200, R16, 0xf8, !PT ;  /* 0x000002002d2d7812 */ /* 0x000fc400078ef810 */
[----:B------:R-:W-:Y:S01]  /*0710*/  LOP3.LUT R44, R25, 0xe00, R44, 0xf8, !PT ;  /* 0x00000e00192c7812 */ /* 0x000fe200078ef82c */
[----:B------:R-:W4:Y:S01]  /*0720*/  LDS.128 R4, [R46+0x1000] ;  /* 0x001000002e047984 */ /* 0x000f220000000c00 */
[----:B------:R-:W-:Y:S02]  /*0730*/  LOP3.LUT R48, R47, 0x38, R36, 0x78, !PT ;  /* 0x000000382f307812 */ /* 0x000fe400078e7824 */
[----:B------:R-:W-:Y:S01]  /*0740*/  R2P PR, R0, 0x6 ;  /* 0x0000000600007804 */ /* 0x000fe20000000000 */
[----:B------:R-:W5:Y:S01]  /*0750*/  LDS.128 R8, [R46+0x1800] ;  /* 0x001800002e087984 */ /* 0x000f620000000c00 */
[----:B------:R-:W-:-:S03]  /*0760*/  VIADDMNMX R39, R39, -R40, 0x40, PT ;  /* 0x0000004027277446 */ /* 0x000fc60003800928 */
[----:B------:R-:W1:Y:S04]  /*0770*/  LDS.128 R12, [R46+0x2000] ;  /* 0x002000002e0c7984 */ /* 0x000e680000000c00 */
        /* <DEDUP_REMOVED lines=9> */
[----:B------:R-:W-:Y:S01]  /*0810*/  F2FP.F16.F32.PACK_AB R28, R29, R28 ;  /* 0x0000001c1d1c723e */ /* 0x000fe200000000ff */
[----:B------:R-:W-:Y:S01]  /*0820*/  FMUL.FTZ R34, R34, UR4 ;  /* 0x0000000422227c20 */ /* 0x000fe20008410000 */
[----:B------:R-:W-:Y:S01]  /*0830*/  F2FP.F16.F32.PACK_AB R29, R31, R30 ;  /* 0x0000001e1f1d723e */ /* 0x000fe200000000ff */
[----:B----4-:R-:W-:Y:S01]  /*0840*/  FMUL.FTZ R4, R4, UR4 ;  /* 0x0000000404047c20 */ /* 0x010fe20008410000 */
[----:B------:R-:W-:Y:S01]  /*0850*/  F2FP.F16.F32.PACK_AB R30, R33, R32 ;  /* 0x00000020211e723e */ /* 0x000fe200000000ff */
        /* <DEDUP_REMOVED lines=8> */
[----:B------:R-:W-:Y:S01]  /*08e0*/  LOP3.LUT R35, R45, R48, RZ, 0xfc, !PT ;  /* 0x000000302d237212 */ /* 0x000fe200078efcff */
[----:B--2---:R-:W-:Y:S01]  /*08f0*/  FMUL.FTZ R12, R20, UR4 ;  /* 0x00000004140c7c20 */ /* 0x004fe20008410000 */
[----:B------:R-:W-:Y:S01]  /*0900*/  F2FP.F16.F32.PACK_AB R4, R5, R4 ;  /* 0x000000040504723e */ /* 0x000fe200000000ff */
[----:B------:R-:W-:Y:S01]  /*0910*/  VIADD R20, R42, 0x8000 ;  /* 0x000080002a147836 */ /* 0x000fe20000000000 */
[----:B------:R-:W-:Y:S01]  /*0920*/  F2FP.F16.F32.PACK_AB R5, R7, R32 ;  /* 0x000000200705723e */ /* 0x000fe200000000ff */
[----:B------:R-:W-:Y:S01]  /*0930*/  FMUL.FTZ R16, R16, UR4 ;  /* 0x0000000410107c20 */ /* 0x000fe20008410000 */
[----:B------:R-:W-:Y:S01]  /*0940*/  FMUL.FTZ R17, R17, UR4 ;  /* 0x0000000411117c20 */ /* 0x000fe20008410000 */
[----:B------:R-:W-:Y:S01]  /*0950*/  F2FP.F16.F32.PACK_AB R7, R11, R10 ;  /* 0x0000000a0b07723e */ /* 0x000fe200000000ff */
[----:B------:R-:W-:Y:S01]  /*0960*/  IMAD.MOV.U32 R11, RZ, RZ, 0x20 ;  /* 0x00000020ff0b7424 */ /* 0x000fe200078e00ff */
[----:B------:R-:W-:Y:S01]  /*0970*/  F2FP.F16.F32.PACK_AB R31, R47, R34 ;  /* 0x000000222f1f723e */ /* 0x000fe200000000ff */
[----:B------:R-:W-:Y:S01]  /*0980*/  FMUL.FTZ R9, R9, UR4 ;  /* 0x0000000409097c20 */ /* 0x000fe20008410000 */
[C---:B------:R-:W-:Y:S01]  /*0990*/  LEA R34, R35.reuse, R42, 0x1 ;  /* 0x0000002a23227211 */ /* 0x040fe200078e08ff */
[----:B------:R-:W-:Y:S01]  /*09a0*/  IMAD R35, R35, 0x2, R20 ;  /* 0x0000000223237824 */ /* 0x000fe200078e0214 */
[----:B------:R-:W-:Y:S01]  /*09b0*/  F2FP.F16.F32.PACK_AB R10, R17, R16 ;  /* 0x00000010110a723e */ /* 0x000fe200000000ff */
[----:B------:R-:W-:Y:S01]  /*09c0*/  FMUL.FTZ R13, R13, UR4 ;  /* 0x000000040d0d7c20 */ /* 0x000fe20008410000 */
[----:B------:R-:W-:Y:S01]  /*09d0*/  SEL R16, R11, 0xffffffe0, !P1 ;  /* 0xffffffe00b107807 */ /* 0x000fe20004800000 */
[----:B------:R0:W-:Y:S01]  /*09e0*/  STSM.16.M88.4 [R34+0x8000], R28 ;  /* 0x0080001c22007844 */ /* 0x0001e20000000200 */
        /* <DEDUP_REMOVED lines=12> */
[----:B------:R-:W1:Y:S01]  /*0ab0*/  LDCU UR4, c[0x0][0x3b4] ;  /* 0x00007680ff0477ac */ /* 0x000e620008000800 */
[----:B------:R-:W-:-:S02]  /*0ac0*/  F2FP.F16.F32.PACK_AB R8, R13, R8 ;  /* 0x000000080d08723e */ /* 0x000fc400000000ff */
[C---:B0-----:R-:W-:Y:S01]  /*0ad0*/  IADD3 R29, PT, PT, R35.reuse, 0x40, RZ ;  /* 0x00000040231d7810 */ /* 0x041fe20007ffe0ff */
[----:B------:R-:W-:Y:S01]  /*0ae0*/  @P2 VIADD R29, R35, 0xffffffc0 ;  /* 0xffffffc0231d2836 */ /* 0x000fe20000000000 */
[----:B------:R-:W-:Y:S01]  /*0af0*/  F2FP.F16.F32.PACK_AB R9, R15, R14 ;  /* 0x0000000e0f09723e */ /* 0x000fe200000000ff */
[C---:B------:R-:W-:Y:S01]  /*0b00*/  IMAD.IADD R35, R16.reuse, 0x1, R35 ;  /* 0x0000000110237824 */ /* 0x040fe200078e0223 */
[----:B------:R-:W-:Y:S02]  /*0b10*/  F2FP.F16.F32.PACK_AB R11, R19, R18 ;  /* 0x00000012130b723e */ /* 0x000fe400000000ff */
[----:B------:R-:W-:Y:S01]  /*0b20*/  F2FP.F16.F32.PACK_AB R12, R21, R12 ;  /* 0x0000000c150c723e */ /* 0x000fe200000000ff */
[----:B------:R-:W-:Y:S01]  /*0b30*/  IMAD.IADD R21, R16, 0x1, R29 ;  /* 0x0000000110157824 */ /* 0x000fe200078e021d */
[----:B------:R-:W-:Y:S01]  /*0b40*/  F2FP.F16.F32.PACK_AB R13, R23, R22 ;  /* 0x00000016170d723e */ /* 0x000fe200000000ff */
[----:B------:R0:W-:Y:S01]  /*0b50*/  STSM.16.M88.4 [R35], R4 ;  /* 0x0000000423007844 */ /* 0x0001e20000000200 */
[----:B------:R-:W-:-:S02]  /*0b60*/  F2FP.F16.F32.PACK_AB R14, R25, R24 ;  /* 0x00000018190e723e */ /* 0x000fc400000000ff */
[----:B------:R-:W-:Y:S01]  /*0b70*/  F2FP.F16.F32.PACK_AB R15, R27, R26 ;  /* 0x0000001a1b0f723e */ /* 0x000fe200000000ff */
[----:B------:R2:W-:Y:S01]  /*0b80*/  STSM.16.M88.4 [R29], R8 ;  /* 0x000000081d007844 */ /* 0x0005e20000000200 */
[----:B------:R-:W-:Y:S02]  /*0b90*/  LOP3.LUT R33, R43, 0x38, R36, 0x78, !PT ;  /* 0x000000382b217812 */ /* 0x000fe400078e7824 */
[----:B------:R-:W-:Y:S01]  /*0ba0*/  SHF.R.U32.HI R25, RZ, 0x4, R0 ;  /* 0x00000004ff197819 */ /* 0x000fe20000011600 */
[----:B------:R3:W-:Y:S01]  /*0bb0*/  STSM.16.M88.4 [R21], R12 ;  /* 0x0000000c15007844 */ /* 0x0007e20000000200 */
[----:B------:R-:W-:Y:S01]  /*0bc0*/  LOP3.LUT R33, R44, R33, RZ, 0xfc, !PT ;  /* 0x000000212c217212 */ /* 0x000fe200078efcff */
[----:B------:R-:W-:Y:S03]  /*0bd0*/  BAR.SYNC.DEFER_BLOCKING 0x0 ;  /* 0x0000000000007b1d */ /* 0x000fe60000010000 */
[----:B------:R-:W-:Y:S01]  /*0be0*/  LEA R42, R33, R42, 0x1 ;  /* 0x0000002a212a7211 */ /* 0x000fe200078e08ff */
[C---:B------:R-:W-:Y:S01]  /*0bf0*/  VIADD R0, R25.reuse, 0x10 ;  /* 0x0000001019007836 */ /* 0x040fe20000000000 */
[----:B------:R-:W-:-:S02]  /*0c00*/  IADD3 R22, P0, PT, R25, R2, RZ ;  /* 0x0000000219167210 */ /* 0x000fc40007f1e0ff */
[----:B------:R-:W-:Y:S02]  /*0c10*/  LOP3.LUT R2, R36, 0x78, RZ, 0xc0, !PT ;  /* 0x0000007824027812 */ /* 0x000fe400078ec0ff */
[----:B0-----:R-:W-:Y:S01]  /*0c20*/  IADD3 R4, PT, PT, R25, 0x20, RZ ;  /* 0x0000002019047810 */ /* 0x001fe20007ffe0ff */
[----:B------:R-:W-:Y:S01]  /*0c30*/  IMAD.X R23, RZ, RZ, R3, P0 ;  /* 0x000000ffff177224 */ /* 0x000fe200000e0603 */
[----:B-1----:R-:W-:Y:S01]  /*0c40*/  ISETP.GE.AND P0, PT, R2, UR4, PT ;  /* 0x0000000402007c0c */ /* 0x002fe2000bf06270 */
[----:B------:R-:W-:Y:S02]  /*0c50*/  IMAD.MOV.U32 R3, RZ, RZ, RZ ;  /* 0x000000ffff037224 */ /* 0x000fe400078e00ff */
[----:B--2---:R-:W-:Y:S01]  /*0c60*/  IMAD R8, R33, 0x2, R20 ;  /* 0x0000000221087824 */ /* 0x004fe200078e0214 */
[-C--:B------:R-:W-:Y:S01]  /*0c70*/  ISETP.GE.OR P3, PT, R25, R39.reuse, P0 ;  /* 0x000000271900720c */ /* 0x080fe20000766670 */
[----:B------:R-:W-:Y:S01]  /*0c80*/  IMAD.WIDE.U32 R2, R41, UR6, R2 ;  /* 0x0000000629027c25 */ /* 0x000fe2000f8e0002 */
[----:B------:R-:W-:-:S02]  /*0c90*/  ISETP.GE.OR P2, PT, R0, R39, P0 ;  /* 0x000000270000720c */ /* 0x000fc40000746670 */
[-C--:B------:R-:W-:Y:S01]  /*0ca0*/  ISETP.GE.OR P1, PT, R4, R39.reuse, P0 ;  /* 0x000000270400720c */ /* 0x080fe20000726670 */
[----:B------:R-:W-:Y:S02]  /*0cb0*/  IMAD R3, R41, UR7, R3 ;  /* 0x0000000729037c24 */ /* 0x000fe4000f8e0203 */
[----:B------:R-:W-:Y:S02]  /*0cc0*/  VIADD R25, R25, 0x30 ;  /* 0x0000003019197836 */ /* 0x000fe40000000000 */
[----:B------:R-:W-:Y:S01]  /*0cd0*/  IMAD.WIDE.U32 R2, R37, UR10, R2 ;  /* 0x0000000a25027c25 */ /* 0x000fe2000f8e0002 */
[----:B------:R3:W0:Y:S02]  /*0ce0*/  LDS.128 R16, [R42+0x9800] ;  /* 0x009800002a107984 */ /* 0x0006240000000c00 */
[----:B------:R-:W-:Y:S01]  /*0cf0*/  ISETP.GE.OR P0, PT, R25, R39, P0 ;  /* 0x000000271900720c */ /* 0x000fe20000706670 */
[----:B------:R-:W-:Y:S02]  /*0d00*/  IMAD R5, R37, UR11, R3 ;  /* 0x0000000b25057c24 */ /* 0x000fe4000f8e0203 */
[----:B------:R-:W-:Y:S01]  /*0d10*/  IMAD.WIDE.U32 R38, R38, 0x40, R22 ;  /* 0x0000004026267825 */ /* 0x000fe200078e0016 */
[----:B------:R-:W-:Y:S09]  /*0d20*/  @P3 BRA `(.L_x_91) ;  /* 0x00000000002c3947 */ /* 0x000ff20003800000 */
[----:B------:R-:W1:Y:S01]  /*0d30*/  LDS.128 R8, [R8] ;  /* 0x0000000008087984 */ /* 0x000e620000000c00 */
[----:B------:R-:W3:Y:S01]  /*0d40*/  LDCU.64 UR4, c[0x0][0x3c0] ;  /* 0x00007800ff0477ac */ /* 0x000ee20008000a00 */
[----:B------:R-:W-:Y:S01]  /*0d50*/  IMAD.MOV.U32 R4, RZ, RZ, R2 ;  /* 0x000000ffff047224 */ /* 0x000fe200078e0002 */
[----:B------:R-:W2:Y:S01]  /*0d60*/  LDCU.64 UR6, c[0x0][0x3a8] ;  /* 0x00007500ff0677ac */ /* 0x000ea20008000a00 */
[----:B---3--:R-:W-:Y:S02]  /*0d70*/  IMAD R13, R39, UR4, RZ ;  /* 0x00000004270d7c24 */ /* 0x008fe4000f8e02ff */
[----:B------:R-:W-:-:S04]  /*0d80*/  IMAD.WIDE.U32 R6, R38, UR4, R4 ;  /* 0x0000000426067c25 */ /* 0x000fc8000f8e0004 */
[----:B------:R-:W-:Y:S01]  /*0d90*/  IMAD R13, R38, UR5, R13 ;  /* 0x00000005260d7c24 */ /* 0x000fe2000f8e020d */
[----:B--2---:R-:W-:-:S04]  /*0da0*/  LEA R12, P3, R6, UR6, 0x1 ;  /* 0x00000006060c7c11 */ /* 0x004fc8000f8608ff */
[----:B------:R-:W-:-:S04]  /*0db0*/  IADD3 R7, PT, PT, R7, R13, RZ ;  /* 0x0000000d07077210 */ /* 0x000fc80007ffe0ff */
[----:B------:R-:W-:-:S05]  /*0dc0*/  LEA.HI.X R13, R6, UR7, R7, 0x1, P3 ;  /* 0x00000007060d7c11 */ /* 0x000fca00098f0c07 */
[----:B-1----:R1:W-:Y:S02]  /*0dd0*/  STG.E.128 desc[UR8][R12.64], R8 ;  /* 0x000000080c007986 */ /* 0x0023e4000c101d08 */
.L_x_91:
[----:B------:R-:W-:Y:S05]  /*0de0*/  BSYNC.RECONVERGENT B0 ;  /* 0x0000000000007941 */ /* 0x000fea0003800200 */
.L_x_90:
[----:B-1----:R1:W2:Y:S01]  /*0df0*/  LDS.128 R8, [R42+0x8800] ;  /* 0x008800002a087984 */ /* 0x0022a20000000c00 */
[----:B------:R-:W-:Y:S04]  /*0e00*/  BSSY.RECONVERGENT B0, `(.L_x_92) ;  /* 0x000000f000007945 */ /* 0x000fe80003800200 */
[----:B------:R-:W-:Y:S05]  /*0e10*/  @P2 BRA `(.L_x_93) ;  /* 0x0000000000342947 */ /* 0x000fea0003800000 */
[----:B------:R-:W4:Y:S01]  /*0e20*/  LDCU.64 UR4, c[0x0][0x3c0] ;  /* 0x00007800ff0477ac */ /* 0x000f220008000a00 */
[----:B---3--:R-:W-:Y:S01]  /*0e30*/  IADD3 R13, P2, PT, R38, 0x10, RZ ;  /* 0x00000010260d7810 */ /* 0x008fe20007f5e0ff */
[----:B------:R-:W-:Y:S01]  /*0e40*/  IMAD.MOV.U32 R6, RZ, RZ, R2 ;  /* 0x000000ffff067224 */ /* 0x000fe200078e0002 */
[----:B------:R-:W3:Y:S01]  /*0e50*/  LDCU.64 UR6, c[0x0][0x3a8] ;  /* 0x00007500ff0677ac */ /* 0x000ee20008000a00 */
[----:B------:R-:W-:Y:S02]  /*0e60*/  IMAD.MOV.U32 R7, RZ, RZ, R5 ;  /* 0x000000ffff077224 */ /* 0x000fe400078e0005 */
[----:B------:R-:W-:-:S04]  /*0e70*/  IMAD.X R0, RZ, RZ, R39, P2 ;  /* 0x000000ffff007224 */ /* 0x000fc800010e0627 */
[----:B----4-:R-:W-:Y:S02]  /*0e80*/  IMAD R0, R0, UR4, RZ ;  /* 0x0000000400007c24 */ /* 0x010fe4000f8e02ff */
[----:B------:R-:W-:-:S04]  /*0e90*/  IMAD.WIDE.U32 R6, R13, UR4, R6 ;  /* 0x000000040d067c25 */ /* 0x000fc8000f8e0006 */
[----:B------:R-:W-:Y:S01]  /*0ea0*/  IMAD R13, R13, UR5, R0 ;  /* 0x000000050d0d7c24 */ /* 0x000fe2000f8e0200 */
[----:B---3--:R-:W-:-:S04]  /*0eb0*/  LEA R12, P2, R6, UR6, 0x1 ;  /* 0x00000006060c7c11 */ /* 0x008fc8000f8408ff */
[----:B------:R-:W-:-:S04]  /*0ec0*/  IADD3 R7, PT, PT, R7, R13, RZ ;  /* 0x0000000d07077210 */ /* 0x000fc80007ffe0ff */
[----:B------:R-:W-:-:S05]  /*0ed0*/  LEA.HI.X R13, R6, UR7, R7, 0x1, P2 ;  /* 0x00000007060d7c11 */ /* 0x000fca00090f0c07 */
[----:B--2---:R4:W-:Y:S02]  /*0ee0*/  STG.E.128 desc[UR8][R12.64], R8 ;  /* 0x000000080c007986 */ /* 0x0049e4000c101d08 */
.L_x_93:
[----:B------:R-:W-:Y:S05]  /*0ef0*/  BSYNC.RECONVERGENT B0 ;  /* 0x0000000000007941 */ /* 0x000fea0003800200 */
.L_x_92:
[----:B-1-3--:R-:W1:Y:S01]  /*0f00*/  LDS.128 R40, [R42+0x9000] ;  /* 0x009000002a287984 */ /* 0x00ae620000000c00 */
[----:B------:R-:W-:Y:S04]  /*0f10*/  BSSY.RECONVERGENT B0, `(.L_x_94) ;  /* 0x000000f000007945 */ /* 0x000fe80003800200 */
[----:B------:R-:W-:Y:S05]  /*0f20*/  @P1 BRA `(.L_x_95) ;  /* 0x0000000000341947 */ /* 0x000fea0003800000 */
[----:B------:R-:W3:Y:S01]  /*0f30*/  LDCU.64 UR4, c[0x0][0x3c0] ;  /* 0x00007800ff0477ac */ /* 0x000ee20008000a00 */
[----:B--2-4-:R-:W-:Y:S01]  /*0f40*/  IADD3 R9, P1, PT, R38, 0x20, RZ ;  /* 0x0000002026097810 */ /* 0x014fe20007f3e0ff */
[----:B------:R-:W-:Y:S01]  /*0f50*/  IMAD.MOV.U32 R6, RZ, RZ, R2 ;  /* 0x000000ffff067224 */ /* 0x000fe200078e0002 */
[----:B------:R-:W-:Y:S01]  /*0f60*/  MOV R7, R5 ;  /* 0x0000000500077202 */ /* 0x000fe20000000f00 */
[----:B------:R-:W2:Y:S02]  /*0f70*/  LDCU.64 UR6, c[0x0][0x3a8] ;  /* 0x00007500ff0677ac */ /* 0x000ea40008000a00 */
[----:B------:R-:W-:-:S04]  /*0f80*/  IMAD.X R0, RZ, RZ, R39, P1 ;  /* 0x000000ffff007224 */ /* 0x000fc800008e0627 */
[----:B---3--:R-:W-:Y:S02]  /*0f90*/  IMAD R0, R0, UR4, RZ ;  /* 0x0000000400007c24 */ /* 0x008fe4000f8e02ff */
[----:B------:R-:W-:-:S04]  /*0fa0*/  IMAD.WIDE.U32 R6, R9, UR4, R6 ;  /* 0x0000000409067c25 */ /* 0x000fc8000f8e0006 */
[----:B------:R-:W-:Y:S01]  /*0fb0*/  IMAD R9, R9, UR5, R0 ;  /* 0x0000000509097c24 */ /* 0x000fe2000f8e0200 */
[----:B--2---:R-:W-:-:S03]  /*0fc0*/  LEA R8, P1, R6, UR6, 0x1 ;  /* 0x0000000606087c11 */ /* 0x004fc6000f8208ff */
[----:B------:R-:W-:-:S05]  /*0fd0*/  IMAD.IADD R7, R7, 0x1, R9 ;  /* 0x0000000107077824 */ /* 0x000fca00078e0209 */
[----:B------:R-:W-:-:S05]  /*0fe0*/  LEA.HI.X R9, R6, UR7, R7, 0x1, P1 ;  /* 0x0000000706097c11 */ /* 0x000fca00088f0c07 */
[----:B-1----:R3:W-:Y:S02]  /*0ff0*/  STG.E.128 desc[UR8][R8.64], R40 ;  /* 0x0000002808007986 */ /* 0x0027e4000c101d08 */
.L_x_95:
[----:B------:R-:W-:Y:S05]  /*1000*/  BSYNC.RECONVERGENT B0 ;  /* 0x0000000000007941 */ /* 0x000fea0003800200 */
.L_x_94:
[----:B------:R-:W-:Y:S05]  /*1010*/  @P0 EXIT ;  /* 0x000000000000094d */ /* 0x000fea0003800000 */
[----:B------:R-:W5:Y:S01]  /*1020*/  LDCU.64 UR4, c[0x0][0x3c0] ;  /* 0x00007800ff0477ac */ /* 0x000f620008000a00 */
[----:B------:R-:W-:Y:S02]  /*1030*/  IADD3 R7, P0, PT, R38, 0x30, RZ ;  /* 0x0000003026077810 */ /* 0x000fe40007f1e0ff */
[----:B------:R-:W-:Y:S01]  /*1040*/  MOV R3, R5 ;  /* 0x0000000500037202 */ /* 0x000fe20000000f00 */
[----:B------:R-:W0:Y:S02]  /*1050*/  LDCU.64 UR6, c[0x0][0x3a8] ;  /* 0x00007500ff0677ac */ /* 0x000e240008000a00 */
[----:B------:R-:W-:-:S04]  /*1060*/  IMAD.X R38, RZ, RZ, R39, P0 ;  /* 0x000000ffff267224 */ /* 0x000fc800000e0627 */
[----:B-----5:R-:W-:Y:S02]  /*1070*/  IMAD R38, R38, UR4, RZ ;  /* 0x0000000426267c24 */ /* 0x020fe4000f8e02ff */
[----:B------:R-:W-:-:S04]  /*1080*/  IMAD.WIDE.U32 R2, R7, UR4, R2 ;  /* 0x0000000407027c25 */ /* 0x000fc8000f8e0002 */
[----:B------:R-:W-:Y:S01]  /*1090*/  IMAD R7, R7, UR5, R38 ;  /* 0x0000000507077c24 */ /* 0x000fe2000f8e0226 */
[----:B0-----:R-:W-:-:S03]  /*10a0*/  LEA R4, P0, R2, UR6, 0x1 ;  /* 0x0000000602047c11 */ /* 0x001fc6000f8008ff */
[----:B------:R-:W-:-:S05]  /*10b0*/  IMAD.IADD R3, R3, 0x1, R7 ;  /* 0x0000000103037824 */ /* 0x000fca00078e0207 */
[----:B------:R-:W-:-:S05]  /*10c0*/  LEA.HI.X R5, R2, UR7, R3, 0x1, P0 ;  /* 0x0000000702057c11 */ /* 0x000fca00080f0c03 */
[----:B------:R-:W-:Y:S01]  /*10d0*/  STG.E.128 desc[UR8][R4.64], R16 ;  /* 0x0000001004007986 */ /* 0x000fe2000c101d08 */
[----:B------:R-:W-:Y:S05]  /*10e0*/  EXIT ;  /* 0x000000000000794d */ /* 0x000fea0003800000 */
.L_x_96:
        /* <DEDUP_REMOVED lines=9> */
.L_x_135:


//--------------------- .text._ZN7cutlass13device_kernelIN5flash11enable_sm90INS1_16FlashAttnBwdSm90INS1_25CollectiveMainloopBwdSm90ILi2ELi2ELi2EN4cute5tupleIJNS5_1CILi1EEES8_S8_EEENS6_IJNS7_ILi64EEENS7_ILi128EEESB_EEENS_6half_tEfNS_4arch4Sm90ELb1ELb0ELb0ELb1ELb1ELb1ELb0ELb0ELi2ELi1ELi2ELi1ELb0EEENS1_24CollectiveEpilogueBwdGQAISC_fSF_Li256ELb1ELb1EEENS1_25SingleTileBwdLPTSchedulerILb1ELi128ELb1EEEEEEEEEvNT_6ParamsE --------------------------
	.section	.text._ZN7cutlass13device_kernelIN5flash11enable_sm90INS1_16FlashAttnBwdSm90INS1_25CollectiveMainloopBwdSm90ILi2ELi2ELi2EN4cute5tupleIJNS5_1CILi1EEES8_S8_EEENS6_IJNS7_ILi64EEENS7_ILi128EEESB_EEENS_6half_tEfNS_4arch4Sm90ELb1ELb0ELb0ELb1ELb1ELb1ELb0ELb0ELi2ELi1ELi2ELi1ELb0EEENS1_24CollectiveEpilogueBwdGQAISC_fSF_Li256ELb1ELb1EEENS1_25SingleTileBwdLPTSchedulerILb1ELi128ELb1EEEEEEEEEvNT_6ParamsE,"ax",@progbits
	.align	128
.text._ZN7cutlass13device_kernelIN5flash11enable_sm90INS1_16FlashAttnBwdSm90INS1_25CollectiveMainloopBwdSm90ILi2ELi2ELi2EN4cute5tupleIJNS5_1CILi1EEES8_S8_EEENS6_IJNS7_ILi64EEENS7_ILi128EEESB_EEENS_6half_tEfNS_4arch4Sm90ELb1ELb0ELb0ELb1ELb1ELb1ELb0ELb0ELi2ELi1ELi2ELi1ELb0EEENS1_24CollectiveEpilogueBwdGQAISC_fSF_Li256ELb1ELb1EEENS1_25SingleTileBwdLPTSchedulerILb1ELi128ELb1EEEEEEEEEvNT_6ParamsE:
        .type           _ZN7cutlass13device_kernelIN5flash11enable_sm90INS1_16FlashAttnBwdSm90INS1_25CollectiveMainloopBwdSm90ILi2ELi2ELi2EN4cute5tupleIJNS5_1CILi1EEES8_S8_EEENS6_IJNS7_ILi64EEENS7_ILi128EEESB_EEENS_6half_tEfNS_4arch4Sm90ELb1ELb0ELb0ELb1ELb1ELb1ELb0ELb0ELi2ELi1ELi2ELi1ELb0EEENS1_24CollectiveEpilogueBwdGQAISC_fSF_Li256ELb1ELb1EEENS1_25SingleTileBwdLPTSchedulerILb1ELi128ELb1EEEEEEEEEvNT_6ParamsE,@function
        .size           _ZN7cutlass13device_kernelIN5flash11enable_sm90INS1_16FlashAttnBwdSm90INS1_25CollectiveMainloopBwdSm90ILi2ELi2ELi2EN4cute5tupleIJNS5_1CILi1EEES8_S8_EEENS6_IJNS7_ILi64EEENS7_ILi128EEESB_EEENS_6half_tEfNS_4arch4Sm90ELb1ELb0ELb0ELb1ELb1ELb1ELb0ELb0ELi2ELi1ELi2ELi1ELb0EEENS1_24CollectiveEpilogueBwdGQAISC_fSF_Li256ELb1ELb1EEENS1_25SingleTileBwdLPTSchedulerILb1ELi128ELb1EEEEEEEEEvNT_6ParamsE,(.L_x_136 - _ZN7cutlass13device_kernelIN5flash11enable_sm90INS1_16FlashAttnBwdSm90INS1_25CollectiveMainloopBwdSm90ILi2ELi2ELi2EN4cute5tupleIJNS5_1CILi1EEES8_S8_EEENS6_IJNS7_ILi64EEENS7_ILi128EEESB_EEENS_6half_tEfNS_4arch4Sm90ELb1ELb0ELb0ELb1ELb1ELb1ELb0ELb0ELi2ELi1ELi2ELi1ELb0EEENS1_24CollectiveEpilogueBwdGQAISC_fSF_Li256ELb1ELb1EEENS1_25SingleTileBwdLPTSchedulerILb1ELi128ELb1EEEEEEEEEvNT_6ParamsE)
        .other          _ZN7cutlass13device_kernelIN5flash11enable_sm90INS1_16FlashAttnBwdSm90INS1_25CollectiveMainloopBwdSm90ILi2ELi2ELi2EN4cute5tupleIJNS5_1CILi1EEES8_S8_EEENS6_IJNS7_ILi64EEENS7_ILi128EEESB_EEENS_6half_tEfNS_4arch4Sm90ELb1ELb0ELb0ELb1ELb1ELb1ELb0ELb0ELi2ELi1ELi2ELi1ELb0EEENS1_24CollectiveEpilogueBwdGQAISC_fSF_Li256ELb1ELb1EEENS1_25SingleTileBwdLPTSchedulerILb1ELi128ELb1EEEEEEEEEvNT_6ParamsE,@"STO_CUDA_ENTRY STV_DEFAULT"
_ZN7cutlass13device_kernelIN5flash11enable_sm90INS1_16FlashAttnBwdSm90INS1_25CollectiveMainloopBwdSm90ILi2ELi2ELi2EN4cute5tupleIJNS5_1CILi1EEES8_S8_EEENS6_IJNS7_ILi64EEENS7_ILi128EEESB_EEENS_6half_tEfNS_4arch4Sm90ELb1ELb0ELb0ELb1ELb1ELb1ELb0ELb0ELi2ELi1ELi2ELi1ELb0EEENS1_24CollectiveEpilogueBwdGQAISC_fSF_Li256ELb1ELb1EEENS1_25SingleTileBwdLPTSchedulerILb1ELi128ELb1EEEEEEEEEvNT_6ParamsE:
[----:B------:R-:W-:Y:S01]  /*0000*/  LDC R1, c[0x0][0x37c] ;  /* 0x0000df00ff017b82 */ /* 0x000fe20000000800 */
[----:B------:R-:W-:Y:S05]  /*0010*/  EXIT ;  /* 0x000000000000794d */ /* 0x000fea0003800000 */
.L_x_97:
        /* <DEDUP_REMOVED lines=14> */
.L_x_136:


//--------------------- .text._ZN7cutlass13device_kernelIN5flash22FlashAttnBwdPreprocessIN4cute5tupleIJNS3_1CILi64EEENS5_ILi128EEEEEENS_6half_tEfNS_4arch4Sm90ELb1ELb1EEEEEvNT_6ParamsE --------------------------
	.section	.text._ZN7cutlass13device_kernelIN5flash22FlashAttnBwdPreprocessIN4cute5tupleIJNS3_1CILi64EEENS5_ILi128EEEEEENS_6half_tEfNS_4arch4Sm90ELb1ELb1EEEEEvNT_6ParamsE,"ax",@progbits
	.align	128
.text._ZN7cutlass13device_kernelIN5flash22FlashAttnBwdPreprocessIN4cute5tupleIJNS3_1CILi64EEENS5_ILi128EEEEEENS_6half_tEfNS_4arch4Sm90ELb1ELb1EEEEEvNT_6ParamsE:
        .type           _ZN7cutlass13device_kernelIN5flash22FlashAttnBwdPreprocessIN4cute5tupleIJNS3_1CILi64EEENS5_ILi128EEEEEENS_6half_tEfNS_4arch4Sm90ELb1ELb1EEEEEvNT_6ParamsE,@function
        .size           _ZN7cutlass13device_kernelIN5flash22FlashAttnBwdPreprocessIN4cute5tupleIJNS3_1CILi64EEENS5_ILi128EEEEEENS_6half_tEfNS_4arch4Sm90ELb1ELb1EEEEEvNT_6ParamsE,(.L_x_137 - _ZN7cutlass13device_kernelIN5flash22FlashAttnBwdPreprocessIN4cute5tupleIJNS3_1CILi64EEENS5_ILi128EEEEEENS_6half_tEfNS_4arch4Sm90ELb1ELb1EEEEEvNT_6ParamsE)
        .other          _ZN7cutlass13device_kernelIN5flash22FlashAttnBwdPreprocessIN4cute5tupleIJNS3_1CILi64EEENS5_ILi128EEEEEENS_6half_tEfNS_4arch4Sm90ELb1ELb1EEEEEvNT_6ParamsE,@"STO_CUDA_ENTRY STV_DEFAULT"
_ZN7cutlass13device_kernelIN5flash22FlashAttnBwdPreprocessIN4cute5tupleIJNS3_1CILi64EEENS5_ILi128EEEEEENS_6half_tEfNS_4arch4Sm90ELb1ELb1EEEEEvNT_6ParamsE:
        /* <DEDUP_REMOVED lines=10> */
[----:B------:R-:W-:Y:S01]  /*00a0*/  HFMA2 R3, -RZ, RZ, 0, 0 ;  /* 0x00000000ff037431 */ /* 0x000fe200000001ff */
[----:B------:R-:W-:Y:S01]  /*00b0*/  CS2R R42, SRZ ;  /* 0x00000000002a7805 */ /* 0x000fe2000001ff00 */
[----:B------:R-:W1:Y:S01]  /*00c0*/  LDCU UR7, c[0x0][0x388] ;  /* 0x00007100ff0777ac */ /* 0x000e620008000800 */
[----:B0-----:R-:W-:-:S04]  /*00d0*/  UISETP.NE.U32.AND UP0, UPT, UR8, URZ, UPT ;  /* 0x000000ff0800728c */ /* 0x001fc8000bf05070 */
[----:B------:R-:W-:Y:S01]  /*00e0*/  UISETP.NE.AND.EX UP0, UPT, UR9, URZ, UPT, UP0 ;  /* 0x000000ff0900728c */ /* 0x000fe2000bf05300 */
[----:B-1----:R-:W-:-:S08]  /*00f0*/  MOV R53, UR7 ;  /* 0x0000000700357c02 */ /* 0x002fd00008000f00 */
[----:B------:R-:W-:Y:S05]  /*0100*/  BRA.U !UP0, `(.L_x_99) ;  /* 0x00000001084c7547 */ /* 0x000fea000b800000 */
[----:B------:R-:W-:Y:S05]  /*0110*/  BRA `(.L_x_100) ;  /* 0x0000000000307947 */ /* 0x000fea0003800000 */
.L_x_98:
[----:B------:R-:W0:Y:S01]  /*0120*/  LDC.64 R4, c[0x0][0x460] ;  /* 0x00011800ff047b82 */ /* 0x000e220000000a00 */
[----:B------:R-:W1:Y:S01]  /*0130*/  LDCU.64 UR8, c[0x0][0x468] ;  /* 0x00008d00ff0877ac */ /* 0x000e620008000a00 */
[----:B0-----:R-:W-:-:S05]  /*0140*/  IMAD.WIDE.U32 R4, R2, 0x4, R4 ;  /* 0x0000000402047825 */ /* 0x001fca00078e0004 */
[----:B------:R-:W2:Y:S01]  /*0150*/  LDG.E R42, desc[UR4][R4.64] ;  /* 0x00000004042a7981 */ /* 0x000ea2000c1e1900 */
[----:B-1----:R-:W-:-:S04]  /*0160*/  UISETP.NE.U32.AND UP0, UPT, UR8, URZ, UPT ;  /* 0x000000ff0800728c */ /* 0x002fc8000bf05070 */
[----:B------:R-:W-:Y:S01]  /*0170*/  UISETP.NE.AND.EX UP0, UPT, UR9, URZ, UPT, UP0 ;  /* 0x000000ff0900728c */ /* 0x000fe2000bf05300 */
[----:B--2---:R-:W-:Y:S02]  /*0180*/  LEA R3, R2, R42, 0x6 ;  /* 0x0000002a02037211 */ /* 0x004fe400078e30ff */
[----:B------:R-:W-:Y:S02]  /*0190*/  SHF.R.S32.HI R43, RZ, 0x1f, R42 ;  /* 0x0000001fff2b7819 */ /* 0x000fe4000001142a */
[----:B------:R-:W-:-:S04]  /*01a0*/  SHF.R.S32.HI R6, RZ, 0x1f, R3 ;  /* 0x0000001fff067819 */ /* 0x000fc80000011403 */
[----:B------:R-:W-:-:S04]  /*01b0*/  LEA.HI R3, R6, R3, RZ, 0x6 ;  /* 0x0000000306037211 */ /* 0x000fc800078f30ff */
[----:B------:R-:W-:Y:S01]  /*01c0*/  LOP3.LUT R3, R3, 0xffffffc0, RZ, 0xc0, !PT ;  /* 0xffffffc003037812 */ /* 0x000fe200078ec0ff */
[----:B------:R-:W-:Y:S06]  /*01d0*/  BRA.U !UP0, `(.L_x_101) ;  /* 0x0000000108107547 */ /* 0x000fec000b800000 */
.L_x_100:
[----:B------:R-:W0:Y:S02]  /*01e0*/  LDC.64 R4, c[0x0][0x468] ;  /* 0x00011a00ff047b82 */ /* 0x000e240000000a00 */
[----:B0-----:R-:W-:-:S05]  /*01f0*/  IMAD.WIDE.U32 R4, R2, 0x4, R4 ;  /* 0x0000000402047825 */ /* 0x001fca00078e0004 */
[----:B------:R0:W5:Y:S01]  /*0200*/  LDG.E R53, desc[UR4][R4.64] ;  /* 0x0000000404357981 */ /* 0x000162000c1e1900 */
[----:B------:R-:W-:Y:S05]  /*0210*/  BRA `(.L_x_99) ;  /* 0x0000000000087947 */ /* 0x000fea0003800000 */
.L_x_101:
[----:B------:R-:W2:Y:S02]  /*0220*/  LDG.E R5, desc[UR4][R4.64+0x4] ;  /* 0x0000040404057981 */ /* 0x000ea4000c1e1900 */
[----:B--2---:R-:W-:-:S07]  /*0230*/  IADD3 R53, PT, PT, -R42, R5, RZ ;  /* 0x000000052a357210 */ /* 0x004fce0007ffe1ff */
.L_x_99:
[----:B0-----:R-:W0:Y:S01]  /*0240*/  S2R R4, SR_TID.X ;  /* 0x0000000000047919 */ /* 0x001e220000002100 */
[----:B------:R-:W-:Y:S02]  /*0250*/  SHF.L.U32 R5, R0, 0x6, RZ ;  /* 0x0000000600057819 */ /* 0x000fe400000006ff */
[----:B------:R-:W-:Y:S02]  /*0260*/  ISETP.NE.AND.EX P0, PT, R7, RZ, PT, P0 ;  /* 0x000000ff0700720c */ /* 0x000fe40003f05300 */
[----:B-----5:R-:W-:-:S13]  /*0270*/  ISETP.GT.AND P1, PT, R53, R5, PT ;  /* 0x000000053500720c */ /* 0x020fda0003f24270 */
[----:B------:R-:W-:Y:S05]  /*0280*/  @!P1 EXIT P0 ;  /* 0x000000000000994d */ /* 0x000fea0000000000 */
[----:B------:R-:W1:Y:S01]  /*0290*/  LDCU UR7, c[0x0][0x38c] ;  /* 0x00007180ff0777ac */ /* 0x000e620008000800 */
[----:B------:R-:W2:Y:S01]  /*02a0*/  LDC.64 R10, c[0x0][0x3a0] ;  /* 0x0000e800ff0a7b82 */ /* 0x000ea20000000a00 */
[----:B0-----:R-:W-:Y:S02]  /*02b0*/  SHF.L.U32 R44, R4, 0x3, RZ ;  /* 0x00000003042c7819 */ /* 0x001fe400000006ff */
[----:B------:R-:W-:Y:S02]  /*02c0*/  SHF.R.U32.HI R6, RZ, 0x4, R4 ;  /* 0x00000004ff067819 */ /* 0x000fe40000011604 */
[----:B------:R-:W-:Y:S02]  /*02d0*/  LOP3.LUT R44, R44, 0x78, RZ, 0xc0, !PT ;  /* 0x000000782c2c7812 */ /* 0x000fe400078ec0ff */
[----:B------:R-:W-:Y:S01]  /*02e0*/  IADD3 R7, PT, PT, -R5, R53, RZ ;  /* 0x0000003505077210 */ /* 0x000fe20007ffe1ff */
[----:B------:R-:W0:Y:S01]  /*02f0*/  LDC.64 R14, c[0x0][0x3c0] ;  /* 0x0000f000ff0e7b82 */ /* 0x000e220000000a00 */
[----:B------:R-:W-:-:S02]  /*0300*/  IADD3 R40, PT, PT, R6, 0x10, RZ ;  /* 0x0000001006287810 */ /* 0x000fc40007ffe0ff */
[----:B------:R-:W-:Y:S02]  /*0310*/  MOV R45, RZ ;  /* 0x000000ff002d7202 */ /* 0x000fe40000000f00 */
[----:B------:R-:W-:Y:S02]  /*0320*/  IADD3 R34, P4, PT, R6, R42, RZ ;  /* 0x0000002a06227210 */ /* 0x000fe40007f9e0ff */
[----:B------:R-:W-:Y:S01]  /*0330*/  SEL R41, R2, RZ, !P3 ;  /* 0x000000ff02297207 */ /* 0x000fe20005800000 */
[----:B------:R-:W3:Y:S01]  /*0340*/  LDC.64 R22, c[0x0][0x3a8] ;  /* 0x0000ea00ff167b82 */ /* 0x000ee20000000a00 */
[----:B-1----:R-:W-:Y:S02]  /*0350*/  ISETP.GE.AND P0, PT, R44, UR7, PT ;  /* 0x000000072c007c0c */ /* 0x002fe4000bf06270 */
[----:B------:R-:W-:Y:S02]  /*0360*/  IADD3.X R35, PT, PT, RZ, R43, RZ, P4, !PT ;  /* 0x0000002bff237210 */ /* 0x000fe400027fe4ff */
[----:B------:R-:W-:-:S02]  /*0370*/  ISETP.GE.OR P1, PT, R40, R7, P0 ;  /* 0x000000072800720c */ /* 0x000fc40000726670 */
[----:B------:R-:W-:Y:S01]  /*0380*/  ISETP.GE.OR P2, PT, R6, R7, P0 ;  /* 0x000000070600720c */ /* 0x000fe20000746670 */
[----:B--2---:R-:W-:Y:S01]  /*0390*/  IMAD.WIDE.U32 R8, R10, UR6, R44 ;  /* 0x000000060a087c25 */ /* 0x004fe2000f8e002c */
[----:B------:R-:W1:Y:S01]  /*03a0*/  LDC.64 R30, c[0x0][0x3b8] ;  /* 0x0000ee00ff1e7b82 */ /* 0x000e620000000a00 */
[----:B------:R-:W-:Y:S02]  /*03b0*/  IADD3 R52, PT, PT, R6, 0x30, RZ ;  /* 0x0000003006347810 */ /* 0x000fe40007ffe0ff */
[----:B------:R-:W-:Y:S02]  /*03c0*/  IMAD R9, R11, UR6, R9 ;  /* 0x000000060b097c24 */ /* 0x000fe4000f8e0209 */
[----:B------:R-:W-:-:S03]  /*03d0*/  IMAD.WIDE.U32 R34, R0, 0x40, R34 ;  /* 0x0000004000227825 */ /* 0x000fc600078e0022 */
[----:B------:R-:W2:Y:S01]  /*03e0*/  LDC.64 R10, c[0x0][0x3c8] ;  /* 0x0000f200ff0a7b82 */ /* 0x000ea20000000a00 */
[----:B0-----:R-:W-:Y:S01]  /*03f0*/  IMAD.WIDE.U32 R12, R14, UR6, R44 ;  /* 0x000000060e0c7c25 */ /* 0x001fe2000f8e002c */
[----:B------:R-:W-:Y:S02]  /*0400*/  IADD3 R45, PT, PT, R6, 0x20, RZ ;  /* 0x00000020062d7810 */ /* 0x000fe40007ffe0ff */
[----:B------:R-:W-:Y:S01]  /*0410*/  @!P1 IADD3 R19, P4, PT, R34, 0x10, RZ ;  /* 0x0000001022139810 */ /* 0x000fe20007f9e0ff */
[----:B------:R-:W-:Y:S01]  /*0420*/  IMAD R13, R15, UR6, R13 ;  /* 0x000000060f0d7c24 */ /* 0x000fe2000f8e020d */
[-C--:B------:R-:W-:Y:S01]  /*0430*/  ISETP.GE.OR P3, PT, R45, R7.reuse, P0 ;  /* 0x000000072d00720c */ /* 0x080fe20000766670 */
[C---:B---3--:R-:W-:Y:S01]  /*0440*/  IMAD.WIDE.U32 R32, R41.reuse, R22, R8 ;  /* 0x0000001629207225 */ /* 0x048fe200078e0008 */
[----:B------:R-:W0:Y:S01]  /*0450*/  @!P1 LDC.64 R36, c[0x0][0x398] ;  /* 0x0000e600ff249b82 */ /* 0x000e220000000a00 */
[----:B------:R-:W-:Y:S02]  /*0460*/  ISETP.GE.OR P0, PT, R52, R7, P0 ;  /* 0x000000073400720c */ /* 0x000fe40000706670 */
[----:B------:R-:W-:Y:S01]  /*0470*/  @!P1 IADD3.X R9, PT, PT, RZ, R35, RZ, P4, !PT ;  /* 0x00000023ff099210 */ /* 0x000fe200027fe4ff */
[----:B------:R-:W-:Y:S01]  /*0480*/  IMAD R23, R41, R23, R33 ;  /* 0x0000001729177224 */ /* 0x000fe200078e0221 */
[----:B------:R-:W-:-:S02]  /*0490*/  @!P1 IADD3 R27, P5, PT, R34, 0x10, RZ ;  /* 0x00000010221b9810 */ /* 0x000fc40007fbe0ff */
[-C--:B------:R-:W-:Y:S01]  /*04a0*/  @!P1 MOV R22, R32.reuse ;  /* 0x0000002000169202 */ /* 0x080fe20000000f00 */
[----:B------:R-:W3:Y:S01]  /*04b0*/  @!P2 LDC.64 R20, c[0x0][0x398] ;  /* 0x0000e600ff14ab82 */ /* 0x000ee20000000a00 */
[----:B------:R-:W-:Y:S02]  /*04c0*/  @!P2 MOV R8, R32 ;  /* 0x000000200008a202 */ /* 0x000fe40000000f00 */
[-C--:B------:R-:W-:Y:S02]  /*04d0*/  @!P3 MOV R59, R23.reuse ;  /* 0x00000017003bb202 */ /* 0x080fe40000000f00 */
[C---:B------:R-:W-:Y:S02]  /*04e0*/  @!P3 IADD3 R26, P6, PT, R34.reuse, 0x20, RZ ;  /* 0x00000020221ab810 */ /* 0x040fe40007fde0ff */
[----:B------:R-:W-:Y:S01]  /*04f0*/  @!P0 MOV R33, R23 ;  /* 0x0000001700218202 */ /* 0x000fe20000000f00 */
[C---:B--2---:R-:W-:Y:S01]  /*0500*/  IMAD.WIDE.U32 R24, R41.reuse, R10, R12 ;  /* 0x0000000a29187225 */ /* 0x044fe200078e000c */
[----:B------:R-:W-:Y:S01]  /*0510*/  @!P1 IADD3.X R13, PT, PT, RZ, R35, RZ, P5, !PT ;  /* 0x00000023ff0d9210 */ /* 0x000fe20002ffe4ff */
[----:B------:R-:W2:Y:S01]  /*0520*/  LDC.64 R14, c[0x0][0x3b8] ;  /* 0x0000ee00ff0e7b82 */ /* 0x000ea20000000a00 */
[C---:B------:R-:W-:Y:S01]  /*0530*/  @!P3 IADD3 R48, P4, PT, R34.reuse, 0x20, RZ ;  /* 0x000000202230b810 */ /* 0x040fe20007f9e0ff */
[----:B------:R-:W-:Y:S01]  /*0540*/  IMAD R25, R41, R11, R25 ;  /* 0x0000000b29197224 */ /* 0x000fe200078e0219 */
[----:B------:R-:W-:Y:S01]  /*0550*/  @!P0 IADD3 R55, P5, PT, R34, 0x30, RZ ;  /* 0x0000003022378810 */ /* 0x000fe20007fbe0ff */
[----:B-1----:R-:W-:Y:S01]  /*0560*/  @!P1 IMAD R12, R13, R30, RZ ;  /* 0x0000001e0d0c9224 */ /* 0x002fe200078e02ff */
[----:B------:R-:W-:Y:S01]  /*0570*/  @!P3 IADD3.X R50, PT, PT, RZ, R35, RZ, P4, !PT ;  /* 0x00000023ff32b210 */ /* 0x000fe200027fe4ff */
[-C--:B0-----:R-:W-:Y:S01]  /*0580*/  @!P1 IMAD R10, R9, R36.reuse, RZ ;  /* 0x00000024090a9224 */ /* 0x081fe200078e02ff */
[----:B------:R-:W-:Y:S01]  /*0590*/  @!P2 MOV R9, R23 ;  /* 0x000000170009a202 */ /* 0x000fe20000000f00 */
[----:B------:R-:W-:Y:S01]  /*05a0*/  @!P1 IMAD.WIDE.U32 R22, R19, R36, R22 ;  /* 0x0000002413169225 */ /* 0x000fe200078e0016 */
[----:B------:R-:W0:Y:S01]  /*05b0*/  @!P1 LDC.64 R16, c[0x0][0x380] ;  /* 0x0000e000ff109b82 */ /* 0x000e220000000a00 */
[----:B------:R-:W-:-:S02]  /*05c0*/  @!P0 IADD3.X R28, PT, PT, RZ, R35, RZ, P5, !PT ;  /* 0x00000023ff1c8210 */ /* 0x000fc40002ffe4ff */
[----:B------:R-:W-:Y:S01]  /*05d0*/  @!P1 IMAD R37, R19, R37, R10 ;  /* 0x0000002513259224 */ /* 0x000fe200078e020a */
[----:B------:R-:W-:Y:S01]  /*05e0*/  @!P3 MOV R58, R32 ;  /* 0x00000020003ab202 */ /* 0x000fe20000000f00 */
[----:B---3--:R-:W-:Y:S02]  /*05f0*/  @!P2 IMAD R10, R35, R20, RZ ;  /* 0x00000014230aa224 */ /* 0x008fe400078e02ff */
[----:B------:R-:W-:Y:S01]  /*0600*/  @!P1 IMAD.WIDE.U32 R18, R27, R30, R24 ;  /* 0x0000001e1b129225 */ /* 0x000fe200078e0018 */
[----:B------:R-:W1:Y:S01]  /*0610*/  LDC.64 R46, c[0x0][0x3b0] ;  /* 0x0000ec00ff2e7b82 */ /* 0x000e620000000a00 */
[----:B------:R-:W-:Y:S02]  /*0620*/  @!P1 IADD3 R23, PT, PT, R23, R37, RZ ;  /* 0x0000002517179210 */ /* 0x000fe40007ffe0ff */
[C---:B------:R-:W-:Y:S02]  /*0630*/  @!P2 IMAD R30, R34.reuse, R21, R10 ;  /* 0x00000015221ea224 */ /* 0x040fe400078e020a */
[----:B------:R-:W-:-:S03]  /*0640*/  @!P2 IMAD.WIDE.U32 R20, R34, R20, R8 ;  /* 0x000000142214a225 */ /* 0x000fc600078e0008 */
[----:B------:R-:W3:Y:S01]  /*0650*/  @!P3 LDC.64 R8, c[0x0][0x398] ;  /* 0x0000e600ff08bb82 */ /* 0x000ee20000000a00 */
[----:B------:R-:W-:Y:S01]  /*0660*/  @!P1 IMAD R31, R27, R31, R12 ;  /* 0x0000001f1b1f9224 */ /* 0x000fe200078e020c */
[----:B------:R-:W-:Y:S01]  /*0670*/  @!P3 IADD3.X R27, PT, PT, RZ, R35, RZ, P6, !PT ;  /* 0x00000023ff1bb210 */ /* 0x000fe200037fe4ff */
[----:B--2---:R-:W-:Y:S01]  /*0680*/  @!P2 IMAD R29, R35, R14, RZ ;  /* 0x0000000e231da224 */ /* 0x004fe200078e02ff */
[----:B------:R-:W-:Y:S02]  /*0690*/  @!P2 IADD3 R30, PT, PT, R21, R30, RZ ;  /* 0x0000001e151ea210 */ /* 0x000fe40007ffe0ff */
[C---:B------:R-:W-:Y:S01]  /*06a0*/  @!P0 IADD3 R49, P6, PT, R34.reuse, 0x30, RZ ;  /* 0x0000003022318810 */ /* 0x040fe20007fde0ff */
[----:B------:R-:W-:Y:S01]  /*06b0*/  @!P2 IMAD R29, R34, R15, R29 ;  /* 0x0000000f221da224 */ /* 0x000fe200078e021d */
[----:B------:R-:W2:Y:S01]  /*06c0*/  @!P2 LDC.64 R12, c[0x0][0x380] ;  /* 0x0000e000ff0cab82 */ /* 0x000ea20000000a00 */
[----:B0-----:R-:W-:Y:S01]  /*06d0*/  @!P1 LEA R56, P4, R22, R16, 0x1 ;  /* 0x0000001016389211 */ /* 0x001fe200078808ff */
[----:B------:R-:W-:Y:S01]  /*06e0*/  @!P2 IMAD.WIDE.U32 R14, R34, R14, R24 ;  /* 0x0000000e220ea225 */ /* 0x000fe200078e0018 */
[----:B------:R-:W-:-:S02]  /*06f0*/  @!P1 IADD3 R16, PT, PT, R19, R31, RZ ;  /* 0x0000001f13109210 */ /* 0x000fc40007ffe0ff */
[----:B------:R-:W-:Y:S02]  /*0700*/  @!P1 LEA.HI.X R57, R22, R17, R23, 0x1, P4 ;  /* 0x0000001116399211 */ /* 0x000fe400020f0c17 */
[----:B------:R-:W-:Y:S01]  /*0710*/  @!P2 IADD3 R29, PT, PT, R15, R29, RZ ;  /* 0x0000001d0f1da210 */ /* 0x000fe20007ffe0ff */
[----:B------:R-:W0:Y:S01]  /*0720*/  @!P0 LDC.64 R38, c[0x0][0x398] ;  /* 0x0000e600ff268b82 */ /* 0x000e220000000a00 */
[C---:B-1----:R-:W-:Y:S02]  /*0730*/  @!P1 LEA R46, P5, R18.reuse, R46, 0x1 ;  /* 0x0000002e122e9211 */ /* 0x042fe400078a08ff */
[----:B------:R-:W-:Y:S02]  /*0740*/  @!P0 IADD3.X R51, PT, PT, RZ, R35, RZ, P6, !PT ;  /* 0x00000023ff338210 */ /* 0x000fe400037fe4ff */
[----:B------:R-:W-:-:S03]  /*0750*/  @!P1 LEA.HI.X R47, R18, R47, R16, 0x1, P5 ;  /* 0x0000002f122f9211 */ /* 0x000fc600028f0c10 */
[----:B------:R-:W1:Y:S01]  /*0760*/  LDC.64 R10, c[0x0][0x3b0] ;  /* 0x0000ec00ff0a7b82 */ /* 0x000e620000000a00 */
[-C--:B---3--:R-:W-:Y:S02]  /*0770*/  @!P3 IMAD R27, R27, R8.reuse, RZ ;  /* 0x000000081b1bb224 */ /* 0x088fe400078e02ff */
[----:B------:R-:W-:-:S04]  /*0780*/  @!P3 IMAD.WIDE.U32 R58, R26, R8, R58 ;  /* 0x000000081a3ab225 */ /* 0x000fc800078e003a */
[----:B------:R-:W-:Y:S01]  /*0790*/  @!P3 IMAD R54, R26, R9, R27 ;  /* 0x000000091a36b224 */ /* 0x000fe200078e021b */
[C---:B--2---:R-:W-:Y:S01]  /*07a0*/  @!P2 LEA R18, P4, R20.reuse, R12, 0x1 ;  /* 0x0000000c1412a211 */ /* 0x044fe200078808ff */
[----:B------:R-:W2:Y:S01]  /*07b0*/  LDC.64 R26, c[0x0][0x3b8] ;  /* 0x0000ee00ff1a7b82 */ /* 0x000ea20000000a00 */
[----:B------:R-:W-:Y:S02]  /*07c0*/  CS2R R8, SRZ ;  /* 0x0000000000087805 */ /* 0x000fe4000001ff00 */
[----:B------:R-:W-:Y:S02]  /*07d0*/  @!P2 LEA.HI.X R19, R20, R13, R30, 0x1, P4 ;  /* 0x0000000d1413a211 */ /* 0x000fe400020f0c1e */
[----:B------:R-:W-:Y:S01]  /*07e0*/  CS2R R12, SRZ ;  /* 0x00000000000c7805 */ /* 0x000fe2000001ff00 */
[----:B0-----:R-:W-:Y:S02]  /*07f0*/  @!P0 IMAD R28, R28, R38, RZ ;  /* 0x000000261c1c8224 */ /* 0x001fe400078e02ff */
[----:B------:R-:W0:Y:S02]  /*0800*/  LDC.64 R30, c[0x0][0x3b8] ;  /* 0x0000ee00ff1e7b82 */ /* 0x000e240000000a00 */
[----:B------:R-:W-:Y:S01]  /*0810*/  @!P0 IMAD R39, R55, R39, R28 ;  /* 0x0000002737278224 */ /* 0x000fe200078e021c */
[----:B-1----:R-:W-:-:S05]  /*0820*/  @!P2 LEA R16, P5, R14, R10, 0x1 ;  /* 0x0000000a0e10a211 */ /* 0x002fca00078a08ff */
[----:B------:R-:W1:Y:S01]  /*0830*/  LDC.64 R34, c[0x0][0x3b0] ;  /* 0x0000ec00ff227b82 */ /* 0x000e620000000a00 */
[----:B------:R-:W-:Y:S02]  /*0840*/  @!P2 LEA.HI.X R17, R14, R11, R29, 0x1, P5 ;  /* 0x0000000b0e11a211 */ /* 0x000fe400028f0c1d */
[----:B------:R-:W-:Y:S02]  /*0850*/  CS2R R10, SRZ ;  /* 0x00000000000a7805 */ /* 0x000fe4000001ff00 */
[----:B------:R-:W-:-:S03]  /*0860*/  CS2R R14, SRZ ;  /* 0x00000000000e7805 */ /* 0x000fc6000001ff00 */
[----:B------:R-:W3:Y:S01]  /*0870*/  @!P3 LDC.64 R28, c[0x0][0x380] ;  /* 0x0000e000ff1cbb82 */ /* 0x000ee20000000a00 */
[----:B------:R-:W-:Y:S01]  /*0880*/  @!P0 IMAD.WIDE.U32 R60, R55, R38, R32 ;  /* 0x00000026373c8225 */ /* 0x000fe200078e0020 */
[----:B------:R4:W3:Y:S01]  /*0890*/  @!P2 LDG.E.128 R8, desc[UR4][R18.64] ;  /* 0x000000041208a981 */ /* 0x0008e2000c1e1d00 */
[----:B------:R-:W-:-:S05]  /*08a0*/  CS2R R20, SRZ ;  /* 0x0000000000147805 */ /* 0x000fca000001ff00 */
[----:B------:R-:W1:Y:S01]  /*08b0*/  @!P0 LDC.64 R36, c[0x0][0x380] ;  /* 0x0000e000ff248b82 */ /* 0x000e620000000a00 */
[----:B------:R2:W3:Y:S01]  /*08c0*/  @!P2 LDG.E.128 R12, desc[UR4][R16.64] ;  /* 0x00000004100ca981 */ /* 0x0004e2000c1e1d00 */
[----:B------:R-:W-:Y:S02]  /*08d0*/  CS2R R22, SRZ ;  /* 0x0000000000167805 */ /* 0x000fe4000001ff00 */
[----:B----4-:R-:W-:-:S04]  /*08e0*/  CS2R R18, SRZ ;  /* 0x0000000000127805 */ /* 0x010fc8000001ff00 */
[----:B------:R-:W4:Y:S01]  /*08f0*/  LDC.64 R32, c[0x0][0x3b0] ;  /* 0x0000ec00ff207b82 */ /* 0x000f220000000a00 */
[----:B------:R3:W4:Y:S01]  /*0900*/  @!P1 LDG.E.128 R20, desc[UR4][R46.64] ;  /* 0x000000042e149981 */ /* 0x000722000c1e1d00 */
[----:B--2---:R-:W-:Y:S01]  /*0910*/  CS2R R16, SRZ ;  /* 0x0000000000107805 */ /* 0x004fe2000001ff00 */
[----:B------:R-:W-:-:S05]  /*0920*/  @!P3 IMAD R50, R50, R26, RZ ;  /* 0x0000001a3232b224 */ /* 0x000fca00078e02ff */
[----:B------:R2:W4:Y:S01]  /*0930*/  @!P1 LDG.E.128 R16, desc[UR4][R56.64] ;  /* 0x0000000438109981 */ /* 0x000522000c1e1d00 */
[----:B------:R-:W-:Y:S01]  /*0940*/  @!P3 IADD3 R54, PT, PT, R59, R54, RZ ;  /* 0x000000363b36b210 */ /* 0x000fe20007ffe0ff */
[----:B------:R-:W-:Y:S01]  /*0950*/  @!P3 IMAD R27, R48, R27, R50 ;  /* 0x0000001b301bb224 */ /* 0x000fe200078e0232 */
[----:B---3--:R-:W-:Y:S02]  /*0960*/  @!P3 LEA R46, P1, R58, R28, 0x1 ;  /* 0x0000001c3a2eb211 */ /* 0x008fe400078208ff */
[----:B--2---:R-:W-:Y:S02]  /*0970*/  @!P0 MOV R56, R24 ;  /* 0x0000001800388202 */ /* 0x004fe40000000f00 */
[----:B------:R-:W-:Y:S01]  /*0980*/  @!P0 MOV R57, R25 ;  /* 0x0000001900398202 */ /* 0x000fe20000000f00 */
[----:B------:R-:W-:-:S04]  /*0990*/  @!P3 IMAD.WIDE.U32 R24, R48, R26, R24 ;  /* 0x0000001a3018b225 */ /* 0x000fc800078e0018 */
[-C--:B0-----:R-:W-:Y:S02]  /*09a0*/  @!P0 IMAD R26, R51, R30.reuse, RZ ;  /* 0x0000001e331a8224 */ /* 0x081fe400078e02ff */
[----:B------:R-:W-:Y:S01]  /*09b0*/  @!P0 IMAD.WIDE.U32 R56, R49, R30, R56 ;  /* 0x0000001e31388225 */ /* 0x000fe200078e0038 */
[----:B------:R-:W-:-:S03]  /*09c0*/  @!P3 LEA.HI.X R47, R58, R29, R54, 0x1, P1 ;  /* 0x0000001d3a2fb211 */ /* 0x000fc600008f0c36 */
[----:B------:R-:W-:Y:S01]  /*09d0*/  @!P0 IMAD R31, R49, R31, R26 ;  /* 0x0000001f311f8224 */ /* 0x000fe200078e021a */
[----:B------:R-:W-:Y:S02]  /*09e0*/  @!P0 IADD3 R39, PT, PT, R61, R39, RZ ;  /* 0x000000273d278210 */ /* 0x000fe40007ffe0ff */
[----:B-1----:R-:W-:Y:S02]  /*09f0*/  @!P0 LEA R50, P1, R60, R36, 0x1 ;  /* 0x000000243c328211 */ /* 0x002fe400078208ff */
[----:B------:R-:W-:Y:S02]  /*0a00*/  @!P3 IADD3 R27, PT, PT, R25, R27, RZ ;  /* 0x0000001b191bb210 */ /* 0x000fe40007ffe0ff */
[----:B------:R-:W-:Y:S02]  /*0a10*/  @!P3 LEA R34, P2, R24, R34, 0x1 ;  /* 0x000000221822b211 */ /* 0x000fe400078408ff */
[----:B------:R-:W-:Y:S02]  /*0a20*/  CS2R R28, SRZ ;  /* 0x00000000001c7805 */ /* 0x000fe4000001ff00 */
[----:B------:R-:W-:-:S02]  /*0a30*/  @!P0 IADD3 R36, PT, PT, R57, R31, RZ ;  /* 0x0000001f39248210 */ /* 0x000fc40007ffe0ff */
[----:B------:R-:W-:Y:S02]  /*0a40*/  CS2R R30, SRZ ;  /* 0x00000000001e7805 */ /* 0x000fe4000001ff00 */
[----:B------:R-:W-:Y:S02]  /*0a50*/  @!P0 LEA.HI.X R51, R60, R37, R39, 0x1, P1 ;  /* 0x000000253c338211 */ /* 0x000fe400008f0c27 */
[----:B------:R-:W-:Y:S02]  /*0a60*/  @!P3 LEA.HI.X R35, R24, R35, R27, 0x1, P2 ;  /* 0x000000231823b211 */ /* 0x000fe400010f0c1b */
[C---:B----4-:R-:W-:Y:S02]  /*0a70*/  @!P0 LEA R48, P1, R56.reuse, R32, 0x1 ;  /* 0x0000002038308211 */ /* 0x050fe400078208ff */
[----:B------:R-:W-:Y:S02]  /*0a80*/  CS2R R24, SRZ ;  /* 0x0000000000187805 */ /* 0x000fe4000001ff00 */
[----:B------:R-:W-:Y:S01]  /*0a90*/  CS2R R26, SRZ ;  /* 0x00000000001a7805 */ /* 0x000fe2000001ff00 */
[----:B------:R0:W2:Y:S01]  /*0aa0*/  @!P3 LDG.E.128 R28, desc[UR4][R34.64] ;  /* 0x00000004221cb981 */ /* 0x0000a2000c1e1d00 */
[----:B------:R-:W-:-:S02]  /*0ab0*/  @!P0 LEA.HI.X R49, R56, R33, R36, 0x1, P1 ;  /* 0x0000002138318211 */ /* 0x000fc400008f0c24 */
[----:B------:R-:W-:Y:S02]  /*0ac0*/  CS2R R32, SRZ ;  /* 0x0000000000207805 */ /* 0x000fe4000001ff00 */
[----:B------:R-:W-:Y:S02]  /*0ad0*/  CS2R R36, SRZ ;  /* 0x0000000000247805 */ /* 0x000fe4000001ff00 */
[----:B------:R-:W-:Y:S01]  /*0ae0*/  CS2R R38, SRZ ;  /* 0x0000000000267805 */ /* 0x000fe2000001ff00 */
[----:B------:R1:W3:Y:S01]  /*0af0*/  @!P3 LDG.E.128 R24, desc[UR4][R46.64] ;  /* 0x000000042e18b981 */ /* 0x0002e2000c1e1d00 */
[----:B0-----:R-:W-:-:S04]  /*0b00*/  CS2R R34, SRZ ;  /* 0x0000000000227805 */ /* 0x001fc8000001ff00 */
[----:B------:R0:W4:Y:S01]  /*0b10*/  @!P0 LDG.E.128 R36, desc[UR4][R48.64] ;  /* 0x0000000430248981 */ /* 0x000122000c1e1d00 */
[----:B-1----:R-:W1:Y:S03]  /*0b20*/  LDC.64 R46, c[0x0][0x400] ;  /* 0x00010000ff2e7b82 */ /* 0x002e660000000a00 */
[----:B------:R0:W4:Y:S01]  /*0b30*/  @!P0 LDG.E.128 R32, desc[UR4][R50.64] ;  /* 0x0000000432208981 */ /* 0x000122000c1e1d00 */
[----:B------:R-:W-:-:S04]  /*0b40*/  ISETP.GE.AND P0, PT, R4, R7, PT ;  /* 0x000000070400720c */ /* 0x000fc80003f06270 */
[----:B------:R-:W-:Y:S01]  /*0b50*/  ISETP.GT.U32.OR P0, PT, R4, 0x3f, P0 ;  /* 0x0000003f0400780c */ /* 0x000fe20000704470 */
[----:B0-----:R-:W0:-:S12]  /*0b60*/  LDC.64 R48, c[0x0][0x408] ;  /* 0x00010200ff307b82 */ /* 0x001e180000000a00 */
[----:B------:R-:W-:Y:S01]  /*0b70*/  @!P0 IADD3 R55, PT, PT, R5, R4, RZ ;  /* 0x0000000405378210 */ /* 0x000fe20007ffe0ff */
[----:B------:R-:W0:Y:S03]  /*0b80*/  @!P0 LDC.64 R50, c[0x0][0x3f8] ;  /* 0x0000fe00ff328b82 */ /* 0x000e260000000a00 */
[----:B------:R-:W-:-:S04]  /*0b90*/  @!P0 IADD3 R42, P1, PT, R55, R42, RZ ;  /* 0x0000002a372a8210 */ /* 0x000fc80007f3e0ff */
[----:B------:R-:W-:-:S03]  /*0ba0*/  @!P0 IADD3.X R43, PT, PT, RZ, R43, RZ, P1, !PT ;  /* 0x0000002bff2b8210 */ /* 0x000fc60000ffe4ff */
[----:B-1----:R-:W-:-:S04]  /*0bb0*/  @!P0 IMAD.WIDE.U32 R42, R46, UR6, R42 ;  /* 0x000000062e2a8c25 */ /* 0x002fc8000f8e002a */
[----:B------:R-:W-:Y:S02]  /*0bc0*/  @!P0 IMAD R43, R47, UR6, R43 ;  /* 0x000000062f2b8c24 */ /* 0x000fe4000f8e022b */
[----:B0-----:R-:W-:-:S04]  /*0bd0*/  @!P0 IMAD.WIDE.U32 R42, R41, R48, R42 ;  /* 0x00000030292a8225 */ /* 0x001fc800078e002a */
[----:B------:R-:W-:Y:S01]  /*0be0*/  @!P0 IMAD R49, R41, R49, R43 ;  /* 0x0000003129318224 */ /* 0x000fe200078e022b */
[----:B------:R-:W-:-:S04]  /*0bf0*/  @!P0 LEA R50, P1, R42, R50, 0x2 ;  /* 0x000000322a328211 */ /* 0x000fc800078210ff */
[----:B------:R-:W-:Y:S02]  /*0c00*/  @!P0 LEA.HI.X R51, R42, R51, R49, 0x2, P1 ;  /* 0x000000332a338211 */ /* 0x000fe400008f1431 */
[----:B------:R-:W-:-:S06]  /*0c10*/  MOV R49, 0x7f800000 ;  /* 0x7f80000000317802 */ /* 0x000fcc0000000f00 */
[----:B------:R0:W5:Y:S01]  /*0c20*/  @!P0 LDG.E R49, desc[UR4][R50.64] ;  /* 0x0000000432318981 */ /* 0x000162000c1e1900 */
[--C-:B------:R-:W-:Y:S02]  /*0c30*/  HADD2.F32 R47, -RZ, R8.reuse.H1_H1 ;  /* 0x30000008ff2f7230 */ /* 0x100fe40000004100 */
[----:B------:R-:W-:Y:S02]  /*0c40*/  HADD2.F32 R42, -RZ, R8.H0_H0 ;  /* 0x20000008ff2a7230 */ /* 0x000fe40000004100 */
[--C-:B------:R-:W-:Y:S02]  /*0c50*/  HADD2.F32 R48, -RZ, R12.reuse.H1_H1 ;  /* 0x3000000cff307230 */ /* 0x100fe40000004100 */
[----:B------:R-:W-:-:S03]  /*0c60*/  HADD2.F32 R55, -RZ, R12.H0_H0 ;  /* 0x2000000cff377230 */ /* 0x000fc60000004100 */
[----:B------:R-:W-:Y:S01]  /*0c70*/  FMUL.FTZ R59, R47, R48 ;  /* 0x000000302f3b7220 */ /* 0x000fe20000410000 */
[--C-:B------:R-:W-:Y:S02]  /*0c80*/  HADD2.F32 R48, -RZ, R14.reuse.H0_H0 ;  /* 0x2000000eff307230 */ /* 0x100fe40000004100 */
[----:B------:R-:W-:Y:S02]  /*0c90*/  HADD2.F32 R47, -RZ, R14.H1_H1 ;  /* 0x3000000eff2f7230 */ /* 0x000fe40000004100 */
[----:B------:R-:W-:Y:S02]  /*0ca0*/  HADD2.F32 R57, -RZ, R20.H1_H1 ;  /* 0x30000014ff397230 */ /* 0x000fe40000004100 */
[----:B------:R-:W-:Y:S01]  /*0cb0*/  FFMA.FTZ R55, R42, R55, R59 ;  /* 0x000000372a377223 */ /* 0x000fe2000001003b */
[----:B------:R-:W-:Y:S02]  /*0cc0*/  HADD2.F32 R8, -RZ, R9.H0_H0 ;  /* 0x20000009ff087230 */ /* 0x000fe40000004100 */
[----:B0-----:R-:W-:-:S02]  /*0cd0*/  HADD2.F32 R51, -RZ, R13.H0_H0 ;  /* 0x2000000dff337230 */ /* 0x001fc40000004100 */
[--C-:B------:R-:W-:Y:S02]  /*0ce0*/  HADD2.F32 R14, -RZ, R16.reuse.H1_H1 ;  /* 0x30000010ff0e7230 */ /* 0x100fe40000004100 */
[----:B------:R-:W-:Y:S02]  /*0cf0*/  HADD2.F32 R50, -RZ, R13.H1_H1 ;  /* 0x3000000dff327230 */ /* 0x000fe40000004100 */
[--C-:B------:R-:W-:Y:S02]  /*0d00*/  HADD2.F32 R13, -RZ, R15.reuse.H0_H0 ;  /* 0x2000000fff0d7230 */ /* 0x100fe40000004100 */
[----:B------:R-:W-:Y:S02]  /*0d10*/  HADD2.F32 R12, -RZ, R15.H1_H1 ;  /* 0x3000000fff0c7230 */ /* 0x000fe40000004100 */
[----:B------:R-:W-:Y:S01]  /*0d20*/  FMUL.FTZ R57, R14, R57 ;  /* 0x000000390e397220 */ /* 0x000fe20000410000 */
[----:B------:R-:W-:Y:S02]  /*0d30*/  HADD2.F32 R16, -RZ, R16.H0_H0 ;  /* 0x20000010ff107230 */ /* 0x000fe40000004100 */
[----:B------:R-:W-:-:S02]  /*0d40*/  HADD2.F32 R15, -RZ, R20.H0_H0 ;  /* 0x20000014ff0f7230 */ /* 0x000fc40000004100 */
[----:B------:R-:W-:Y:S01]  /*0d50*/  FFMA.FTZ R14, R8, R51, R55 ;  /* 0x00000033080e7223 */ /* 0x000fe20000010037 */
[----:B------:R-:W-:Y:S02]  /*0d60*/  HADD2.F32 R43, -RZ, R9.H1_H1 ;  /* 0x30000009ff2b7230 */ /* 0x000fe40000004100 */
[----:B------:R-:W-:Y:S02]  /*0d70*/  HADD2.F32 R8, -RZ, R17.H0_H0 ;  /* 0x20000011ff087230 */ /* 0x000fe40000004100 */
[----:B------:R-:W-:Y:S01]  /*0d80*/  FFMA.FTZ R15, R16, R15, R57 ;  /* 0x0000000f100f7223 */ /* 0x000fe20000010039 */
[----:B------:R-:W-:Y:S02]  /*0d90*/  HADD2.F32 R51, -RZ, R21.H0_H0 ;  /* 0x20000015ff337230 */ /* 0x000fe40000004100 */
[----:B------:R-:W-:Y:S01]  /*0da0*/  FFMA.FTZ R50, R43, R50, R14 ;  /* 0x000000322b327223 */ /* 0x000fe2000001000e */
[----:B------:R-:W-:Y:S02]  /*0db0*/  HADD2.F32 R9, -RZ, R10.H0_H0 ;  /* 0x2000000aff097230 */ /* 0x000fe40000004100 */
[----:B------:R-:W-:-:S02]  /*0dc0*/  HADD2.F32 R17, -RZ, R17.H1_H1 ;  /* 0x30000011ff117230 */ /* 0x000fc40000004100 */
[----:B------:R-:W-:Y:S01]  /*0dd0*/  FFMA.FTZ R16, R8, R51, R15 ;  /* 0x0000003308107223 */ /* 0x000fe2000001000f */
[----:B------:R-:W-:Y:S02]  /*0de0*/  HADD2.F32 R14, -RZ, R21.H1_H1 ;  /* 0x30000015ff0e7230 */ /* 0x000fe40000004100 */
[----:B------:R-:W-:Y:S01]  /*0df0*/  FFMA.FTZ R15, R9, R48, R50 ;  /* 0x00000030090f7223 */ /* 0x000fe20000010032 */
[----:B------:R-:W-:Y:S02]  /*0e00*/  HADD2.F32 R46, -RZ, R10.H1_H1 ;  /* 0x3000000aff2e7230 */ /* 0x000fe40000004100 */
[----:B------:R-:W-:Y:S02]  /*0e10*/  HADD2.F32 R8, -RZ, R18.H0_H0 ;  /* 0x20000012ff087230 */ /* 0x000fe40000004100 */
[----:B------:R-:W-:Y:S01]  /*0e20*/  FFMA.FTZ R17, R17, R14, R16 ;  /* 0x0000000e11117223 */ /* 0x000fe20000010010 */
[----:B------:R-:W-:Y:S02]  /*0e30*/  HADD2.F32 R9, -RZ, R22.H0_H0 ;  /* 0x20000016ff097230 */ /* 0x000fe40000004100 */
[----:B------:R-:W-:Y:S01]  /*0e40*/  FFMA.FTZ R47, R46, R47, R15 ;  /* 0x0000002f2e2f7223 */ /* 0x000fe2000001000f */
[----:B------:R-:W-:-:S02]  /*0e50*/  HADD2.F32 R10, -RZ, R11.H0_H0 ;  /* 0x2000000bff0a7230 */ /* 0x000fc40000004100 */
[----:B------:R-:W-:Y:S02]  /*0e60*/  HADD2.F32 R18, -RZ, R18.H1_H1 ;  /* 0x30000012ff127230 */ /* 0x000fe40000004100 */
[----:B------:R-:W-:Y:S01]  /*0e70*/  FFMA.FTZ R17, R8, R9, R17 ;  /* 0x0000000908117223 */ /* 0x000fe20000010011 */
[----:B------:R-:W-:Y:S02]  /*0e80*/  HADD2.F32 R15, -RZ, R22.H1_H1 ;  /* 0x30000016ff0f7230 */ /* 0x000fe40000004100 */
[----:B------:R-:W-:Y:S01]  /*0e90*/  FFMA.FTZ R8, R10, R13, R47 ;  /* 0x0000000d0a087223 */ /* 0x000fe2000001002f */
[----:B------:R-:W-:Y:S02]  /*0ea0*/  HADD2.F32 R11, -RZ, R11.H1_H1 ;  /* 0x3000000bff0b7230 */ /* 0x000fe40000004100 */
[----:B------:R-:W-:Y:S01]  /*0eb0*/  FFMA.FTZ R15, R18, R15, R17 ;  /* 0x0000000f120f7223 */ /* 0x000fe20000010011 */
[----:B------:R-:W-:Y:S02]  /*0ec0*/  HADD2.F32 R9, -RZ, R23.H0_H0 ;  /* 0x20000017ff097230 */ /* 0x000fe40000004100 */
[----:B------:R-:W-:Y:S01]  /*0ed0*/  FFMA.FTZ R11, R11, R12, R8 ;  /* 0x0000000c0b0b7223 */ /* 0x000fe20000010008 */
[----:B--2---:R-:W-:-:S02]  /*0ee0*/  HADD2.F32 R21, -RZ, R28.H1_H1 ;  /* 0x3000001cff157230 */ /* 0x004fc40000004100 */
[----:B------:R-:W-:Y:S02]  /*0ef0*/  HADD2.F32 R8, -RZ, R23.H1_H1 ;  /* 0x30000017ff087230 */ /* 0x000fe40000004100 */
[--C-:B---3--:R-:W-:Y:S02]  /*0f00*/  HADD2.F32 R17, -RZ, R24.reuse.H0_H0 ;  /* 0x20000018ff117230 */ /* 0x108fe40000004100 */
[----:B------:R-:W-:Y:S02]  /*0f10*/  HADD2.F32 R24, -RZ, R24.H1_H1 ;  /* 0x30000018ff187230 */ /* 0x000fe40000004100 */
[----:B------:R-:W-:Y:S02]  /*0f20*/  HADD2.F32 R22, -RZ, R28.H0_H0 ;  /* 0x2000001cff167230 */ /* 0x000fe40000004100 */
[----:B----4-:R-:W-:Y:S02]  /*0f30*/  HADD2.F32 R23, -RZ, R36.H1_H1 ;  /* 0x30000024ff177230 */ /* 0x010fe40000004100 */
[----:B------:R-:W-:Y:S01]  /*0f40*/  FMUL.FTZ R24, R24, R21 ;  /* 0x0000001518187220 */ /* 0x000fe20000410000 */
[----:B------:R-:W-:-:S02]  /*0f50*/  HADD2.F32 R18, -RZ, R32.H1_H1 ;  /* 0x30000020ff127230 */ /* 0x000fc40000004100 */
[--C-:B------:R-:W-:Y:S02]  /*0f60*/  HADD2.F32 R43, -RZ, R29.reuse.H0_H0 ;  /* 0x2000001dff2b7230 */ /* 0x100fe40000004100 */
        /* <DEDUP_REMOVED lines=10> */
[----:B------:R-:W-:Y:S02]  /*1010*/  HADD2.F32 R25, -RZ, R25.H1_H1 ;  /* 0x30000019ff197230 */ /* 0x000fe40000004100 */
[----:B------:R-:W-:Y:S02]  /*1020*/  HADD2.F32 R10, -RZ, R19.H0_H0 ;  /* 0x20000013ff0a7230 */ /* 0x000fe40000004100 */
        /* <DEDUP_REMOVED lines=25> */
[----:B------:R-:W-:Y:S02]  /*11c0*/  HADD2.F32 R12, -RZ, R31.H1_H1 ;  /* 0x3000001fff0c7230 */ /* 0x000fe40000004100 */
[----:B------:R-:W-:Y:S01]  /*11d0*/  FFMA.FTZ R16, R13, R16, R34 ;  /* 0x000000100d107223 */ /* 0x000fe20000010022 */
[----:B------:R-:W-:Y:S02]  /*11e0*/  HADD2.F32 R35, -RZ, R35.H1_H1 ;  /* 0x30000023ff237230 */ /* 0x000fe40000004100 */
[----:B------:R-:W-:Y:S02]  /*11f0*/  HADD2.F32 R14, -RZ, R39.H1_H1 ;  /* 0x30000027ff0e7230 */ /* 0x000fe40000004100 */
[----:B------:R-:W-:Y:S01]  /*1200*/  FFMA.FTZ R10, R19, R8, R10 ;  /* 0x00000008130a7223 */ /* 0x000fe2000001000a */
[----:B------:R-:W-:Y:S01]  /*1210*/  FFMA.FTZ R26, R27, R12, R26 ;  /* 0x0000000c1b1a7223 */ /* 0x000fe2000001001a */
[----:B------:R-:W0:Y:S01]  /*1220*/  SHFL.BFLY PT, R8, R11, 0x8, 0x1f ;  /* 0x0d001f000b087f89 */ /* 0x000e2200000e0000 */
[----:B------:R-:W-:-:S03]  /*1230*/  FFMA.FTZ R16, R35, R14, R16 ;  /* 0x0000000e23107223 */ /* 0x000fc60000010010 */
[----:B------:R-:W1:Y:S04]  /*1240*/  SHFL.BFLY PT, R9, R10, 0x8, 0x1f ;  /* 0x0d001f000a097f89 */ /* 0x000e6800000e0000 */
[----:B------:R-:W2:Y:S04]  /*1250*/  SHFL.BFLY PT, R13, R26, 0x8, 0x1f ;  /* 0x0d001f001a0d7f89 */ /* 0x000ea800000e0000 */
[----:B------:R-:W3:Y:S01]  /*1260*/  SHFL.BFLY PT, R17, R16, 0x8, 0x1f ;  /* 0x0d001f0010117f89 */ /* 0x000ee200000e0000 */
[----:B0-----:R-:W-:Y:S01]  /*1270*/  FADD.FTZ R8, R11, R8 ;  /* 0x000000080b087221 */ /* 0x001fe20000010000 */
[----:B-1----:R-:W-:-:S04]  /*1280*/  FADD.FTZ R12, R10, R9 ;  /* 0x000000090a0c7221 */ /* 0x002fc80000010000 */
[----:B------:R-:W0:Y:S01]  /*1290*/  SHFL.BFLY PT, R9, R8, 0x4, 0x1f ;  /* 0x0c801f0008097f89 */ /* 0x000e2200000e0000 */
[----:B--2---:R-:W-:Y:S01]  /*12a0*/  FADD.FTZ R15, R26, R13 ;  /* 0x0000000d1a0f7221 */ /* 0x004fe20000010000 */
[----:B---3--:R-:W-:-:S04]  /*12b0*/  FADD.FTZ R17, R16, R17 ;  /* 0x0000001110117221 */ /* 0x008fc80000010000 */
[----:B------:R-:W1:Y:S04]  /*12c0*/  SHFL.BFLY PT, R14, R15, 0x4, 0x1f ;  /* 0x0c801f000f0e7f89 */ /* 0x000e6800000e0000 */
[----:B------:R-:W2:Y:S04]  /*12d0*/  SHFL.BFLY PT, R13, R12, 0x4, 0x1f ;  /* 0x0c801f000c0d7f89 */ /* 0x000ea800000e0000 */
[----:B------:R-:W3:Y:S01]  /*12e0*/  SHFL.BFLY PT, R18, R17, 0x4, 0x1f ;  /* 0x0c801f0011127f89 */ /* 0x000ee200000e0000 */
[----:B0-----:R-:W-:-:S05]  /*12f0*/  FADD.FTZ R9, R8, R9 ;  /* 0x0000000908097221 */ /* 0x001fca0000010000 */
[----:B------:R-:W0:Y:S01]  /*1300*/  SHFL.BFLY PT, R10, R9, 0x2, 0x1f ;  /* 0x0c401f00090a7f89 */ /* 0x000e2200000e0000 */
[----:B-1----:R-:W-:Y:S01]  /*1310*/  FADD.FTZ R16, R15, R14 ;  /* 0x0000000e0f107221 */ /* 0x002fe20000010000 */
[----:B--2---:R-:W-:Y:S01]  /*1320*/  FADD.FTZ R11, R12, R13 ;  /* 0x0000000d0c0b7221 */ /* 0x004fe20000010000 */
[----:B---3--:R-:W-:-:S03]  /*1330*/  FADD.FTZ R18, R17, R18 ;  /* 0x0000001211127221 */ /* 0x008fc60000010000 */
[----:B------:R-:W1:Y:S04]  /*1340*/  SHFL.BFLY PT, R13, R16, 0x2, 0x1f ;  /* 0x0c401f00100d7f89 */ /* 0x000e6800000e0000 */
[----:B------:R-:W2:Y:S04]  /*1350*/  SHFL.BFLY PT, R14, R11, 0x2, 0x1f ;  /* 0x0c401f000b0e7f89 */ /* 0x000ea800000e0000 */
[----:B------:R-:W3:Y:S01]  /*1360*/  SHFL.BFLY PT, R19, R18, 0x2, 0x1f ;  /* 0x0c401f0012137f89 */ /* 0x000ee200000e0000 */
[----:B------:R-:W-:Y:S01]  /*1370*/  IADD3 R20, PT, PT, R53, 0x3f, RZ ;  /* 0x0000003f35147810 */ /* 0x000fe20007ffe0ff */
[----:B0-----:R-:W-:-:S03]  /*1380*/  FADD.FTZ R12, R9, R10 ;  /* 0x0000000a090c7221 */ /* 0x001fc60000010000 */
[----:B------:R-:W-:-:S04]  /*1390*/  SHF.R.S32.HI R15, RZ, 0x1f, R20 ;  /* 0x0000001fff0f7819 */ /* 0x000fc80000011414 */
[----:B------:R-:W-:Y:S01]  /*13a0*/  LEA.HI R8, R15, R20, RZ, 0x6 ;  /* 0x000000140f087211 */ /* 0x000fe200078f30ff */
[----:B-1----:R-:W-:Y:S02]  /*13b0*/  FADD.FTZ R17, R16, R13 ;  /* 0x0000000d10117221 */ /* 0x002fe40000010000 */
[----:B------:R-:W0:Y:S01]  /*13c0*/  SHFL.BFLY PT, R13, R12, 0x1, 0x1f ;  /* 0x0c201f000c0d7f89 */ /* 0x000e2200000e0000 */
[----:B--2---:R-:W-:Y:S01]  /*13d0*/  FADD.FTZ R14, R11, R14 ;  /* 0x0000000e0b0e7221 */ /* 0x004fe20000010000 */
[----:B------:R-:W-:Y:S01]  /*13e0*/  LOP3.LUT R8, R8, 0xffffffc0, RZ, 0xc0, !PT ;  /* 0xffffffc008087812 */ /* 0x000fe200078ec0ff */
[----:B---3--:R-:W-:-:S03]  /*13f0*/  FADD.FTZ R19, R18, R19 ;  /* 0x0000001312137221 */ /* 0x008fc60000010000 */
[----:B------:R-:W1:Y:S01]  /*1400*/  SHFL.BFLY PT, R15, R14, 0x1, 0x1f ;  /* 0x0c201f000e0f7f89 */ /* 0x000e6200000e0000 */
[----:B------:R-:W-:Y:S01]  /*1410*/  IADD3 R21, PT, PT, R5, R20, -R8 ;  /* 0x0000001405157210 */ /* 0x000fe20007ffe808 */
[----:B------:R-:W2:Y:S02]  /*1420*/  LDC.64 R10, c[0x0][0x440] ;  /* 0x00011000ff0a7b82 */ /* 0x000ea40000000a00 */
[----:B------:R-:W3:Y:S04]  /*1430*/  SHFL.BFLY PT, R16, R17, 0x1, 0x1f ;  /* 0x0c201f0011107f89 */ /* 0x000ee800000e0000 */
[----:B------:R-:W4:Y:S02]  /*1440*/  SHFL.BFLY PT, R18, R19, 0x1, 0x1f ;  /* 0x0c201f0013127f89 */ /* 0x000f2400000e0000 */
[----:B------:R-:W2:Y:S01]  /*1450*/  LDC.64 R8, c[0x0][0x448] ;  /* 0x00011200ff087b82 */ /* 0x000ea20000000a00 */
[----:B------:R-:W-:-:S02]  /*1460*/  IADD3 R21, PT, PT, R20, -R21, RZ ;  /* 0x8000001514157210 */ /* 0x000fc40007ffe0ff */
[----:B------:R-:W-:Y:S02]  /*1470*/  ISETP.NE.AND P1, PT, R44, RZ, PT ;  /* 0x000000ff2c00720c */ /* 0x000fe40003f25270 */
[----:B------:R-:W-:Y:S02]  /*1480*/  SHF.L.U32 R20, R0, 0xd, RZ ;  /* 0x0000000d00147819 */ /* 0x000fe400000006ff */
[----:B------:R-:W-:-:S04]  /*1490*/  SHF.L.U32 R23, R4, 0x2, RZ ;  /* 0x0000000204177819 */ /* 0x000fc800000006ff */
[----:B------:R-:W-:Y:S02]  /*14a0*/  LOP3.LUT R23, R23, R20, RZ, 0xfc, !PT ;  /* 0x0000001417177212 */ /* 0x000fe400078efcff */
[----:B------:R-:W-:Y:S02]  /*14b0*/  SHF.L.U32 R20, R3, 0x7, RZ ;  /* 0x0000000703147819 */ /* 0x000fe400000006ff */
[----:B------:R-:W-:Y:S01]  /*14c0*/  ISETP.GE.AND P0, PT, R4, R21, PT ;  /* 0x000000150400720c */ /* 0x000fe20003f06270 */
[----:B0-----:R-:W-:Y:S01]  /*14d0*/  FADD.FTZ R21, R12, R13 ;  /* 0x0000000d0c157221 */ /* 0x001fe20000010000 */
[----:B------:R-:W-:Y:S01]  /*14e0*/  IADD3 R12, P2, PT, R20, R23, RZ ;  /* 0x00000017140c7210 */ /* 0x000fe20007f5e0ff */
[----:B------:R-:W-:Y:S01]  /*14f0*/  BSSY.RECONVERGENT B0, `(.L_x_102) ;  /* 0x0000021000007945 */ /* 0x000fe20003800200 */
[----:B------:R-:W-:Y:S01]  /*1500*/  ISETP.GT.U32.OR P0, PT, R4, 0x3f, P0 ;  /* 0x0000003f0400780c */ /* 0x000fe20000704470 */
[----:B-1----:R-:W-:Y:S01]  /*1510*/  FADD.FTZ R22, R14, R15 ;  /* 0x0000000f0e167221 */ /* 0x002fe20000010000 */
[----:B------:R-:W-:Y:S01]  /*1520*/  LEA.HI.X.SX32 R13, R20, RZ, 0x1, P2 ;  /* 0x000000ff140d7211 */ /* 0x000fe200010f0eff */
[----:B---3--:R-:W-:Y:S01]  /*1530*/  FADD.FTZ R23, R17, R16 ;  /* 0x0000001011177221 */ /* 0x008fe20000010000 */
[----:B----4-:R-:W-:Y:S01]  /*1540*/  FADD.FTZ R18, R19, R18 ;  /* 0x0000001213127221 */ /* 0x010fe20000010000 */
[----:B------:R-:W-:Y:S01]  /*1550*/  SHF.R.S32.HI R20, RZ, 0x1f, R3 ;  /* 0x0000001fff147819 */ /* 0x000fe20000011403 */
[----:B------:R-:W-:Y:S07]  /*1560*/  @P1 BRA `(.L_x_103) ;  /* 0x0000000000641947 */ /* 0x000fee0003800000 */
[----:B------:R-:W0:Y:S01]  /*1570*/  LDC.64 R16, c[0x0][0x3e8] ;  /* 0x0000fa00ff107b82 */ /* 0x000e220000000a00 */
[----:B------:R-:W1:Y:S01]  /*1580*/  LDCU.64 UR8, c[0x0][0x3f0] ;  /* 0x00007e00ff0877ac */ /* 0x000e620008000a00 */
[----:B------:R-:W-:Y:S02]  /*1590*/  IADD3 R14, P1, PT, R5, R3, RZ ;  /* 0x00000003050e7210 */ /* 0x000fe40007f3e0ff */
[-C--:B------:R-:W-:Y:S01]  /*15a0*/  ISETP.GE.AND P4, PT, R6, R7.reuse, PT ;  /* 0x000000070600720c */ /* 0x080fe20003f86270 */
[----:B------:R-:W3:Y:S01]  /*15b0*/  LDCU.64 UR10, c[0x0][0x3d0] ;  /* 0x00007a00ff0a77ac */ /* 0x000ee20008000a00 */
[----:B------:R-:W-:Y:S02]  /*15c0*/  IADD3.X R15, PT, PT, RZ, R20, RZ, P1, !PT ;  /* 0x00000014ff0f7210 */ /* 0x000fe40000ffe4ff */
[-C--:B------:R-:W-:Y:S02]  /*15d0*/  ISETP.GE.AND P1, PT, R52, R7.reuse, PT ;  /* 0x000000073400720c */ /* 0x080fe40003f26270 */
[----:B------:R-:W-:Y:S01]  /*15e0*/  ISETP.GE.AND P3, PT, R40, R7, PT ;  /* 0x000000072800720c */ /* 0x000fe20003f66270 */
[----:B0-----:R-:W-:-:S04]  /*15f0*/  IMAD.WIDE.U32 R14, R16, UR6, R14 ;  /* 0x00000006100e7c25 */ /* 0x001fc8000f8e000e */
[----:B------:R-:W-:Y:S01]  /*1600*/  IMAD R15, R17, UR6, R15 ;  /* 0x00000006110f7c24 */ /* 0x000fe2000f8e020f */
[----:B------:R-:W-:Y:S01]  /*1610*/  FSEL R17, R22, RZ, !P3 ;  /* 0x000000ff16117208 */ /* 0x000fe20005800000 */
[----:B-1----:R-:W-:-:S04]  /*1620*/  IMAD.WIDE.U32 R14, R41, UR8, R14 ;  /* 0x00000008290e7c25 */ /* 0x002fc8000f8e000e */
[----:B------:R-:W-:Y:S01]  /*1630*/  IMAD R16, R41, UR9, R15 ;  /* 0x0000000929107c24 */ /* 0x000fe2000f8e020f */
[----:B------:R-:W-:-:S04]  /*1640*/  IADD3 R15, P2, PT, R6, R14, RZ ;  /* 0x0000000e060f7210 */ /* 0x000fc80007f5e0ff */
[----:B------:R-:W-:Y:S02]  /*1650*/  IADD3.X R16, PT, PT, RZ, R16, RZ, P2, !PT ;  /* 0x00000010ff107210 */ /* 0x000fe400017fe4ff */
[----:B---3--:R-:W-:Y:S02]  /*1660*/  LEA R14, P5, R15, UR10, 0x2 ;  /* 0x0000000a0f0e7c11 */ /* 0x008fe4000f8a10ff */
[----:B------:R-:W-:Y:S02]  /*1670*/  ISETP.GE.AND P2, PT, R45, R7, PT ;  /* 0x000000072d00720c */ /* 0x000fe40003f46270 */
[----:B------:R-:W-:Y:S02]  /*1680*/  FSEL R7, R21, RZ, !P4 ;  /* 0x000000ff15077208 */ /* 0x000fe40006000000 */
[----:B------:R-:W-:Y:S02]  /*1690*/  LEA.HI.X R15, R15, UR11, R16, 0x2, P5 ;  /* 0x0000000b0f0f7c11 */ /* 0x000fe4000a8f1410 */
[----:B------:R-:W-:-:S02]  /*16a0*/  FSEL R19, R23, RZ, !P2 ;  /* 0x000000ff17137208 */ /* 0x000fc40005000000 */
[----:B------:R-:W-:Y:S01]  /*16b0*/  FSEL R21, R18, RZ, !P1 ;  /* 0x000000ff12157208 */ /* 0x000fe20004800000 */
[----:B------:R0:W-:Y:S04]  /*16c0*/  STG.E desc[UR4][R14.64], R7 ;  /* 0x000000070e007986 */ /* 0x0001e8000c101904 */
[----:B------:R0:W-:Y:S04]  /*16d0*/  STG.E desc[UR4][R14.64+0x40], R17 ;  /* 0x000040110e007986 */ /* 0x0001e8000c101904 */
[----:B------:R0:W-:Y:S04]  /*16e0*/  STG.E desc[UR4][R14.64+0x80], R19 ;  /* 0x000080130e007986 */ /* 0x0001e8000c101904 */
[----:B------:R0:W-:Y:S02]  /*16f0*/  STG.E desc[UR4][R14.64+0xc0], R21 ;  /* 0x0000c0150e007986 */ /* 0x0001e4000c101904 */
.L_x_103:
[----:B------:R-:W-:Y:S05]  /*1700*/  BSYNC.RECONVERGENT B0 ;  /* 0x0000000000007941 */ /* 0x000fea0003800200 */
.L_x_102:
[----:B------:R-:W-:Y:S04]  /*1710*/  BSSY.RECONVERGENT B0, `(.L_x_104) ;  /* 0x0000012000007945 */ /* 0x000fe80003800200 */
[----:B------:R-:W-:Y:S05]  /*1720*/  @P0 BRA `(.L_x_105) ;  /* 0x0000000000400947 */ /* 0x000fea0003800000 */
[----:B0-----:R-:W0:Y:S01]  /*1730*/  LDC.64 R14, c[0x0][0x418] ;  /* 0x00010600ff0e7b82 */ /* 0x001e220000000a00 */
[----:B------:R-:W-:Y:S01]  /*1740*/  IADD3 R6, PT, PT, R5, R4, RZ ;  /* 0x0000000405067210 */ /* 0x000fe20007ffe0ff */
[----:B------:R-:W1:Y:S03]  /*1750*/  LDCU.64 UR8, c[0x0][0x420] ;  /* 0x00008400ff0877ac */ /* 0x000e660008000a00 */
[----:B------:R-:W-:Y:S01]  /*1760*/  IADD3 R6, P0, PT, R6, R3, RZ ;  /* 0x0000000306067210 */ /* 0x000fe20007f1e0ff */
[C---:B-----5:R-:W-:Y:S02]  /*1770*/  FMUL.FTZ R3, R49.reuse, 1.4426950216293334961 ;  /* 0x3fb8aa3b31037820 */ /* 0x060fe40000410000 */
[----:B------:R-:W3:Y:S01]  /*1780*/  LDC.64 R16, c[0x0][0x410] ;  /* 0x00010400ff107b82 */ /* 0x000ee20000000a00 */
[----:B------:R-:W-:Y:S02]  /*1790*/  IADD3.X R7, PT, PT, RZ, R20, RZ, P0, !PT ;  /* 0x00000014ff077210 */ /* 0x000fe400007fe4ff */
[----:B------:R-:W-:-:S04]  /*17a0*/  FSETP.NEU.FTZ.AND P0, PT, R49, -INF , PT ;  /* 0xff8000003100780b */ /* 0x000fc80003f1d000 */
[----:B------:R-:W-:Y:S01]  /*17b0*/  FSEL R3, R3, RZ, P0 ;  /* 0x000000ff03037208 */ /* 0x000fe20000000000 */
[----:B0-----:R-:W-:-:S04]  /*17c0*/  IMAD.WIDE.U32 R6, R14, UR6, R6 ;  /* 0x000000060e067c25 */ /* 0x001fc8000f8e0006 */
[----:B------:R-:W-:Y:S02]  /*17d0*/  IMAD R7, R15, UR6, R7 ;  /* 0x000000060f077c24 */ /* 0x000fe4000f8e0207 */
[----:B-1----:R-:W-:-:S04]  /*17e0*/  IMAD.WIDE.U32 R6, R41, UR8, R6 ;  /* 0x0000000829067c25 */ /* 0x002fc8000f8e0006 */
[----:B------:R-:W-:Y:S01]  /*17f0*/  IMAD R5, R41, UR9, R7 ;  /* 0x0000000929057c24 */ /* 0x000fe2000f8e0207 */
[----:B---3--:R-:W-:-:S04]  /*1800*/  LEA R14, P1, R6, R16, 0x2 ;  /* 0x00000010060e7211 */ /* 0x008fc800078210ff */
[----:B------:R-:W-:-:S05]  /*1810*/  LEA.HI.X R15, R6, R17, R5, 0x2, P1 ;  /* 0x00000011060f7211 */ /* 0x000fca00008f1405 */
[----:B------:R1:W-:Y:S04]  /*1820*/  STG.E desc[UR4][R14.64], R3 ;  /* 0x000000030e007986 */ /* 0x0003e8000c101904 */
.L_x_105:
[----:B------:R-:W-:Y:S05]  /*1830*/  BSYNC.RECONVERGENT B0 ;  /* 0x0000000000007941 */ /* 0x000fea0003800200 */
.L_x_104:
[----:B------:R-:W3:Y:S01]  /*1840*/  LDCU.64 UR10, c[0x0][0x458] ;  /* 0x00008b00ff0a77ac */ /* 0x000ee20008000a00 */
[----:B--2---:R-:W-:Y:S01]  /*1850*/  IMAD.WIDE.U32 R12, R10, UR6, R12 ;  /* 0x000000060a0c7c25 */ /* 0x004fe2000f8e000c */
[----:B------:R-:W2:Y:S03]  /*1860*/  LDCU.64 UR8, c[0x0][0x428] ;  /* 0x00008500ff0877ac */ /* 0x000ea60008000a00 */
[----:B------:R-:W-:Y:S02]  /*1870*/  IMAD R13, R11, UR6, R13 ;  /* 0x000000060b0d7c24 */ /* 0x000fe4000f8e020d */
[----:B0-----:R-:W-:-:S04]  /*1880*/  IMAD.WIDE.U32 R6, R41, R8, R12 ;  /* 0x0000000829067225 */ /* 0x001fc800078e000c */
[----:B------:R-:W-:Y:S01]  /*1890*/  IMAD R9, R41, R9, R7 ;  /* 0x0000000929097224 */ /* 0x000fe200078e0207 */
[----:B---3--:R-:W-:-:S04]  /*18a0*/  ISETP.NE.U32.AND P0, PT, RZ, UR10, PT ;  /* 0x0000000aff007c0c */ /* 0x008fc8000bf05070 */
[----:B------:R-:W-:Y:S02]  /*18b0*/  ISETP.NE.AND.EX P0, PT, RZ, UR11, PT, P0 ;  /* 0x0000000bff007c0c */ /* 0x000fe4000bf05300 */
[----:B--2---:R-:W-:Y:S02]  /*18c0*/  LEA R8, P1, R6, UR8, 0x2 ;  /* 0x0000000806087c11 */ /* 0x004fe4000f8210ff */
        /* <DEDUP_REMOVED lines=11> */
[----:B-1----:R-:W1:Y:S01]  /*1980*/  LDC R3, c[0x0][0x390] ;  /* 0x0000e400ff037b82 */ /* 0x002e620000000800 */
[----:B------:R-:W2:Y:S07]  /*1990*/  LDCU UR7, c[0x0][0x450] ;  /* 0x00008a00ff0777ac */ /* 0x000eae0008000800 */
[----:B------:R-:W3:Y:S01]  /*19a0*/  LDC.64 R4, c[0x0][0x458] ;  /* 0x00011600ff047b82 */ /* 0x000ee20000000a00 */
[----:B--2---:R-:W-:-:S04]  /*19b0*/  IMAD R0, R0, UR7, R2 ;  /* 0x0000000700007c24 */ /* 0x004fc8000f8e0202 */
[----:B-1----:R-:W-:-:S04]  /*19c0*/  IMAD R3, R0, R3, UR6 ;  /* 0x0000000600037e24 */ /* 0x002fc8000f8e0203 */
[----:B---3--:R-:W-:-:S05]  /*19d0*/  IMAD.WIDE R2, R3, 0x4, R4 ;  /* 0x0000000403027825 */ /* 0x008fca00078e0204 */
[----:B------:R-:W-:Y:S01]  /*19e0*/  STG.E desc[UR4][R2.64], RZ ;  /* 0x000000ff02007986 */ /* 0x000fe2000c101904 */
[----:B------:R-:W-:Y:S05]  /*19f0*/  EXIT ;  /* 0x000000000000794d */ /* 0x000fea0003800000 */
.L_x_106:
        /* <DEDUP_REMOVED lines=16> */
.L_x_137:


//--------------------- .nv.shared._ZN7cutlass13device_kernelIN5flash11enable_sm90INS1_16FlashAttnBwdSm90INS1_25CollectiveMainloopBwdSm90ILi2ELi2ELi2EN4cute5tupleIJNS5_1CILi1EEES8_S8_EEENS6_IJNS7_ILi80EEENS7_ILi128EEESB_EEENS_6half_tEfNS_4arch4Sm90ELb0ELb0ELb0ELb0ELb0ELb1ELb0ELb1ELi2ELi1ELi2ELi1ELb0EEENS1_21CollectiveEpilogueBwdISC_SD_SF_Li256ELb0ELb0ELi1EEENS1_19SingleTileSchedulerILb0ELb0ELb0ELi128EEEEEEEEEvNT_6ParamsE --------------------------
	.section	.nv.shared._ZN7cutlass13device_kernelIN5flash11enable_sm90INS1_16FlashAttnBwdSm90INS1_25CollectiveMainloopBwdSm90ILi2ELi2ELi2EN4cute5tupleIJNS5_1CILi1EEES8_S8_EEENS6_IJNS7_ILi80EEENS7_ILi128EEESB_EEENS_6half_tEfNS_4arch4Sm90ELb0ELb0ELb0ELb0ELb0ELb1ELb0ELb1ELi2ELi1ELi2ELi1ELb0EEENS1_21CollectiveEpilogueBwdISC_SD_SF_Li256ELb0ELb0ELi1EEENS1_19SingleTileSchedulerILb0ELb0ELb0ELi128EEEEEEEEEvNT_6ParamsE,"aw",@nobits
	.sectionflags	@""
	.align	16
	.zero		1024


//--------------------- .nv.shared.reserved.0     --------------------------
	.section	.nv.shared.reserved.0,"aw",@nobits
	.weak		__nv_reservedSMEM_offset_0_alias
	.size		__nv_reservedSMEM_offset_0_alias, 0, 64
	.other		__nv_reservedSMEM_offset_0_alias,@"STO_CUDA_RESERVED_SHARED STV_DEFAULT"
__nv_reservedSMEM_offset_0_alias:
	.zero		0
	.zero		64


//--------------------- .nv.global                --------------------------
	.section	.nv.global,"aw",@nobits
.nv.global:
	.type		_ZN66_INTERNAL_52d7cf32_30_flash_bwd_hdim128_fp16_sm90_cu_49158569_29364cute1_E,@object
	.size		_ZN66_INTERNAL_52d7cf32_30_flash_bwd_hdim128_fp16_sm90_cu_49158569_29364cute1_E,(_ZN66_INTERNAL_52d7cf32_30_flash_bwd_hdim128_fp16_sm90_cu_49158569_29364cuda3std3__45__cpo6cbeginE - _ZN66_INTERNAL_52d7cf32_30_flash_bwd_hdim128_fp16_sm90_cu_49158569_29364cute1_E)
_ZN66_INTERNAL_52d7cf32_30_flash_bwd_hdim128_fp16_sm90_cu_49158569_29364cute1_E:
	.zero		1
	.type		_ZN66_INTERNAL_52d7cf32_30_flash_bwd_hdim128_fp16_sm90_cu_49158569_29364cuda3std3__45__cpo6cbeginE,@object
	.size		_ZN66_INTERNAL_52d7cf32_30_flash_bwd_hdim128_fp16_sm90_cu_49158569_29364cuda3std3__45__cpo6cbeginE,(_ZN66_INTERNAL_52d7cf32_30_flash_bwd_hdim128_fp16_sm90_cu_49158569_29364cuda3std3__48in_placeE - _ZN66_INTERNAL_52d7cf32_30_flash_bwd_hdim128_fp16_sm90_cu_49158569_29364cuda3std3__45__cpo6cbeginE)
_ZN66_INTERNAL_52d7cf32_30_flash_bwd_hdim128_fp16_sm90_cu_49158569_29364cuda3std3__45__cpo6cbeginE:
	.zero		1
	.type		_ZN66_INTERNAL_52d7cf32_30_flash_bwd_hdim128_fp16_sm90_cu_49158569_29364cuda3std3__48in_placeE,@object
	.size		_ZN66_INTERNAL_52d7cf32_30_flash_bwd_hdim128_fp16_sm90_cu_49158569_29364cuda3std3__48in_placeE,(_ZN66_INTERNAL_52d7cf32_30_flash_bwd_hdim128_fp16_sm90_cu_49158569_29364cuda3std6ranges3__45__cpo9iter_moveE - _ZN66_INTERNAL_52d7cf32_30_flash_bwd_hdim128_fp16_sm90_cu_49158569_29364cuda3std3__48in_placeE)
_ZN66_INTERNAL_52d7cf32_30_flash_bwd_hdim128_fp16_sm90_cu_49158569_29364cuda3std3__48in_placeE:
	.zero		1
	.type		_ZN66_INTERNAL_52d7cf32_30_flash_bwd_hdim128_fp16_sm90_cu_49158569_29364cuda3std6ranges3__45__cpo9iter_moveE,@object
	.size		_ZN66_INTERNAL_52d7cf32_30_flash_bwd_hdim128_fp16_sm90_cu_49158569_29364cuda3std6ranges3__45__cpo9iter_moveE,(_ZN66_INTERNAL_52d7cf32_30_flash_bwd_hdim128_fp16_sm90_cu_49158569_29364cuda3std3__45__cpo5beginE - _ZN66_INTERNAL_52d7cf32_30_flash_bwd_hdim128_fp16_sm90_cu_49158569_29364cuda3std6ranges3__45__cpo9iter_moveE)
_ZN66_INTERNAL_52d7cf32_30_flash_bwd_hdim128_fp16_sm90_cu_49158569_29364cuda3std6ranges3__45__cpo9iter_moveE:
	.zero		1
	.type		_ZN66_INTERNAL_52d7cf32_30_flash_bwd_hdim128_fp16_sm90_cu_49158569_29364cuda3std3__45__cpo5beginE,@object
	.size		_ZN66_INTERNAL_52d7cf32_30_flash_bwd_hdim128_fp16_sm90_cu_49158569_29364cuda3std3__45__cpo5beginE,(_ZN66_INTERNAL_52d7cf32_30_flash_bwd_hdim128_fp16_sm90_cu_49158569_29364cuda3std3__468_GLOBAL__N__52d7cf32_30_flash_bwd_hdim128_fp16_sm90_cu_49158569_29366ignoreE - _ZN66_INTERNAL_52d7cf32_30_flash_bwd_hdim128_fp16_sm90_cu_49158569_29364cuda3std3__45__cpo5beginE)
_ZN66_INTERNAL_52d7cf32_30_flash_bwd_hdim128_fp16_sm90_cu_49158569_29364cuda3std3__45__cpo5beginE:
	.zero		1
	.type		_ZN66_INTERNAL_52d7cf32_30_flash_bwd_hdim128_fp16_sm90_cu_49158569_29364cuda3std3__468_GLOBAL__N__52d7cf32_30_flash_bwd_hdim128_fp16_sm90_cu_49158569_29366ignoreE,@object
	.size		_ZN66_INTERNAL_52d7cf32_30_flash_bwd_hdim128_fp16_sm90_cu_49158569_29364cuda3std3__468_GLOBAL__N__52d7cf32_30_flash_bwd_hdim128_fp16_sm90_cu_49158569_29366ignoreE,(_ZN66_INTERNAL_52d7cf32_30_flash_bwd_hdim128_fp16_sm90_cu_49158569_29364cute7productE - _ZN66_INTERNAL_52d7cf32_30_flash_bwd_hdim128_fp16_sm90_cu_49158569_29364cuda3std3__468_GLOBAL__N__52d7cf32_30_flash_bwd_hdim128_fp16_sm90_cu_49158569_29366ignoreE)
_ZN66_INTERNAL_52d7cf32_30_flash_bwd_hdim128_fp16_sm90_cu_49158569_29364cuda3std3__468_GLOBAL__N__52d7cf32_30_flash_bwd_hdim128_fp16_sm90_cu_49158569_29366ignoreE:
	.zero		1
	.type		_ZN66_INTERNAL_52d7cf32_30_flash_bwd_hdim128_fp16_sm90_cu_49158569_29364cute7productE,@object
	.size		_ZN66_INTERNAL_52d7cf32_30_flash_bwd_hdim128_fp16_sm90_cu_49158569_29364cute7productE,(_ZN66_INTERNAL_52d7cf32_30_flash_bwd_hdim128_fp16_sm90_cu_49158569_29364cuda3std3__45__cpo3endE - _ZN66_INTERNAL_52d7cf32_30_flash_bwd_hdim128_fp16_sm90_cu_49158569_29364cute7productE)
_ZN66_INTERNAL_52d7cf32_30_flash_bwd_hdim128_fp16_sm90_cu_49158569_29364cute7productE:
	.zero		1
	.type		_ZN66_INTERNAL_52d7cf32_30_flash_bwd_hdim128_fp16_sm90_cu_49158569_29364cuda3std3__45__cpo3endE,@object
	.size		_ZN66_INTERNAL_52d7cf32_30_flash_bwd_hdim128_fp16_sm90_cu_49158569_29364cuda3std3__45__cpo3endE,(_ZN66_INTERNAL_52d7cf32_30_flash_bwd_hdim128_fp16_sm90_cu_49158569_29364cuda3std3__419piecewise_constructE - _ZN66_INTERNAL_52d7cf32_30_flash_bwd_hdim128_fp16_sm90_cu_49158569_29364cuda3std3__45__cpo3endE)
_ZN66_INTERNAL_52d7cf32_30_flash_bwd_hdim128_fp16_sm90_cu_49158569_29364cuda3std3__45__cpo3endE:
	.zero		1
	.type		_ZN66_INTERNAL_52d7cf32_30_flash_bwd_hdim128_fp16_sm90_cu_49158569_29364cuda3std3__419piecewise_constructE,@object
	.size		_ZN66_INTERNAL_52d7cf32_30_flash_bwd_hdim128_fp16_sm90_cu_49158569_29364cuda3std3__419piecewise_constructE,(_ZN66_INTERNAL_52d7cf32_30_flash_bwd_hdim128_fp16_sm90_cu_49158569_29364cuda3std3__45__cpo4cendE - _ZN66_INTERNAL_52d7cf32_30_flash_bwd_hdim128_fp16_sm90_cu_49158569_29364cuda3std3__419piecewise_constructE)
_ZN66_INTERNAL_52d7cf32_30_flash_bwd_hdim128_fp16_sm90_cu_49158569_29364cuda3std3__419piecewise_constructE:
	.zero		1
	.type		_ZN66_INTERNAL_52d7cf32_30_flash_bwd_hdim128_fp16_sm90_cu_49158569_29364cuda3std3__45__cpo4cendE,@object
	.size		_ZN66_INTERNAL_52d7cf32_30_flash_bwd_hdim128_fp16_sm90_cu_49158569_29364cuda3std3__45__cpo4cendE,(_ZN66_INTERNAL_52d7cf32_30_flash_bwd_hdim128_fp16_sm90_cu_49158569_29364cuda3std6ranges3__45__cpo4swapE - _ZN66_INTERNAL_52d7cf32_30_flash_bwd_hdim128_fp16_sm90_cu_49158569_29364cuda3std3__45__cpo4cendE)
_ZN66_INTERNAL_52d7cf32_30_flash_bwd_hdim128_fp16_sm90_cu_49158569_29364cuda3std3__45__cpo4cendE:
	.zero		1
	.type		_ZN66_INTERNAL_52d7cf32_30_flash_bwd_hdim128_fp16_sm90_cu_49158569_29364cuda3std6ranges3__45__cpo4swapE,@object
	.size		_ZN66_INTERNAL_52d7cf32_30_flash_bwd_hdim128_fp16_sm90_cu_49158569_29364cuda3std6ranges3__45__cpo4swapE,(.L_7 - _ZN66_INTERNAL_52d7cf32_30_flash_bwd_hdim128_fp16_sm90_cu_49158569_29364cuda3std6ranges3__45__cpo4swapE)
_ZN66_INTERNAL_52d7cf32_30_flash_bwd_hdim128_fp16_sm90_cu_49158569_29364cuda3std6ranges3__45__cpo4swapE:
	.zero		1
.L_7:


//--------------------- .nv.shared._ZN7cutlass13device_kernelIN5flash11enable_sm90INS1_16FlashAttnBwdSm90INS1_25CollectiveMainloopBwdSm90ILi2ELi2ELi2EN4cute5tupleIJNS5_1CILi1EEES8_S8_EEENS6_IJNS7_ILi80EEENS7_ILi128EEESB_EEENS_6half_tEfNS_4arch4Sm90ELb0ELb0ELb0ELb0ELb1ELb1ELb0ELb1ELi2ELi1ELi2ELi1ELb0EEENS1_21CollectiveEpilogueBwdISC_SD_SF_Li256ELb0ELb0ELi1EEENS1_19SingleTileSchedulerILb0ELb0ELb0ELi128EEEEEEEEEvNT_6ParamsE --------------------------
	.section	.nv.shared._ZN7cutlass13device_kernelIN5flash11enable_sm90INS1_16FlashAttnBwdSm90INS1_25CollectiveMainloopBwdSm90ILi2ELi2ELi2EN4cute5tupleIJNS5_1CILi1EEES8_S8_EEENS6_IJNS7_ILi80EEENS7_ILi128EEESB_EEENS_6half_tEfNS_4arch4Sm90ELb0ELb0ELb0ELb0ELb1ELb1ELb0ELb1ELi2ELi1ELi2ELi1ELb0EEENS1_21CollectiveEpilogueBwdISC_SD_SF_Li256ELb0ELb0ELi1EEENS1_19SingleTileSchedulerILb0ELb0ELb0ELi128EEEEEEEEEvNT_6ParamsE,"aw",@nobits
	.sectionflags	@""
	.align	16
	.zero		1024


//--------------------- .nv.shared._ZN7cutlass13device_kernelIN5flash11enable_sm90INS1_16FlashAttnBwdSm90INS1_25CollectiveMainloopBwdSm90ILi2ELi2ELi2EN4cute5tupleIJNS5_1CILi1EEES8_S8_EEENS6_IJNS7_ILi80EEENS7_ILi128EEESB_EEENS_6half_tEfNS_4arch4Sm90ELb0ELb0ELb0ELb0ELb0ELb1ELb0ELb1ELi2ELi1ELi2ELi1ELb0EEENS1_24CollectiveEpilogueBwdGQAISC_fSF_Li256ELb0ELb0EEENS1_19SingleTileSchedulerILb0ELb0ELb0ELi128EEEEEEEEEvNT_6ParamsE --------------------------
	.section	.nv.shared._ZN7cutlass13device_kernelIN5flash11enable_sm90INS1_16FlashAttnBwdSm90INS1_25CollectiveMainloopBwdSm90ILi2ELi2ELi2EN4cute5tupleIJNS5_1CILi1EEES8_S8_EEENS6_IJNS7_ILi80EEENS7_ILi128EEESB_EEENS_6half_tEfNS_4arch4Sm90ELb0ELb0ELb0ELb0ELb0ELb1ELb0ELb1ELi2ELi1ELi2ELi1ELb0EEENS1_24CollectiveEpilogueBwdGQAISC_fSF_Li256ELb0ELb0EEENS1_19SingleTileSchedulerILb0ELb0ELb0ELi128EEEEEEEEEvNT_6ParamsE,"aw",@nobits
	.sectionflags	@""
	.align	16
	.zero		1024


//--------------------- .nv.shared._ZN7cutlass13device_kernelIN5flash11enable_sm90INS1_16FlashAttnBwdSm90INS1_25CollectiveMainloopBwdSm90ILi2ELi2ELi2EN4cute5tupleIJNS5_1CILi1EEES8_S8_EEENS6_IJNS7_ILi80EEENS7_ILi128EEESB_EEENS_6half_tEfNS_4arch4Sm90ELb0ELb0ELb0ELb0ELb1ELb1ELb0ELb1ELi2ELi1ELi2ELi1ELb0EEENS1_24CollectiveEpilogueBwdGQAISC_fSF_Li256ELb0ELb1EEENS1_19SingleTileSchedulerILb0ELb0ELb0ELi128EEEEEEEEEvNT_6ParamsE --------------------------
	.section	.nv.shared._ZN7cutlass13device_kernelIN5flash11enable_sm90INS1_16FlashAttnBwdSm90INS1_25CollectiveMainloopBwdSm90ILi2ELi2ELi2EN4cute5tupleIJNS5_1CILi1EEES8_S8_EEENS6_IJNS7_ILi80EEENS7_ILi128EEESB_EEENS_6half_tEfNS_4arch4Sm90ELb0ELb0ELb0ELb0ELb1ELb1ELb0ELb1ELi2ELi1ELi2ELi1ELb0EEENS1_24CollectiveEpilogueBwdGQAISC_fSF_Li256ELb0ELb1EEENS1_19SingleTileSchedulerILb0ELb0ELb0ELi128EEEEEEEEEvNT_6ParamsE,"aw",@nobits
	.sectionflags	@""
	.align	16
	.zero		1024


//--------------------- .nv.shared._ZN7cutlass13device_kernelIN5flash22FlashAttnBwdPreprocessIN4cute5tupleIJNS3_1CILi80EEENS5_ILi128EEEEEENS_6half_tEfNS_4arch4Sm90ELb1ELb0EEEEEvNT_6ParamsE --------------------------
	.section	.nv.shared._ZN7cutlass13device_kernelIN5flash22FlashAttnBwdPreprocessIN4cute5tupleIJNS3_1CILi80EEENS5_ILi128EEEEEENS_6half_tEfNS_4arch4Sm90ELb1ELb0EEEEEvNT_6ParamsE,"aw",@nobits
	.sectionflags	@""
	.align	16
	.zero		1024


//--------------------- .nv.shared._ZN7cutlass13device_kernelIN5flash11enable_sm90INS1_16FlashAttnBwdSm90INS1_25CollectiveMainloopBwdSm90ILi2ELi2ELi2EN4cute5tupleIJNS5_1CILi1EEES8_S8_EEENS6_IJNS7_ILi80EEENS7_ILi128EEESB_EEENS_6half_tEfNS_4arch4Sm90ELb0ELb0ELb0ELb1ELb0ELb1ELb0ELb1ELi2ELi1ELi2ELi1ELb0EEENS1_21CollectiveEpilogueBwdISC_SD_SF_Li256ELb1ELb0ELi1EEENS1_19SingleTileSchedulerILb1ELb0ELb0ELi128EEEEEEEEEvNT_6ParamsE --------------------------
	.section	.nv.shared._ZN7cutlass13device_kernelIN5flash11enable_sm90INS1_16FlashAttnBwdSm90INS1_25CollectiveMainloopBwdSm90ILi2ELi2ELi2EN4cute5tupleIJNS5_1CILi1EEES8_S8_EEENS6_IJNS7_ILi80EEENS7_ILi128EEESB_EEENS_6half_tEfNS_4arch4Sm90ELb0ELb0ELb0ELb1ELb0ELb1ELb0ELb1ELi2ELi1ELi2ELi1ELb0EEENS1_21CollectiveEpilogueBwdISC_SD_SF_Li256ELb1ELb0ELi1EEENS1_19SingleTileSchedulerILb1ELb0ELb0ELi128EEEEEEEEEvNT_6ParamsE,"aw",@nobits
	.sectionflags	@""
	.align	16
	.zero		1024


//--------------------- .nv.shared._ZN7cutlass13device_kernelIN5flash11enable_sm90INS1_16FlashAttnBwdSm90INS1_25CollectiveMainloopBwdSm90ILi2ELi2ELi2EN4cute5tupleIJNS5_1CILi1EEES8_S8_EEENS6_IJNS7_ILi80EEENS7_ILi128EEESB_EEENS_6half_tEfNS_4arch4Sm90ELb0ELb0ELb0ELb1ELb1ELb1ELb0ELb1ELi2ELi1ELi2ELi1ELb0EEENS1_21CollectiveEpilogueBwdISC_SD_SF_Li256ELb1ELb0ELi1EEENS1_19SingleTileSchedulerILb1ELb0ELb0ELi128EEEEEEEEEvNT_6ParamsE --------------------------
	.section	.nv.shared._ZN7cutlass13device_kernelIN5flash11enable_sm90INS1_16FlashAttnBwdSm90INS1_25CollectiveMainloopBwdSm90ILi2ELi2ELi2EN4cute5tupleIJNS5_1CILi1EEES8_S8_EEENS6_IJNS7_ILi80EEENS7_ILi128EEESB_EEENS_6half_tEfNS_4arch4Sm90ELb0ELb0ELb0ELb1ELb1ELb1ELb0ELb1ELi2ELi1ELi2ELi1ELb0EEENS1_21CollectiveEpilogueBwdISC_SD_SF_Li256ELb1ELb0ELi1EEENS1_19SingleTileSchedulerILb1ELb0ELb0ELi128EEEEEEEEEvNT_6ParamsE,"aw",@nobits
	.sectionflags	@""
	.align	16
	.zero		1024


//--------------------- .nv.shared._ZN7cutlass13device_kernelIN5flash11enable_sm90INS1_16FlashAttnBwdSm90INS1_25CollectiveMainloopBwdSm90ILi2ELi2ELi2EN4cute5tupleIJNS5_1CILi1EEES8_S8_EEENS6_IJNS7_ILi80EEENS7_ILi128EEESB_EEENS_6half_tEfNS_4arch4Sm90ELb0ELb0ELb0ELb1ELb0ELb1ELb0ELb1ELi2ELi1ELi2ELi1ELb0EEENS1_24CollectiveEpilogueBwdGQAISC_fSF_Li256ELb1ELb0EEENS1_19SingleTileSchedulerILb1ELb0ELb0ELi128EEEEEEEEEvNT_6ParamsE --------------------------
	.section	.nv.shared._ZN7cutlass13device_kernelIN5flash11enable_sm90INS1_16FlashAttnBwdSm90INS1_25CollectiveMainloopBwdSm90ILi2ELi2ELi2EN4cute5tupleIJNS5_1CILi1EEES8_S8_EEENS6_IJNS7_ILi80EEENS7_ILi128EEESB_EEENS_6half_tEfNS_4arch4Sm90ELb0ELb0ELb0ELb1ELb0ELb1ELb0ELb1ELi2ELi1ELi2ELi1ELb0EEENS1_24CollectiveEpilogueBwdGQAISC_fSF_Li256ELb1ELb0EEENS1_19SingleTileSchedulerILb1ELb0ELb0ELi128EEEEEEEEEvNT_6ParamsE,"aw",@nobits
	.sectionflags	@""
	.align	16
	.zero		1024


//--------------------- .nv.shared._ZN7cutlass13device_kernelIN5flash32FlashAttnBwdPostprocessConvertdQIN4cute5tupleIJNS3_1CILi80EEENS5_ILi128EEEEEENS_6half_tEfNS_4arch4Sm90ELi256ENS3_8TiledMMAINS3_8MMA_AtomIJNS3_4SM904GMMA25MMA_64x16x16_F32F16F16_SSILNSF_5MajorE1ELSH_0ELNSF_7ScaleInE1ELSI_1EEEEEENS3_6LayoutINS4_IJNS5_ILi2EEENS5_ILi1EEESN_EEENS4_IJSN_NS5_ILi0EEESP_EEEEENS4_IJNS3_10UnderscoreESS_SS_EEEEELb1EEEEEvNT_6ParamsE --------------------------
	.section	.nv.shared._ZN7cutlass13device_kernelIN5flash32FlashAttnBwdPostprocessConvertdQIN4cute5tupleIJNS3_1CILi80EEENS5_ILi128EEEEEENS_6half_tEfNS_4arch4Sm90ELi256ENS3_8TiledMMAINS3_8MMA_AtomIJNS3_4SM904GMMA25MMA_64x16x16_F32F16F16_SSILNSF_5MajorE1ELSH_0ELNSF_7ScaleInE1ELSI_1EEEEEENS3_6LayoutINS4_IJNS5_ILi2EEENS5_ILi1EEESN_EEENS4_IJSN_NS5_ILi0EEESP_EEEEENS4_IJNS3_10UnderscoreESS_SS_EEEEELb1EEEEEvNT_6ParamsE,"aw",@nobits
	.sectionflags	@""
	.align	16
	.zero		1024


//--------------------- .nv.shared._ZN7cutlass13device_kernelIN5flash11enable_sm90INS1_16FlashAttnBwdSm90INS1_25CollectiveMainloopBwdSm90ILi2ELi2ELi2EN4cute5tupleIJNS5_1CILi1EEES8_S8_EEENS6_IJNS7_ILi80EEENS7_ILi128EEESB_EEENS_6half_tEfNS_4arch4Sm90ELb0ELb0ELb0ELb1ELb1ELb1ELb0ELb1ELi2ELi1ELi2ELi1ELb0EEENS1_24CollectiveEpilogueBwdGQAISC_fSF_Li256ELb1ELb1EEENS1_19SingleTileSchedulerILb1ELb0ELb0ELi128EEEEEEEEEvNT_6ParamsE --------------------------
	.section	.nv.shared._ZN7cutlass13device_kernelIN5flash11enable_sm90INS1_16FlashAttnBwdSm90INS1_25CollectiveMainloopBwdSm90ILi2ELi2ELi2EN4cute5tupleIJNS5_1CILi1EEES8_S8_EEENS6_IJNS7_ILi80EEENS7_ILi128EEESB_EEENS_6half_tEfNS_4arch4Sm90ELb0ELb0ELb0ELb1ELb1ELb1ELb0ELb1ELi2ELi1ELi2ELi1ELb0EEENS1_24CollectiveEpilogueBwdGQAISC_fSF_Li256ELb1ELb1EEENS1_19SingleTileSchedulerILb1ELb0ELb0ELi128EEEEEEEEEvNT_6ParamsE,"aw",@nobits
	.sectionflags	@""
	.align	16
	.zero		1024


//--------------------- .nv.shared._ZN7cutlass13device_kernelIN5flash22FlashAttnBwdPreprocessIN4cute5tupleIJNS3_1CILi80EEENS5_ILi128EEEEEENS_6half_tEfNS_4arch4Sm90ELb1ELb1EEEEEvNT_6ParamsE --------------------------
	.section	.nv.shared._ZN7cutlass13device_kernelIN5flash22FlashAttnBwdPreprocessIN4cute5tupleIJNS3_1CILi80EEENS5_ILi128EEEEEENS_6half_tEfNS_4arch4Sm90ELb1ELb1EEEEEvNT_6ParamsE,"aw",@nobits
	.sectionflags	@""
	.align	16
	.zero		1024


//--------------------- .nv.shared._ZN7cutlass13device_kernelIN5flash11enable_sm90INS1_16FlashAttnBwdSm90INS1_25CollectiveMainloopBwdSm90ILi2ELi2ELi2EN4cute5tupleIJNS5_1CILi1EEES8_S8_EEENS6_IJNS7_ILi64EEENS7_ILi128EEESB_EEENS_6half_tEfNS_4arch4Sm90ELb0ELb1ELb0ELb0ELb0ELb1ELb0ELb0ELi2ELi1ELi2ELi1ELb0EEENS1_21CollectiveEpilogueBwdISC_SD_SF_Li256ELb0ELb0ELi1EEENS1_19SingleTileSchedulerILb0ELb0ELb0ELi128EEEEEEEEEvNT_6ParamsE --------------------------
	.section	.nv.shared._ZN7cutlass13device_kernelIN5flash11enable_sm90INS1_16FlashAttnBwdSm90INS1_25CollectiveMainloopBwdSm90ILi2ELi2ELi2EN4cute5tupleIJNS5_1CILi1EEES8_S8_EEENS6_IJNS7_ILi64EEENS7_ILi128EEESB_EEENS_6half_tEfNS_4arch4Sm90ELb0ELb1ELb0ELb0ELb0ELb1ELb0ELb0ELi2ELi1ELi2ELi1ELb0EEENS1_21CollectiveEpilogueBwdISC_SD_SF_Li256ELb0ELb0ELi1EEENS1_19SingleTileSchedulerILb0ELb0ELb0ELi128EEEEEEEEEvNT_6ParamsE,"aw",@nobits
	.sectionflags	@""
	.align	16
	.zero		1024


//--------------------- .nv.shared._ZN7cutlass13device_kernelIN5flash11enable_sm90INS1_16FlashAttnBwdSm90INS1_25CollectiveMainloopBwdSm90ILi2ELi2ELi2EN4cute5tupleIJNS5_1CILi1EEES8_S8_EEENS6_IJNS7_ILi64EEENS7_ILi128EEESB_EEENS_6half_tEfNS_4arch4Sm90ELb0ELb1ELb0ELb0ELb1ELb1ELb0ELb0ELi2ELi1ELi2ELi1ELb0EEENS1_21CollectiveEpilogueBwdISC_SD_SF_Li256ELb0ELb0ELi1EEENS1_19SingleTileSchedulerILb0ELb0ELb0ELi128EEEEEEEEEvNT_6ParamsE --------------------------
	.section	.nv.shared._ZN7cutlass13device_kernelIN5flash11enable_sm90INS1_16FlashAttnBwdSm90INS1_25CollectiveMainloopBwdSm90ILi2ELi2ELi2EN4cute5tupleIJNS5_1CILi1EEES8_S8_EEENS6_IJNS7_ILi64EEENS7_ILi128EEESB_EEENS_6half_tEfNS_4arch4Sm90ELb0ELb1ELb0ELb0ELb1ELb1ELb0ELb0ELi2ELi1ELi2ELi1ELb0EEENS1_21CollectiveEpilogueBwdISC_SD_SF_Li256ELb0ELb0ELi1EEENS1_19SingleTileSchedulerILb0ELb0ELb0ELi128EEEEEEEEEvNT_6ParamsE,"aw",@nobits
	.sectionflags	@""
	.align	16
	.zero		1024


//--------------------- .nv.shared._ZN7cutlass13device_kernelIN5flash11enable_sm90INS1_16FlashAttnBwdSm90INS1_25CollectiveMainloopBwdSm90ILi2ELi2ELi2EN4cute5tupleIJNS5_1CILi1EEES8_S8_EEENS6_IJNS7_ILi64EEENS7_ILi128EEESB_EEENS_6half_tEfNS_4arch4Sm90ELb0ELb1ELb0ELb0ELb0ELb1ELb0ELb0ELi2ELi1ELi2ELi1ELb0EEENS1_24CollectiveEpilogueBwdGQAISC_fSF_Li256ELb0ELb0EEENS1_19SingleTileSchedulerILb0ELb0ELb0ELi128EEEEEEEEEvNT_6ParamsE --------------------------
	.section	.nv.shared._ZN7cutlass13device_kernelIN5flash11enable_sm90INS1_16FlashAttnBwdSm90INS1_25CollectiveMainloopBwdSm90ILi2ELi2ELi2EN4cute5tupleIJNS5_1CILi1EEES8_S8_EEENS6_IJNS7_ILi64EEENS7_ILi128EEESB_EEENS_6half_tEfNS_4arch4Sm90ELb0ELb1ELb0ELb0ELb0ELb1ELb0ELb0ELi2ELi1ELi2ELi1ELb0EEENS1_24CollectiveEpilogueBwdGQAISC_fSF_Li256ELb0ELb0EEENS1_19SingleTileSchedulerILb0ELb0ELb0ELi128EEEEEEEEEvNT_6ParamsE,"aw",@nobits
	.sectionflags	@""
	.align	16
	.zero		1024


//--------------------- .nv.shared._ZN7cutlass13device_kernelIN5flash11enable_sm90INS1_16FlashAttnBwdSm90INS1_25CollectiveMainloopBwdSm90ILi2ELi2ELi2EN4cute5tupleIJNS5_1CILi1EEES8_S8_EEENS6_IJNS7_ILi64EEENS7_ILi128EEESB_EEENS_6half_tEfNS_4arch4Sm90ELb0ELb1ELb0ELb0ELb1ELb1ELb0ELb0ELi2ELi1ELi2ELi1ELb0EEENS1_24CollectiveEpilogueBwdGQAISC_fSF_Li256ELb0ELb1EEENS1_19SingleTileSchedulerILb0ELb0ELb0ELi128EEEEEEEEEvNT_6ParamsE --------------------------
	.section	.nv.shared._ZN7cutlass13device_kernelIN5flash11enable_sm90INS1_16FlashAttnBwdSm90INS1_25CollectiveMainloopBwdSm90ILi2ELi2ELi2EN4cute5tupleIJNS5_1CILi1EEES8_S8_EEENS6_IJNS7_ILi64EEENS7_ILi128EEESB_EEENS_6half_tEfNS_4arch4Sm90ELb0ELb1ELb0ELb0ELb1ELb1ELb0ELb0ELi2ELi1ELi2ELi1ELb0EEENS1_24CollectiveEpilogueBwdGQAISC_fSF_Li256ELb0ELb1EEENS1_19SingleTileSchedulerILb0ELb0ELb0ELi128EEEEEEEEEvNT_6ParamsE,"aw",@nobits
	.sectionflags	@""
	.align	16
	.zero		1024


//--------------------- .nv.shared._ZN7cutlass13device_kernelIN5flash11enable_sm90INS1_16FlashAttnBwdSm90INS1_25CollectiveMainloopBwdSm90ILi2ELi2ELi2EN4cute5tupleIJNS5_1CILi1EEES8_S8_EEENS6_IJNS7_ILi64EEENS7_ILi128EEESB_EEENS_6half_tEfNS_4arch4Sm90ELb0ELb1ELb0ELb1ELb0ELb1ELb0ELb0ELi2ELi1ELi2ELi1ELb0EEENS1_21CollectiveEpilogueBwdISC_SD_SF_Li256ELb1ELb0ELi1EEENS1_19SingleTileSchedulerILb1ELb0ELb0ELi128EEEEEEEEEvNT_6ParamsE --------------------------
	.section	.nv.shared._ZN7cutlass13device_kernelIN5flash11enable_sm90INS1_16FlashAttnBwdSm90INS1_25CollectiveMainloopBwdSm90ILi2ELi2ELi2EN4cute5tupleIJNS5_1CILi1EEES8_S8_EEENS6_IJNS7_ILi64EEENS7_ILi128EEESB_EEENS_6half_tEfNS_4arch4Sm90ELb0ELb1ELb0ELb1ELb0ELb1ELb0ELb0ELi2ELi1ELi2ELi1ELb0EEENS1_21CollectiveEpilogueBwdISC_SD_SF_Li256ELb1ELb0ELi1EEENS1_19SingleTileSchedulerILb1ELb0ELb0ELi128EEEEEEEEEvNT_6ParamsE,"aw",@nobits
	.sectionflags	@""
	.align	16
	.zero		1024


//--------------------- .nv.shared._ZN7cutlass13device_kernelIN5flash11enable_sm90INS1_16FlashAttnBwdSm90INS1_25CollectiveMainloopBwdSm90ILi2ELi2ELi2EN4cute5tupleIJNS5_1CILi1EEES8_S8_EEENS6_IJNS7_ILi64EEENS7_ILi128EEESB_EEENS_6half_tEfNS_4arch4Sm90ELb0ELb1ELb0ELb1ELb1ELb1ELb0ELb0ELi2ELi1ELi2ELi1ELb0EEENS1_21CollectiveEpilogueBwdISC_SD_SF_Li256ELb1ELb0ELi1EEENS1_19SingleTileSchedulerILb1ELb0ELb0ELi128EEEEEEEEEvNT_6ParamsE --------------------------
	.section	.nv.shared._ZN7cutlass13device_kernelIN5flash11enable_sm90INS1_16FlashAttnBwdSm90INS1_25CollectiveMainloopBwdSm90ILi2ELi2ELi2EN4cute5tupleIJNS5_1CILi1EEES8_S8_EEENS6_IJNS7_ILi64EEENS7_ILi128EEESB_EEENS_6half_tEfNS_4arch4Sm90ELb0ELb1ELb0ELb1ELb1ELb1ELb0ELb0ELi2ELi1ELi2ELi1ELb0EEENS1_21CollectiveEpilogueBwdISC_SD_SF_Li256ELb1ELb0ELi1EEENS1_19SingleTileSchedulerILb1ELb0ELb0ELi128EEEEEEEEEvNT_6ParamsE,"aw",@nobits
	.sectionflags	@""
	.align	16
	.zero		1024


//--------------------- .nv.shared._ZN7cutlass13device_kernelIN5flash11enable_sm90INS1_16FlashAttnBwdSm90INS1_25CollectiveMainloopBwdSm90ILi2ELi2ELi2EN4cute5tupleIJNS5_1CILi1EEES8_S8_EEENS6_IJNS7_ILi64EEENS7_ILi128EEESB_EEENS_6half_tEfNS_4arch4Sm90ELb0ELb1ELb0ELb1ELb0ELb1ELb0ELb0ELi2ELi1ELi2ELi1ELb0EEENS1_24CollectiveEpilogueBwdGQAISC_fSF_Li256ELb1ELb0EEENS1_19SingleTileSchedulerILb1ELb0ELb0ELi128EEEEEEEEEvNT_6ParamsE --------------------------
	.section	.nv.shared._ZN7cutlass13device_kernelIN5flash11enable_sm90INS1_16FlashAttnBwdSm90INS1_25CollectiveMainloopBwdSm90ILi2ELi2ELi2EN4cute5tupleIJNS5_1CILi1EEES8_S8_EEENS6_IJNS7_ILi64EEENS7_ILi128EEESB_EEENS_6half_tEfNS_4arch4Sm90ELb0ELb1ELb0ELb1ELb0ELb1ELb0ELb0ELi2ELi1ELi2ELi1ELb0EEENS1_24CollectiveEpilogueBwdGQAISC_fSF_Li256ELb1ELb0EEENS1_19SingleTileSchedulerILb1ELb0ELb0ELi128EEEEEEEEEvNT_6ParamsE,"aw",@nobits
	.sectionflags	@""
	.align	16
	.zero		1024


//--------------------- .nv.shared._ZN7cutlass13device_kernelIN5flash11enable_sm90INS1_16FlashAttnBwdSm90INS1_25CollectiveMainloopBwdSm90ILi2ELi2ELi2EN4cute5tupleIJNS5_1CILi1EEES8_S8_EEENS6_IJNS7_ILi64EEENS7_ILi128EEESB_EEENS_6half_tEfNS_4arch4Sm90ELb0ELb1ELb0ELb1ELb1ELb1ELb0ELb0ELi2ELi1ELi2ELi1ELb0EEENS1_24CollectiveEpilogueBwdGQAISC_fSF_Li256ELb1ELb1EEENS1_19SingleTileSchedulerILb1ELb0ELb0ELi128EEEEEEEEEvNT_6ParamsE --------------------------
	.section	.nv.shared._ZN7cutlass13device_kernelIN5flash11enable_sm90INS1_16FlashAttnBwdSm90INS1_25CollectiveMainloopBwdSm90ILi2ELi2ELi2EN4cute5tupleIJNS5_1CILi1EEES8_S8_EEENS6_IJNS7_ILi64EEENS7_ILi128EEESB_EEENS_6half_tEfNS_4arch4Sm90ELb0ELb1ELb0ELb1ELb1ELb1ELb0ELb0ELi2ELi1ELi2ELi1ELb0EEENS1_24CollectiveEpilogueBwdGQAISC_fSF_Li256ELb1ELb1EEENS1_19SingleTileSchedulerILb1ELb0ELb0ELi128EEEEEEEEEvNT_6ParamsE,"aw",@nobits
	.sectionflags	@""
	.align	16
	.zero		1024


//--------------------- .nv.shared._ZN7cutlass13device_kernelIN5flash11enable_sm90INS1_16FlashAttnBwdSm90INS1_25CollectiveMainloopBwdSm90ILi2ELi2ELi2EN4cute5tupleIJNS5_1CILi1EEES8_S8_EEENS6_IJNS7_ILi64EEENS7_ILi128EEESB_EEENS_6half_tEfNS_4arch4Sm90ELb1ELb0ELb0ELb0ELb0ELb1ELb0ELb0ELi2ELi1ELi2ELi1ELb0EEENS1_21CollectiveEpilogueBwdISC_SD_SF_Li256ELb0ELb0ELi1EEENS1_25SingleTileBwdLPTSchedulerILb0ELi128ELb0EEEEEEEEEvNT_6ParamsE --------------------------
	.section	.nv.shared._ZN7cutlass13device_kernelIN5flash11enable_sm90INS1_16FlashAttnBwdSm90INS1_25CollectiveMainloopBwdSm90ILi2ELi2ELi2EN4cute5tupleIJNS5_1CILi1EEES8_S8_EEENS6_IJNS7_ILi64EEENS7_ILi128EEESB_EEENS_6half_tEfNS_4arch4Sm90ELb1ELb0ELb0ELb0ELb0ELb1ELb0ELb0ELi2ELi1ELi2ELi1ELb0EEENS1_21CollectiveEpilogueBwdISC_SD_SF_Li256ELb0ELb0ELi1EEENS1_25SingleTileBwdLPTSchedulerILb0ELi128ELb0EEEEEEEEEvNT_6ParamsE,"aw",@nobits
	.sectionflags	@""
	.align	16
	.zero		1024


//--------------------- .nv.shared._ZN7cutlass13device_kernelIN5flash11enable_sm90INS1_16FlashAttnBwdSm90INS1_25CollectiveMainloopBwdSm90ILi2ELi2ELi2EN4cute5tupleIJNS5_1CILi1EEES8_S8_EEENS6_IJNS7_ILi64EEENS7_ILi128EEESB_EEENS_6half_tEfNS_4arch4Sm90ELb1ELb0ELb0ELb0ELb1ELb1ELb0ELb0ELi2ELi1ELi2ELi1ELb0EEENS1_21CollectiveEpilogueBwdISC_SD_SF_Li256ELb0ELb0ELi1EEENS1_25SingleTileBwdLPTSchedulerILb0ELi128ELb1EEEEEEEEEvNT_6ParamsE --------------------------
	.section	.nv.shared._ZN7cutlass13device_kernelIN5flash11enable_sm90INS1_16FlashAttnBwdSm90INS1_25CollectiveMainloopBwdSm90ILi2ELi2ELi2EN4cute5tupleIJNS5_1CILi1EEES8_S8_EEENS6_IJNS7_ILi64EEENS7_ILi128EEESB_EEENS_6half_tEfNS_4arch4Sm90ELb1ELb0ELb0ELb0ELb1ELb1ELb0ELb0ELi2ELi1ELi2ELi1ELb0EEENS1_21CollectiveEpilogueBwdISC_SD_SF_Li256ELb0ELb0ELi1EEENS1_25SingleTileBwdLPTSchedulerILb0ELi128ELb1EEEEEEEEEvNT_6ParamsE,"aw",@nobits
	.sectionflags	@""
	.align	16
	.zero		1024


//--------------------- .nv.shared._ZN7cutlass13device_kernelIN5flash11enable_sm90INS1_16FlashAttnBwdSm90INS1_25CollectiveMainloopBwdSm90ILi2ELi2ELi2EN4cute5tupleIJNS5_1CILi1EEES8_S8_EEENS6_IJNS7_ILi64EEENS7_ILi128EEESB_EEENS_6half_tEfNS_4arch4Sm90ELb1ELb0ELb0ELb0ELb0ELb1ELb0ELb0ELi2ELi1ELi2ELi1ELb0EEENS1_24CollectiveEpilogueBwdGQAISC_fSF_Li256ELb0ELb0EEENS1_25SingleTileBwdLPTSchedulerILb0ELi128ELb0EEEEEEEEEvNT_6ParamsE --------------------------
	.section	.nv.shared._ZN7cutlass13device_kernelIN5flash11enable_sm90INS1_16FlashAttnBwdSm90INS1_25CollectiveMainloopBwdSm90ILi2ELi2ELi2EN4cute5tupleIJNS5_1CILi1EEES8_S8_EEENS6_IJNS7_ILi64EEENS7_ILi128EEESB_EEENS_6half_tEfNS_4arch4Sm90ELb1ELb0ELb0ELb0ELb0ELb1ELb0ELb0ELi2ELi1ELi2ELi1ELb0EEENS1_24CollectiveEpilogueBwdGQAISC_fSF_Li256ELb0ELb0EEENS1_25SingleTileBwdLPTSchedulerILb0ELi128ELb0EEEEEEEEEvNT_6ParamsE,"aw",@nobits
	.sectionflags	@""
	.align	16
	.zero		1024


//--------------------- .nv.shared._ZN7cutlass13device_kernelIN5flash11enable_sm90INS1_16FlashAttnBwdSm90INS1_25CollectiveMainloopBwdSm90ILi2ELi2ELi2EN4cute5tupleIJNS5_1CILi1EEES8_S8_EEENS6_IJNS7_ILi64EEENS7_ILi128EEESB_EEENS_6half_tEfNS_4arch4Sm90ELb1ELb0ELb0ELb0ELb1ELb1ELb0ELb0ELi2ELi1ELi2ELi1ELb0EEENS1_24CollectiveEpilogueBwdGQAISC_fSF_Li256ELb0ELb1EEENS1_25SingleTileBwdLPTSchedulerILb0ELi128ELb1EEEEEEEEEvNT_6ParamsE --------------------------
	.section	.nv.shared._ZN7cutlass13device_kernelIN5flash11enable_sm90INS1_16FlashAttnBwdSm90INS1_25CollectiveMainloopBwdSm90ILi2ELi2ELi2EN4cute5tupleIJNS5_1CILi1EEES8_S8_EEENS6_IJNS7_ILi64EEENS7_ILi128EEESB_EEENS_6half_tEfNS_4arch4Sm90ELb1ELb0ELb0ELb0ELb1ELb1ELb0ELb0ELi2ELi1ELi2ELi1ELb0EEENS1_24CollectiveEpilogueBwdGQAISC_fSF_Li256ELb0ELb1EEENS1_25SingleTileBwdLPTSchedulerILb0ELi128ELb1EEEEEEEEEvNT_6ParamsE,"aw",@nobits
	.sectionflags	@""
	.align	16
	.zero		1024


//--------------------- .nv.shared._ZN7cutlass13device_kernelIN5flash22FlashAttnBwdPreprocessIN4cute5tupleIJNS3_1CILi64EEENS5_ILi128EEEEEENS_6half_tEfNS_4arch4Sm90ELb1ELb0EEEEEvNT_6ParamsE --------------------------
	.section	.nv.shared._ZN7cutlass13device_kernelIN5flash22FlashAttnBwdPreprocessIN4cute5tupleIJNS3_1CILi64EEENS5_ILi128EEEEEENS_6half_tEfNS_4arch4Sm90ELb1ELb0EEEEEvNT_6ParamsE,"aw",@nobits
	.sectionflags	@""
	.align	16
	.zero		1024


//--------------------- .nv.shared._ZN7cutlass13device_kernelIN5flash11enable_sm90INS1_16FlashAttnBwdSm90INS1_25CollectiveMainloopBwdSm90ILi2ELi2ELi2EN4cute5tupleIJNS5_1CILi1EEES8_S8_EEENS6_IJNS7_ILi64EEENS7_ILi128EEESB_EEENS_6half_tEfNS_4arch4Sm90ELb1ELb0ELb0ELb1ELb0ELb1ELb0ELb0ELi2ELi1ELi2ELi1ELb0EEENS1_21CollectiveEpilogueBwdISC_SD_SF_Li256ELb1ELb0ELi1EEENS1_25SingleTileBwdLPTSchedulerILb1ELi128ELb0EEEEEEEEEvNT_6ParamsE --------------------------
	.section	.nv.shared._ZN7cutlass13device_kernelIN5flash11enable_sm90INS1_16FlashAttnBwdSm90INS1_25CollectiveMainloopBwdSm90ILi2ELi2ELi2EN4cute5tupleIJNS5_1CILi1EEES8_S8_EEENS6_IJNS7_ILi64EEENS7_ILi128EEESB_EEENS_6half_tEfNS_4arch4Sm90ELb1ELb0ELb0ELb1ELb0ELb1ELb0ELb0ELi2ELi1ELi2ELi1ELb0EEENS1_21CollectiveEpilogueBwdISC_SD_SF_Li256ELb1ELb0ELi1EEENS1_25SingleTileBwdLPTSchedulerILb1ELi128ELb0EEEEEEEEEvNT_6ParamsE,"aw",@nobits
	.sectionflags	@""
	.align	16
	.zero		1024


//--------------------- .nv.shared._ZN7cutlass13device_kernelIN5flash11enable_sm90INS1_16FlashAttnBwdSm90INS1_25CollectiveMainloopBwdSm90ILi2ELi2ELi2EN4cute5tupleIJNS5_1CILi1EEES8_S8_EEENS6_IJNS7_ILi64EEENS7_ILi128EEESB_EEENS_6half_tEfNS_4arch4Sm90ELb1ELb0ELb0ELb1ELb1ELb1ELb0ELb0ELi2ELi1ELi2ELi1ELb0EEENS1_21CollectiveEpilogueBwdISC_SD_SF_Li256ELb1ELb0ELi1EEENS1_25SingleTileBwdLPTSchedulerILb1ELi128ELb1EEEEEEEEEvNT_6ParamsE --------------------------
	.section	.nv.shared._ZN7cutlass13device_kernelIN5flash11enable_sm90INS1_16FlashAttnBwdSm90INS1_25CollectiveMainloopBwdSm90ILi2ELi2ELi2EN4cute5tupleIJNS5_1CILi1EEES8_S8_EEENS6_IJNS7_ILi64EEENS7_ILi128EEESB_EEENS_6half_tEfNS_4arch4Sm90ELb1ELb0ELb0ELb1ELb1ELb1ELb0ELb0ELi2ELi1ELi2ELi1ELb0EEENS1_21CollectiveEpilogueBwdISC_SD_SF_Li256ELb1ELb0ELi1EEENS1_25SingleTileBwdLPTSchedulerILb1ELi128ELb1EEEEEEEEEvNT_6ParamsE,"aw",@nobits
	.sectionflags	@""
	.align	16
	.zero		1024


//--------------------- .nv.shared._ZN7cutlass13device_kernelIN5flash11enable_sm90INS1_16FlashAttnBwdSm90INS1_25CollectiveMainloopBwdSm90ILi2ELi2ELi2EN4cute5tupleIJNS5_1CILi1EEES8_S8_EEENS6_IJNS7_ILi64EEENS7_ILi128EEESB_EEENS_6half_tEfNS_4arch4Sm90ELb1ELb0ELb0ELb1ELb0ELb1ELb0ELb0ELi2ELi1ELi2ELi1ELb0EEENS1_24CollectiveEpilogueBwdGQAISC_fSF_Li256ELb1ELb0EEENS1_25SingleTileBwdLPTSchedulerILb1ELi128ELb0EEEEEEEEEvNT_6ParamsE --------------------------
	.section	.nv.shared._ZN7cutlass13device_kernelIN5flash11enable_sm90INS1_16FlashAttnBwdSm90INS1_25CollectiveMainloopBwdSm90ILi2ELi2ELi2EN4cute5tupleIJNS5_1CILi1EEES8_S8_EEENS6_IJNS7_ILi64EEENS7_ILi128EEESB_EEENS_6half_tEfNS_4arch4Sm90ELb1ELb0ELb0ELb1ELb0ELb1ELb0ELb0ELi2ELi1ELi2ELi1ELb0EEENS1_24CollectiveEpilogueBwdGQAISC_fSF_Li256ELb1ELb0EEENS1_25SingleTileBwdLPTSchedulerILb1ELi128ELb0EEEEEEEEEvNT_6ParamsE,"aw",@nobits
	.sectionflags	@""
	.align	16
	.zero		1024


//--------------------- .nv.shared._ZN7cutlass13device_kernelIN5flash32FlashAttnBwdPostprocessConvertdQIN4cute5tupleIJNS3_1CILi128EEES6_EEENS_6half_tEfNS_4arch4Sm90ELi256ENS3_8TiledMMAINS3_8MMA_AtomIJNS3_4SM904GMMA26MMA_64x128x16_F32F16F16_RSILNSE_5MajorE0ELSG_1ELNSE_7ScaleInE1ELSH_1EEEEEENS3_6LayoutINS4_IJNS5_ILi2EEENS5_ILi1EEESM_EEENS4_IJSM_NS5_ILi0EEESO_EEEEENS4_IJNS3_10UnderscoreESR_SR_EEEEELb0EEEEEvNT_6ParamsE --------------------------
	.section	.nv.shared._ZN7cutlass13device_kernelIN5flash32FlashAttnBwdPostprocessConvertdQIN4cute5tupleIJNS3_1CILi128EEES6_EEENS_6half_tEfNS_4arch4Sm90ELi256ENS3_8TiledMMAINS3_8MMA_AtomIJNS3_4SM904GMMA26MMA_64x128x16_F32F16F16_RSILNSE_5MajorE0ELSG_1ELNSE_7ScaleInE1ELSH_1EEEEEENS3_6LayoutINS4_IJNS5_ILi2EEENS5_ILi1EEESM_EEENS4_IJSM_NS5_ILi0EEESO_EEEEENS4_IJNS3_10UnderscoreESR_SR_EEEEELb0EEEEEvNT_6ParamsE,"aw",@nobits
	.sectionflags	@""
	.align	16
	.zero		1024


//--------------------- .nv.shared._ZN7cutlass13device_kernelIN5flash32FlashAttnBwdPostprocessConvertdQIN4cute5tupleIJNS3_1CILi64EEENS5_ILi128EEEEEENS_6half_tEfNS_4arch4Sm90ELi256ENS3_8TiledMMAINS3_8MMA_AtomIJNS3_4SM904GMMA25MMA_64x64x16_F32F16F16_SSILNSF_5MajorE0ELSH_1ELNSF_7ScaleInE1ELSI_1EEEEEENS3_6LayoutINS4_IJNS5_ILi1EEENS5_ILi2EEESM_EEENS4_IJNS5_ILi0EEESM_SP_EEEEENS4_IJNS3_10UnderscoreESS_SS_EEEEELb0EEEEEvNT_6ParamsE --------------------------
	.section	.nv.shared._ZN7cutlass13device_kernelIN5flash32FlashAttnBwdPostprocessConvertdQIN4cute5tupleIJNS3_1CILi64EEENS5_ILi128EEEEEENS_6half_tEfNS_4arch4Sm90ELi256ENS3_8TiledMMAINS3_8MMA_AtomIJNS3_4SM904GMMA25MMA_64x64x16_F32F16F16_SSILNSF_5MajorE0ELSH_1ELNSF_7ScaleInE1ELSI_1EEEEEENS3_6LayoutINS4_IJNS5_ILi1EEENS5_ILi2EEESM_EEENS4_IJNS5_ILi0EEESM_SP_EEEEENS4_IJNS3_10UnderscoreESS_SS_EEEEELb0EEEEEvNT_6ParamsE,"aw",@nobits
	.sectionflags	@""
	.align	16
	.zero		1024


//--------------------- .nv.shared._ZN7cutlass13device_kernelIN5flash11enable_sm90INS1_16FlashAttnBwdSm90INS1_25CollectiveMainloopBwdSm90ILi2ELi2ELi2EN4cute5tupleIJNS5_1CILi1EEES8_S8_EEENS6_IJNS7_ILi64EEENS7_ILi128EEESB_EEENS_6half_tEfNS_4arch4Sm90ELb1ELb0ELb0ELb1ELb1ELb1ELb0ELb0ELi2ELi1ELi2ELi1ELb0EEENS1_24CollectiveEpilogueBwdGQAISC_fSF_Li256ELb1ELb1EEENS1_25SingleTileBwdLPTSchedulerILb1ELi128ELb1EEEEEEEEEvNT_6ParamsE --------------------------
	.section	.nv.shared._ZN7cutlass13device_kernelIN5flash11enable_sm90INS1_16FlashAttnBwdSm90INS1_25CollectiveMainloopBwdSm90ILi2ELi2ELi2EN4cute5tupleIJNS5_1CILi1EEES8_S8_EEENS6_IJNS7_ILi64EEENS7_ILi128EEESB_EEENS_6half_tEfNS_4arch4Sm90ELb1ELb0ELb0ELb1ELb1ELb1ELb0ELb0ELi2ELi1ELi2ELi1ELb0EEENS1_24CollectiveEpilogueBwdGQAISC_fSF_Li256ELb1ELb1EEENS1_25SingleTileBwdLPTSchedulerILb1ELi128ELb1EEEEEEEEEvNT_6ParamsE,"aw",@nobits
	.sectionflags	@""
	.align	16
	.zero		1024


//--------------------- .nv.shared._ZN7cutlass13device_kernelIN5flash22FlashAttnBwdPreprocessIN4cute5tupleIJNS3_1CILi64EEENS5_ILi128EEEEEENS_6half_tEfNS_4arch4Sm90ELb1ELb1EEEEEvNT_6ParamsE --------------------------
	.section	.nv.shared._ZN7cutlass13device_kernelIN5flash22FlashAttnBwdPreprocessIN4cute5tupleIJNS3_1CILi64EEENS5_ILi128EEEEEENS_6half_tEfNS_4arch4Sm90ELb1ELb1EEEEEvNT_6ParamsE,"aw",@nobits
	.sectionflags	@""
	.align	16
	.zero		1024


//--------------------- .nv.constant0._ZN7cutlass13device_kernelIN5flash11enable_sm90INS1_16FlashAttnBwdSm90INS1_25CollectiveMainloopBwdSm90ILi2ELi2ELi2EN4cute5tupleIJNS5_1CILi1EEES8_S8_EEENS6_IJNS7_ILi80EEENS7_ILi128EEESB_EEENS_6half_tEfNS_4arch4Sm90ELb0ELb0ELb0ELb0ELb0ELb1ELb0ELb1ELi2ELi1ELi2ELi1ELb0EEENS1_21CollectiveEpilogueBwdISC_SD_SF_Li256ELb0ELb0ELi1EEENS1_19SingleTileSchedulerILb0ELb0ELb0ELi128EEEEEEEEEvNT_6ParamsE --------------------------
	.section	.nv.constant0._ZN7cutlass13device_kernelIN5flash11enable_sm90INS1_16FlashAttnBwdSm90INS1_25CollectiveMainloopBwdSm90ILi2ELi2ELi2EN4cute5tupleIJNS5_1CILi1EEES8_S8_EEENS6_IJNS7_ILi80EEENS7_ILi128EEESB_EEENS_6half_tEfNS_4arch4Sm90ELb0ELb0ELb0ELb0ELb0ELb1ELb0ELb1ELi2ELi1ELi2ELi1ELb0EEENS1_21CollectiveEpilogueBwdISC_SD_SF_Li256ELb0ELb0ELi1EEENS1_19SingleTileSchedulerILb0ELb0ELb0ELi128EEEEEEEEEvNT_6ParamsE,"a",@progbits
	.sectionflags	@""
	.align	4
.nv.constant0._ZN7cutlass13device_kernelIN5flash11enable_sm90INS1_16FlashAttnBwdSm90INS1_25CollectiveMainloopBwdSm90ILi2ELi2ELi2EN4cute5tupleIJNS5_1CILi1EEES8_S8_EEENS6_IJNS7_ILi80EEENS7_ILi128EEESB_EEENS_6half_tEfNS_4arch4Sm90ELb0ELb0ELb0ELb0ELb0ELb1ELb0ELb1ELi2ELi1ELi2ELi1ELb0EEENS1_21CollectiveEpilogueBwdISC_SD_SF_Li256ELb0ELb0ELi1EEENS1_19SingleTileSchedulerILb0ELb0ELb0ELi128EEEEEEEEEvNT_6ParamsE:
	.zero		3200


//--------------------- .nv.constant0._ZN7cutlass13device_kernelIN5flash11enable_sm90INS1_16FlashAttnBwdSm90INS1_25CollectiveMainloopBwdSm90ILi2ELi2ELi2EN4cute5tupleIJNS5_1CILi1EEES8_S8_EEENS6_IJNS7_ILi80EEENS7_ILi128EEESB_EEENS_6half_tEfNS_4arch4Sm90ELb0ELb0ELb0ELb0ELb1ELb1ELb0ELb1ELi2ELi1ELi2ELi1ELb0EEENS1_21CollectiveEpilogueBwdISC_SD_SF_Li256ELb0ELb0ELi1EEENS1_19SingleTileSchedulerILb0ELb0ELb0ELi128EEEEEEEEEvNT_6ParamsE --------------------------
	.section	.nv.constant0._ZN7cutlass13device_kernelIN5flash11enable_sm90INS1_16FlashAttnBwdSm90INS1_25CollectiveMainloopBwdSm90ILi2ELi2ELi2EN4cute5tupleIJNS5_1CILi1EEES8_S8_EEENS6_IJNS7_ILi80EEENS7_ILi128EEESB_EEENS_6half_tEfNS_4arch4Sm90ELb0ELb0ELb0ELb0ELb1ELb1ELb0ELb1ELi2ELi1ELi2ELi1ELb0EEENS1_21CollectiveEpilogueBwdISC_SD_SF_Li256ELb0ELb0ELi1EEENS1_19SingleTileSchedulerILb0ELb0ELb0ELi128EEEEEEEEEvNT_6ParamsE,"a",@progbits
	.sectionflags	@""
	.align	4
.nv.constant0._ZN7cutlass13device_kernelIN5flash11enable_sm90INS1_16FlashAttnBwdSm90INS1_25CollectiveMainloopBwdSm90ILi2ELi2ELi2EN4cute5tupleIJNS5_1CILi1EEES8_S8_EEENS6_IJNS7_ILi80EEENS7_ILi128EEESB_EEENS_6half_tEfNS_4arch4Sm90ELb0ELb0ELb0ELb0ELb1ELb1ELb0ELb1ELi2ELi1ELi2ELi1ELb0EEENS1_21CollectiveEpilogueBwdISC_SD_SF_Li256ELb0ELb0ELi1EEENS1_19SingleTileSchedulerILb0ELb0ELb0ELi128EEEEEEEEEvNT_6ParamsE:
	.zero		3200


//--------------------- .nv.constant0._ZN7cutlass13device_kernelIN5flash11enable_sm90INS1_16FlashAttnBwdSm90INS1_25CollectiveMainloopBwdSm90ILi2ELi2ELi2EN4cute5tupleIJNS5_1CILi1EEES8_S8_EEENS6_IJNS7_ILi80EEENS7_ILi128EEESB_EEENS_6half_tEfNS_4arch4Sm90ELb0ELb0ELb0ELb0ELb0ELb1ELb0ELb1ELi2ELi1ELi2ELi1ELb0EEENS1_24CollectiveEpilogueBwdGQAISC_fSF_Li256ELb0ELb0EEENS1_19SingleTileSchedulerILb0ELb0ELb0ELi128EEEEEEEEEvNT_6ParamsE --------------------------
	.section	.nv.constant0._ZN7cutlass13device_kernelIN5flash11enable_sm90INS1_16FlashAttnBwdSm90INS1_25CollectiveMainloopBwdSm90ILi2ELi2ELi2EN4cute5tupleIJNS5_1CILi1EEES8_S8_EEENS6_IJNS7_ILi80EEENS7_ILi128EEESB_EEENS_6half_tEfNS_4arch4Sm90ELb0ELb0ELb0ELb0ELb0ELb1ELb0ELb1ELi2ELi1ELi2ELi1ELb0EEENS1_24CollectiveEpilogueBwdGQAISC_fSF_Li256ELb0ELb0EEENS1_19SingleTileSchedulerILb0ELb0ELb0ELi128EEEEEEEEEvNT_6ParamsE,"a",@progbits
	.sectionflags	@""
	.align	4
.nv.constant0._ZN7cutlass13device_kernelIN5flash11enable_sm90INS1_16FlashAttnBwdSm90INS1_25CollectiveMainloopBwdSm90ILi2ELi2ELi2EN4cute5tupleIJNS5_1CILi1EEES8_S8_EEENS6_IJNS7_ILi80EEENS7_ILi128EEESB_EEENS_6half_tEfNS_4arch4Sm90ELb0ELb0ELb0ELb0ELb0ELb1ELb0ELb1ELi2ELi1ELi2ELi1ELb0EEENS1_24CollectiveEpilogueBwdGQAISC_fSF_Li256ELb0ELb0EEENS1_19SingleTileSchedulerILb0ELb0ELb0ELi128EEEEEEEEEvNT_6ParamsE:
	.zero		2560


//--------------------- .nv.constant0._ZN7cutlass13device_kernelIN5flash11enable_sm90INS1_16FlashAttnBwdSm90INS1_25CollectiveMainloopBwdSm90ILi2ELi2ELi2EN4cute5tupleIJNS5_1CILi1EEES8_S8_EEENS6_IJNS7_ILi80EEENS7_ILi128EEESB_EEENS_6half_tEfNS_4arch4Sm90ELb0ELb0ELb0ELb0ELb1ELb1ELb0ELb1ELi2ELi1ELi2ELi1ELb0EEENS1_24CollectiveEpilogueBwdGQAISC_fSF_Li256ELb0ELb1EEENS1_19SingleTileSchedulerILb0ELb0ELb0ELi128EEEEEEEEEvNT_6ParamsE --------------------------
	.section	.nv.constant0._ZN7cutlass13device_kernelIN5flash11enable_sm90INS1_16FlashAttnBwdSm90INS1_25CollectiveMainloopBwdSm90ILi2ELi2ELi2EN4cute5tupleIJNS5_1CILi1EEES8_S8_EEENS6_IJNS7_ILi80EEENS7_ILi128EEESB_EEENS_6half_tEfNS_4arch4Sm90ELb0ELb0ELb0ELb0ELb1ELb1ELb0ELb1ELi2ELi1ELi2ELi1ELb0EEENS1_24CollectiveEpilogueBwdGQAISC_fSF_Li256ELb0ELb1EEENS1_19SingleTileSchedulerILb0ELb0ELb0ELi128EEEEEEEEEvNT_6ParamsE,"a",@progbits
	.sectionflags	@""
	.align	4
.nv.constant0._ZN7cutlass13device_kernelIN5flash11enable_sm90INS1_16FlashAttnBwdSm90INS1_25CollectiveMainloopBwdSm90ILi2ELi2ELi2EN4cute5tupleIJNS5_1CILi1EEES8_S8_EEENS6_IJNS7_ILi80EEENS7_ILi128EEESB_EEENS_6half_tEfNS_4arch4Sm90ELb0ELb0ELb0ELb0ELb1ELb1ELb0ELb1ELi2ELi1ELi2ELi1ELb0EEENS1_24CollectiveEpilogueBwdGQAISC_fSF_Li256ELb0ELb1EEENS1_19SingleTileSchedulerILb0ELb0ELb0ELi128EEEEEEEEEvNT_6ParamsE:
	.zero		2560


//--------------------- .nv.constant0._ZN7cutlass13device_kernelIN5flash22FlashAttnBwdPreprocessIN4cute5tupleIJNS3_1CILi80EEENS5_ILi128EEEEEENS_6half_tEfNS_4arch4Sm90ELb1ELb0EEEEEvNT_6ParamsE --------------------------
	.section	.nv.constant0._ZN7cutlass13device_kernelIN5flash22FlashAttnBwdPreprocessIN4cute5tupleIJNS3_1CILi80EEENS5_ILi128EEEEEENS_6half_tEfNS_4arch4Sm90ELb1ELb0EEEEEvNT_6ParamsE,"a",@progbits
	.sectionflags	@""
	.align	4
.nv.constant0._ZN7cutlass13device_kernelIN5flash22FlashAttnBwdPreprocessIN4cute5tupleIJNS3_1CILi80EEENS5_ILi128EEEEEENS_6half_tEfNS_4arch4Sm90ELb1ELb0EEEEEvNT_6ParamsE:
	.zero		1136


//--------------------- .nv.constant0._ZN7cutlass13device_kernelIN5flash11enable_sm90INS1_16FlashAttnBwdSm90INS1_25CollectiveMainloopBwdSm90ILi2ELi2ELi2EN4cute5tupleIJNS5_1CILi1EEES8_S8_EEENS6_IJNS7_ILi80EEENS7_ILi128EEESB_EEENS_6half_tEfNS_4arch4Sm90ELb0ELb0ELb0ELb1ELb0ELb1ELb0ELb1ELi2ELi1ELi2ELi1ELb0EEENS1_21CollectiveEpilogueBwdISC_SD_SF_Li256ELb1ELb0ELi1EEENS1_19SingleTileSchedulerILb1ELb0ELb0ELi128EEEEEEEEEvNT_6ParamsE --------------------------
	.section	.nv.constant0._ZN7cutlass13device_kernelIN5flash11enable_sm90INS1_16FlashAttnBwdSm90INS1_25CollectiveMainloopBwdSm90ILi2ELi2ELi2EN4cute5tupleIJNS5_1CILi1EEES8_S8_EEENS6_IJNS7_ILi80EEENS7_ILi128EEESB_EEENS_6half_tEfNS_4arch4Sm90ELb0ELb0ELb0ELb1ELb0ELb1ELb0ELb1ELi2ELi1ELi2ELi1ELb0EEENS1_21CollectiveEpilogueBwdISC_SD_SF_Li256ELb1ELb0ELi1EEENS1_19SingleTileSchedulerILb1ELb0ELb0ELi128EEEEEEEEEvNT_6ParamsE,"a",@progbits
	.sectionflags	@""
	.align	4
.nv.constant0._ZN7cutlass13device_kernelIN5flash11enable_sm90INS1_16FlashAttnBwdSm90INS1_25CollectiveMainloopBwdSm90ILi2ELi2ELi2EN4cute5tupleIJNS5_1CILi1EEES8_S8_EEENS6_IJNS7_ILi80EEENS7_ILi128EEESB_EEENS_6half_tEfNS_4arch4Sm90ELb0ELb0ELb0ELb1ELb0ELb1ELb0ELb1ELi2ELi1ELi2ELi1ELb0EEENS1_21CollectiveEpilogueBwdISC_SD_SF_Li256ELb1ELb0ELi1EEENS1_19SingleTileSchedulerILb1ELb0ELb0ELi128EEEEEEEEEvNT_6ParamsE:
	.zero		2560


//--------------------- .nv.constant0._ZN7cutlass13device_kernelIN5flash11enable_sm90INS1_16FlashAttnBwdSm90INS1_25CollectiveMainloopBwdSm90ILi2ELi2ELi2EN4cute5tupleIJNS5_1CILi1EEES8_S8_EEENS6_IJNS7_ILi80EEENS7_ILi128EEESB_EEENS_6half_tEfNS_4arch4Sm90ELb0ELb0ELb0ELb1ELb1ELb1ELb0ELb1ELi2ELi1ELi2ELi1ELb0EEENS1_21CollectiveEpilogueBwdISC_SD_SF_Li256ELb1ELb0ELi1EEENS1_19SingleTileSchedulerILb1ELb0ELb0ELi128EEEEEEEEEvNT_6ParamsE --------------------------
	.section	.nv.constant0._ZN7cutlass13device_kernelIN5flash11enable_sm90INS1_16FlashAttnBwdSm90INS1_25CollectiveMainloopBwdSm90ILi2ELi2ELi2EN4cute5tupleIJNS5_1CILi1EEES8_S8_EEENS6_IJNS7_ILi80EEENS7_ILi128EEESB_EEENS_6half_tEfNS_4arch4Sm90ELb0ELb0ELb0ELb1ELb1ELb1ELb0ELb1ELi2ELi1ELi2ELi1ELb0EEENS1_21CollectiveEpilogueBwdISC_SD_SF_Li256ELb1ELb0ELi1EEENS1_19SingleTileSchedulerILb1ELb0ELb0ELi128EEEEEEEEEvNT_6ParamsE,"a",@progbits
	.sectionflags	@""
	.align	4
.nv.constant0._ZN7cutlass13device_kernelIN5flash11enable_sm90INS1_16FlashAttnBwdSm90INS1_25CollectiveMainloopBwdSm90ILi2ELi2ELi2EN4cute5tupleIJNS5_1CILi1EEES8_S8_EEENS6_IJNS7_ILi80EEENS7_ILi128EEESB_EEENS_6half_tEfNS_4arch4Sm90ELb0ELb0ELb0ELb1ELb1ELb1ELb0ELb1ELi2ELi1ELi2ELi1ELb0EEENS1_21CollectiveEpilogueBwdISC_SD_SF_Li256ELb1ELb0ELi1EEENS1_19SingleTileSchedulerILb1ELb0ELb0ELi128EEEEEEEEEvNT_6ParamsE:
	.zero		2560


//--------------------- .nv.constant0._ZN7cutlass13device_kernelIN5flash11enable_sm90INS1_16FlashAttnBwdSm90INS1_25CollectiveMainloopBwdSm90ILi2ELi2ELi2EN4cute5tupleIJNS5_1CILi1EEES8_S8_EEENS6_IJNS7_ILi80EEENS7_ILi128EEESB_EEENS_6half_tEfNS_4arch4Sm90ELb0ELb0ELb0ELb1ELb0ELb1ELb0ELb1ELi2ELi1ELi2ELi1ELb0EEENS1_24CollectiveEpilogueBwdGQAISC_fSF_Li256ELb1ELb0EEENS1_19SingleTileSchedulerILb1ELb0ELb0ELi128EEEEEEEEEvNT_6ParamsE --------------------------
	.section	.nv.constant0._ZN7cutlass13device_kernelIN5flash11enable_sm90INS1_16FlashAttnBwdSm90INS1_25CollectiveMainloopBwdSm90ILi2ELi2ELi2EN4cute5tupleIJNS5_1CILi1EEES8_S8_EEENS6_IJNS7_ILi80EEENS7_ILi128EEESB_EEENS_6half_tEfNS_4arch4Sm90ELb0ELb0ELb0ELb1ELb0ELb1ELb0ELb1ELi2ELi1ELi2ELi1ELb0EEENS1_24CollectiveEpilogueBwdGQAISC_fSF_Li256ELb1ELb0EEENS1_19SingleTileSchedulerILb1ELb0ELb0ELi128EEEEEEEEEvNT_6ParamsE,"a",@progbits
	.sectionflags	@""
	.align	4
.nv.constant0._ZN7cutlass13device_kernelIN5flash11enable_sm90INS1_16FlashAttnBwdSm90INS1_25CollectiveMainloopBwdSm90ILi2ELi2ELi2EN4cute5tupleIJNS5_1CILi1EEES8_S8_EEENS6_IJNS7_ILi80EEENS7_ILi128EEESB_EEENS_6half_tEfNS_4arch4Sm90ELb0ELb0ELb0ELb1ELb0ELb1ELb0ELb1ELi2ELi1ELi2ELi1ELb0EEENS1_24CollectiveEpilogueBwdGQAISC_fSF_Li256ELb1ELb0EEENS1_19SingleTileSchedulerILb1ELb0ELb0ELi128EEEEEEEEEvNT_6ParamsE:
	.zero		2560


//--------------------- .nv.constant0._ZN7cutlass13device_kernelIN5flash32FlashAttnBwdPostprocessConvertdQIN4cute5tupleIJNS3_1CILi80EEENS5_ILi128EEEEEENS_6half_tEfNS_4arch4Sm90ELi256ENS3_8TiledMMAINS3_8MMA_AtomIJNS3_4SM904GMMA25MMA_64x16x16_F32F16F16_SSILNSF_5MajorE1ELSH_0ELNSF_7ScaleInE1ELSI_1EEEEEENS3_6LayoutINS4_IJNS5_ILi2EEENS5_ILi1EEESN_EEENS4_IJSN_NS5_ILi0EEESP_EEEEENS4_IJNS3_10UnderscoreESS_SS_EEEEELb1EEEEEvNT_6ParamsE --------------------------
	.section	.nv.constant0._ZN7cutlass13device_kernelIN5flash32FlashAttnBwdPostprocessConvertdQIN4cute5tupleIJNS3_1CILi80EEENS5_ILi128EEEEEENS_6half_tEfNS_4arch4Sm90ELi256ENS3_8TiledMMAINS3_8MMA_AtomIJNS3_4SM904GMMA25MMA_64x16x16_F32F16F16_SSILNSF_5MajorE1ELSH_0ELNSF_7ScaleInE1ELSI_1EEEEEENS3_6LayoutINS4_IJNS5_ILi2EEENS5_ILi1EEESN_EEENS4_IJSN_NS5_ILi0EEESP_EEEEENS4_IJNS3_10UnderscoreESS_SS_EEEEELb1EEEEEvNT_6ParamsE,"a",@progbits
	.sectionflags	@""
	.align	4
.nv.constant0._ZN7cutlass13device_kernelIN5flash32FlashAttnBwdPostprocessConvertdQIN4cute5tupleIJNS3_1CILi80EEENS5_ILi128EEEEEENS_6half_tEfNS_4arch4Sm90ELi256ENS3_8TiledMMAINS3_8MMA_AtomIJNS3_4SM904GMMA25MMA_64x16x16_F32F16F16_SSILNSF_5MajorE1ELSH_0ELNSF_7ScaleInE1ELSI_1EEEEEENS3_6LayoutINS4_IJNS5_ILi2EEENS5_ILi1EEESN_EEENS4_IJSN_NS5_ILi0EEESP_EEEEENS4_IJNS3_10UnderscoreESS_SS_EEEEELb1EEEEEvNT_6ParamsE:
	.zero		1008


//--------------------- .nv.constant0._ZN7cutlass13device_kernelIN5flash11enable_sm90INS1_16FlashAttnBwdSm90INS1_25CollectiveMainloopBwdSm90ILi2ELi2ELi2EN4cute5tupleIJNS5_1CILi1EEES8_S8_EEENS6_IJNS7_ILi80EEENS7_ILi128EEESB_EEENS_6half_tEfNS_4arch4Sm90ELb0ELb0ELb0ELb1ELb1ELb1ELb0ELb1ELi2ELi1ELi2ELi1ELb0EEENS1_24CollectiveEpilogueBwdGQAISC_fSF_Li256ELb1ELb1EEENS1_19SingleTileSchedulerILb1ELb0ELb0ELi128EEEEEEEEEvNT_6ParamsE --------------------------
	.section	.nv.constant0._ZN7cutlass13device_kernelIN5flash11enable_sm90INS1_16FlashAttnBwdSm90INS1_25CollectiveMainloopBwdSm90ILi2ELi2ELi2EN4cute5tupleIJNS5_1CILi1EEES8_S8_EEENS6_IJNS7_ILi80EEENS7_ILi128EEESB_EEENS_6half_tEfNS_4arch4Sm90ELb0ELb0ELb0ELb1ELb1ELb1ELb0ELb1ELi2ELi1ELi2ELi1ELb0EEENS1_24CollectiveEpilogueBwdGQAISC_fSF_Li256ELb1ELb1EEENS1_19SingleTileSchedulerILb1ELb0ELb0ELi128EEEEEEEEEvNT_6ParamsE,"a",@progbits
	.sectionflags	@""
	.align	4
.nv.constant0._ZN7cutlass13device_kernelIN5flash11enable_sm90INS1_16FlashAttnBwdSm90INS1_25CollectiveMainloopBwdSm90ILi2ELi2ELi2EN4cute5tupleIJNS5_1CILi1EEES8_S8_EEENS6_IJNS7_ILi80EEENS7_ILi128EEESB_EEENS_6half_tEfNS_4arch4Sm90ELb0ELb0ELb0ELb1ELb1ELb1ELb0ELb1ELi2ELi1ELi2ELi1ELb0EEENS1_24CollectiveEpilogueBwdGQAISC_fSF_Li256ELb1ELb1EEENS1_19SingleTileSchedulerILb1ELb0ELb0ELi128EEEEEEEEEvNT_6ParamsE:
	.zero		2560


//--------------------- .nv.constant0._ZN7cutlass13device_kernelIN5flash22FlashAttnBwdPreprocessIN4cute5tupleIJNS3_1CILi80EEENS5_ILi128EEEEEENS_6half_tEfNS_4arch4Sm90ELb1ELb1EEEEEvNT_6ParamsE --------------------------
	.section	.nv.constant0._ZN7cutlass13device_kernelIN5flash22FlashAttnBwdPreprocessIN4cute5tupleIJNS3_1CILi80EEENS5_ILi128EEEEEENS_6half_tEfNS_4arch4Sm90ELb1ELb1EEEEEvNT_6ParamsE,"a",@progbits
	.sectionflags	@""
	.align	4
.nv.constant0._ZN7cutlass13device_kernelIN5flash22FlashAttnBwdPreprocessIN4cute5tupleIJNS3_1CILi80EEENS5_ILi128EEEEEENS_6half_tEfNS_4arch4Sm90ELb1ELb1EEEEEvNT_6ParamsE:
	.zero		1136


//--------------------- .nv.constant0._ZN7cutlass13device_kernelIN5flash11enable_sm90INS1_16FlashAttnBwdSm90INS1_25CollectiveMainloopBwdSm90ILi2ELi2ELi2EN4cute5tupleIJNS5_1CILi1EEES8_S8_EEENS6_IJNS7_ILi64EEENS7_ILi128EEESB_EEENS_6half_tEfNS_4arch4Sm90ELb0ELb1ELb0ELb0ELb0ELb1ELb0ELb0ELi2ELi1ELi2ELi1ELb0EEENS1_21CollectiveEpilogueBwdISC_SD_SF_Li256ELb0ELb0ELi1EEENS1_19SingleTileSchedulerILb0ELb0ELb0ELi128EEEEEEEEEvNT_6ParamsE --------------------------
	.section	.nv.constant0._ZN7cutlass13device_kernelIN5flash11enable_sm90INS1_16FlashAttnBwdSm90INS1_25CollectiveMainloopBwdSm90ILi2ELi2ELi2EN4cute5tupleIJNS5_1CILi1EEES8_S8_EEENS6_IJNS7_ILi64EEENS7_ILi128EEESB_EEENS_6half_tEfNS_4arch4Sm90ELb0ELb1ELb0ELb0ELb0ELb1ELb0ELb0ELi2ELi1ELi2ELi1ELb0EEENS1_21CollectiveEpilogueBwdISC_SD_SF_Li256ELb0ELb0ELi1EEENS1_19SingleTileSchedulerILb0ELb0ELb0ELi128EEEEEEEEEvNT_6ParamsE,"a",@progbits
	.sectionflags	@""
	.align	4
.nv.constant0._ZN7cutlass13device_kernelIN5flash11enable_sm90INS1_16FlashAttnBwdSm90INS1_25CollectiveMainloopBwdSm90ILi2ELi2ELi2EN4cute5tupleIJNS5_1CILi1EEES8_S8_EEENS6_IJNS7_ILi64EEENS7_ILi128EEESB_EEENS_6half_tEfNS_4arch4Sm90ELb0ELb1ELb0ELb0ELb0ELb1ELb0ELb0ELi2ELi1ELi2ELi1ELb0EEENS1_21CollectiveEpilogueBwdISC_SD_SF_Li256ELb0ELb0ELi1EEENS1_19SingleTileSchedulerILb0ELb0ELb0ELi128EEEEEEEEEvNT_6ParamsE:
	.zero		3200


//--------------------- .nv.constant0._ZN7cutlass13device_kernelIN5flash11enable_sm90INS1_16FlashAttnBwdSm90INS1_25CollectiveMainloopBwdSm90ILi2ELi2ELi2EN4cute5tupleIJNS5_1CILi1EEES8_S8_EEENS6_IJNS7_ILi64EEENS7_ILi128EEESB_EEENS_6half_tEfNS_4arch4Sm90ELb0ELb1ELb0ELb0ELb1ELb1ELb0ELb0ELi2ELi1ELi2ELi1ELb0EEENS1_21CollectiveEpilogueBwdISC_SD_SF_Li256ELb0ELb0ELi1EEENS1_19SingleTileSchedulerILb0ELb0ELb0ELi128EEEEEEEEEvNT_6ParamsE --------------------------
	.section	.nv.constant0._ZN7cutlass13device_kernelIN5flash11enable_sm90INS1_16FlashAttnBwdSm90INS1_25CollectiveMainloopBwdSm90ILi2ELi2ELi2EN4cute5tupleIJNS5_1CILi1EEES8_S8_EEENS6_IJNS7_ILi64EEENS7_ILi128EEESB_EEENS_6half_tEfNS_4arch4Sm90ELb0ELb1ELb0ELb0ELb1ELb1ELb0ELb0ELi2ELi1ELi2ELi1ELb0EEENS1_21CollectiveEpilogueBwdISC_SD_SF_Li256ELb0ELb0ELi1EEENS1_19SingleTileSchedulerILb0ELb0ELb0ELi128EEEEEEEEEvNT_6ParamsE,"a",@progbits
	.sectionflags	@""
	.align	4
.nv.constant0._ZN7cutlass13device_kernelIN5flash11enable_sm90INS1_16FlashAttnBwdSm90INS1_25CollectiveMainloopBwdSm90ILi2ELi2ELi2EN4cute5tupleIJNS5_1CILi1EEES8_S8_EEENS6_IJNS7_ILi64EEENS7_ILi128EEESB_EEENS_6half_tEfNS_4arch4Sm90ELb0ELb1ELb0ELb0ELb1ELb1ELb0ELb0ELi2ELi1ELi2ELi1ELb0EEENS1_21CollectiveEpilogueBwdISC_SD_SF_Li256ELb0ELb0ELi1EEENS1_19SingleTileSchedulerILb0ELb0ELb0ELi128EEEEEEEEEvNT_6ParamsE:
	.zero		3200


//--------------------- .nv.constant0._ZN7cutlass13device_kernelIN5flash11enable_sm90INS1_16FlashAttnBwdSm90INS1_25CollectiveMainloopBwdSm90ILi2ELi2ELi2EN4cute5tupleIJNS5_1CILi1EEES8_S8_EEENS6_IJNS7_ILi64EEENS7_ILi128EEESB_EEENS_6half_tEfNS_4arch4Sm90ELb0ELb1ELb0ELb0ELb0ELb1ELb0ELb0ELi2ELi1ELi2ELi1ELb0EEENS1_24CollectiveEpilogueBwdGQAISC_fSF_Li256ELb0ELb0EEENS1_19SingleTileSchedulerILb0ELb0ELb0ELi128EEEEEEEEEvNT_6ParamsE --------------------------
	.section	.nv.constant0._ZN7cutlass13device_kernelIN5flash11enable_sm90INS1_16FlashAttnBwdSm90INS1_25CollectiveMainloopBwdSm90ILi2ELi2ELi2EN4cute5tupleIJNS5_1CILi1EEES8_S8_EEENS6_IJNS7_ILi64EEENS7_ILi128EEESB_EEENS_6half_tEfNS_4arch4Sm90ELb0ELb1ELb0ELb0ELb0ELb1ELb0ELb0ELi2ELi1ELi2ELi1ELb0EEENS1_24CollectiveEpilogueBwdGQAISC_fSF_Li256ELb0ELb0EEENS1_19SingleTileSchedulerILb0ELb0ELb0ELi128EEEEEEEEEvNT_6ParamsE,"a",@progbits
	.sectionflags	@""
	.align	4
.nv.constant0._ZN7cutlass13device_kernelIN5flash11enable_sm90INS1_16FlashAttnBwdSm90INS1_25CollectiveMainloopBwdSm90ILi2ELi2ELi2EN4cute5tupleIJNS5_1CILi1EEES8_S8_EEENS6_IJNS7_ILi64EEENS7_ILi128EEESB_EEENS_6half_tEfNS_4arch4Sm90ELb0ELb1ELb0ELb0ELb0ELb1ELb0ELb0ELi2ELi1ELi2ELi1ELb0EEENS1_24CollectiveEpilogueBwdGQAISC_fSF_Li256ELb0ELb0EEENS1_19SingleTileSchedulerILb0ELb0ELb0ELi128EEEEEEEEEvNT_6ParamsE:
	.zero		2560


//--------------------- .nv.constant0._ZN7cutlass13device_kernelIN5flash11enable_sm90INS1_16FlashAttnBwdSm90INS1_25CollectiveMainloopBwdSm90ILi2ELi2ELi2EN4cute5tupleIJNS5_1CILi1EEES8_S8_EEENS6_IJNS7_ILi64EEENS7_ILi128EEESB_EEENS_6half_tEfNS_4arch4Sm90ELb0ELb1ELb0ELb0ELb1ELb1ELb0ELb0ELi2ELi1ELi2ELi1ELb0EEENS1_24CollectiveEpilogueBwdGQAISC_fSF_Li256ELb0ELb1EEENS1_19SingleTileSchedulerILb0ELb0ELb0ELi128EEEEEEEEEvNT_6ParamsE --------------------------
	.section	.nv.constant0._ZN7cutlass13device_kernelIN5flash11enable_sm90INS1_16FlashAttnBwdSm90INS1_25CollectiveMainloopBwdSm90ILi2ELi2ELi2EN4cute5tupleIJNS5_1CILi1EEES8_S8_EEENS6_IJNS7_ILi64EEENS7_ILi128EEESB_EEENS_6half_tEfNS_4arch4Sm90ELb0ELb1ELb0ELb0ELb1ELb1ELb0ELb0ELi2ELi1ELi2ELi1ELb0EEENS1_24CollectiveEpilogueBwdGQAISC_fSF_Li256ELb0ELb1EEENS1_19SingleTileSchedulerILb0ELb0ELb0ELi128EEEEEEEEEvNT_6ParamsE,"a",@progbits
	.sectionflags	@""
	.align	4
.nv.constant0._ZN7cutlass13device_kernelIN5flash11enable_sm90INS1_16FlashAttnBwdSm90INS1_25CollectiveMainloopBwdSm90ILi2ELi2ELi2EN4cute5tupleIJNS5_1CILi1EEES8_S8_EEENS6_IJNS7_ILi64EEENS7_ILi128EEESB_EEENS_6half_tEfNS_4arch4Sm90ELb0ELb1ELb0ELb0ELb1ELb1ELb0ELb0ELi2ELi1ELi2ELi1ELb0EEENS1_24CollectiveEpilogueBwdGQAISC_fSF_Li256ELb0ELb1EEENS1_19SingleTileSchedulerILb0ELb0ELb0ELi128EEEEEEEEEvNT_6ParamsE:
	.zero		2560


//--------------------- .nv.constant0._ZN7cutlass13device_kernelIN5flash11enable_sm90INS1_16FlashAttnBwdSm90INS1_25CollectiveMainloopBwdSm90ILi2ELi2ELi2EN4cute5tupleIJNS5_1CILi1EEES8_S8_EEENS6_IJNS7_ILi64EEENS7_ILi128EEESB_EEENS_6half_tEfNS_4arch4Sm90ELb0ELb1ELb0ELb1ELb0ELb1ELb0ELb0ELi2ELi1ELi2ELi1ELb0EEENS1_21CollectiveEpilogueBwdISC_SD_SF_Li256ELb1ELb0ELi1EEENS1_19SingleTileSchedulerILb1ELb0ELb0ELi128EEEEEEEEEvNT_6ParamsE --------------------------
	.section	.nv.constant0._ZN7cutlass13device_kernelIN5flash11enable_sm90INS1_16FlashAttnBwdSm90INS1_25CollectiveMainloopBwdSm90ILi2ELi2ELi2EN4cute5tupleIJNS5_1CILi1EEES8_S8_EEENS6_IJNS7_ILi64EEENS7_ILi128EEESB_EEENS_6half_tEfNS_4arch4Sm90ELb0ELb1ELb0ELb1ELb0ELb1ELb0ELb0ELi2ELi1ELi2ELi1ELb0EEENS1_21CollectiveEpilogueBwdISC_SD_SF_Li256ELb1ELb0ELi1EEENS1_19SingleTileSchedulerILb1ELb0ELb0ELi128EEEEEEEEEvNT_6ParamsE,"a",@progbits
	.sectionflags	@""
	.align	4
.nv.constant0._ZN7cutlass13device_kernelIN5flash11enable_sm90INS1_16FlashAttnBwdSm90INS1_25CollectiveMainloopBwdSm90ILi2ELi2ELi2EN4cute5tupleIJNS5_1CILi1EEES8_S8_EEENS6_IJNS7_ILi64EEENS7_ILi128EEESB_EEENS_6half_tEfNS_4arch4Sm90ELb0ELb1ELb0ELb1ELb0ELb1ELb0ELb0ELi2ELi1ELi2ELi1ELb0EEENS1_21CollectiveEpilogueBwdISC_SD_SF_Li256ELb1ELb0ELi1EEENS1_19SingleTileSchedulerILb1ELb0ELb0ELi128EEEEEEEEEvNT_6ParamsE:
	.zero		2560


//--------------------- .nv.constant0._ZN7cutlass13device_kernelIN5flash11enable_sm90INS1_16FlashAttnBwdSm90INS1_25CollectiveMainloopBwdSm90ILi2ELi2ELi2EN4cute5tupleIJNS5_1CILi1EEES8_S8_EEENS6_IJNS7_ILi64EEENS7_ILi128EEESB_EEENS_6half_tEfNS_4arch4Sm90ELb0ELb1ELb0ELb1ELb1ELb1ELb0ELb0ELi2ELi1ELi2ELi1ELb0EEENS1_21CollectiveEpilogueBwdISC_SD_SF_Li256ELb1ELb0ELi1EEENS1_19SingleTileSchedulerILb1ELb0ELb0ELi128EEEEEEEEEvNT_6ParamsE --------------------------
	.section	.nv.constant0._ZN7cutlass13device_kernelIN5flash11enable_sm90INS1_16FlashAttnBwdSm90INS1_25CollectiveMainloopBwdSm90ILi2ELi2ELi2EN4cute5tupleIJNS5_1CILi1EEES8_S8_EEENS6_IJNS7_ILi64EEENS7_ILi128EEESB_EEENS_6half_tEfNS_4arch4Sm90ELb0ELb1ELb0ELb1ELb1ELb1ELb0ELb0ELi2ELi1ELi2ELi1ELb0EEENS1_21CollectiveEpilogueBwdISC_SD_SF_Li256ELb1ELb0ELi1EEENS1_19SingleTileSchedulerILb1ELb0ELb0ELi128EEEEEEEEEvNT_6ParamsE,"a",@progbits
	.sectionflags	@""
	.align	4
.nv.constant0._ZN7cutlass13device_kernelIN5flash11enable_sm90INS1_16FlashAttnBwdSm90INS1_25CollectiveMainloopBwdSm90ILi2ELi2ELi2EN4cute5tupleIJNS5_1CILi1EEES8_S8_EEENS6_IJNS7_ILi64EEENS7_ILi128EEESB_EEENS_6half_tEfNS_4arch4Sm90ELb0ELb1ELb0ELb1ELb1ELb1ELb0ELb0ELi2ELi1ELi2ELi1ELb0EEENS1_21CollectiveEpilogueBwdISC_SD_SF_Li256ELb1ELb0ELi1EEENS1_19SingleTileSchedulerILb1ELb0ELb0ELi128EEEEEEEEEvNT_6ParamsE:
	.zero		2560


//--------------------- .nv.constant0._ZN7cutlass13device_kernelIN5flash11enable_sm90INS1_16FlashAttnBwdSm90INS1_25CollectiveMainloopBwdSm90ILi2ELi2ELi2EN4cute5tupleIJNS5_1CILi1EEES8_S8_EEENS6_IJNS7_ILi64EEENS7_ILi128EEESB_EEENS_6half_tEfNS_4arch4Sm90ELb0ELb1ELb0ELb1ELb0ELb1ELb0ELb0ELi2ELi1ELi2ELi1ELb0EEENS1_24CollectiveEpilogueBwdGQAISC_fSF_Li256ELb1ELb0EEENS1_19SingleTileSchedulerILb1ELb0ELb0ELi128EEEEEEEEEvNT_6ParamsE --------------------------
	.section	.nv.constant0._ZN7cutlass13device_kernelIN5flash11enable_sm90INS1_16FlashAttnBwdSm90INS1_25CollectiveMainloopBwdSm90ILi2ELi2ELi2EN4cute5tupleIJNS5_1CILi1EEES8_S8_EEENS6_IJNS7_ILi64EEENS7_ILi128EEESB_EEENS_6half_tEfNS_4arch4Sm90ELb0ELb1ELb0ELb1ELb0ELb1ELb0ELb0ELi2ELi1ELi2ELi1ELb0EEENS1_24CollectiveEpilogueBwdGQAISC_fSF_Li256ELb1ELb0EEENS1_19SingleTileSchedulerILb1ELb0ELb0ELi128EEEEEEEEEvNT_6ParamsE,"a",@progbits
	.sectionflags	@""
	.align	4
.nv.constant0._ZN7cutlass13device_kernelIN5flash11enable_sm90INS1_16FlashAttnBwdSm90INS1_25CollectiveMainloopBwdSm90ILi2ELi2ELi2EN4cute5tupleIJNS5_1CILi1EEES8_S8_EEENS6_IJNS7_ILi64EEENS7_ILi128EEESB_EEENS_6half_tEfNS_4arch4Sm90ELb0ELb1ELb0ELb1ELb0ELb1ELb0ELb0ELi2ELi1ELi2ELi1ELb0EEENS1_24CollectiveEpilogueBwdGQAISC_fSF_Li256ELb1ELb0EEENS1_19SingleTileSchedulerILb1ELb0ELb0ELi128EEEEEEEEEvNT_6ParamsE:
	.zero		2560


//--------------------- .nv.constant0._ZN7cutlass13device_kernelIN5flash11enable_sm90INS1_16FlashAttnBwdSm90INS1_25CollectiveMainloopBwdSm90ILi2ELi2ELi2EN4cute5tupleIJNS5_1CILi1EEES8_S8_EEENS6_IJNS7_ILi64EEENS7_ILi128EEESB_EEENS_6half_tEfNS_4arch4Sm90ELb0ELb1ELb0ELb1ELb1ELb1ELb0ELb0ELi2ELi1ELi2ELi1ELb0EEENS1_24CollectiveEpilogueBwdGQAISC_fSF_Li256ELb1ELb1EEENS1_19SingleTileSchedulerILb1ELb0ELb0ELi128EEEEEEEEEvNT_6ParamsE --------------------------
	.section	.nv.constant0._ZN7cutlass13device_kernelIN5flash11enable_sm90INS1_16FlashAttnBwdSm90INS1_25CollectiveMainloopBwdSm90ILi2ELi2ELi2EN4cute5tupleIJNS5_1CILi1EEES8_S8_EEENS6_IJNS7_ILi64EEENS7_ILi128EEESB_EEENS_6half_tEfNS_4arch4Sm90ELb0ELb1ELb0ELb1ELb1ELb1ELb0ELb0ELi2ELi1ELi2ELi1ELb0EEENS1_24CollectiveEpilogueBwdGQAISC_fSF_Li256ELb1ELb1EEENS1_19SingleTileSchedulerILb1ELb0ELb0ELi128EEEEEEEEEvNT_6ParamsE,"a",@progbits
	.sectionflags	@""
	.align	4
.nv.constant0._ZN7cutlass13device_kernelIN5flash11enable_sm90INS1_16FlashAttnBwdSm90INS1_25CollectiveMainloopBwdSm90ILi2ELi2ELi2EN4cute5tupleIJNS5_1CILi1EEES8_S8_EEENS6_IJNS7_ILi64EEENS7_ILi128EEESB_EEENS_6half_tEfNS_4arch4Sm90ELb0ELb1ELb0ELb1ELb1ELb1ELb0ELb0ELi2ELi1ELi2ELi1ELb0EEENS1_24CollectiveEpilogueBwdGQAISC_fSF_Li256ELb1ELb1EEENS1_19SingleTileSchedulerILb1ELb0ELb0ELi128EEEEEEEEEvNT_6ParamsE:
	.zero		2560


//--------------------- .nv.constant0._ZN7cutlass13device_kernelIN5flash11enable_sm90INS1_16FlashAttnBwdSm90INS1_25CollectiveMainloopBwdSm90ILi2ELi2ELi2EN4cute5tupleIJNS5_1CILi1EEES8_S8_EEENS6_IJNS7_ILi64EEENS7_ILi128EEESB_EEENS_6half_tEfNS_4arch4Sm90ELb1ELb0ELb0ELb0ELb0ELb1ELb0ELb0ELi2ELi1ELi2ELi1ELb0EEENS1_21CollectiveEpilogueBwdISC_SD_SF_Li256ELb0ELb0ELi1EEENS1_25SingleTileBwdLPTSchedulerILb0ELi128ELb0EEEEEEEEEvNT_6ParamsE --------------------------
	.section	.nv.constant0._ZN7cutlass13device_kernelIN5flash11enable_sm90INS1_16FlashAttnBwdSm90INS1_25CollectiveMainloopBwdSm90ILi2ELi2ELi2EN4cute5tupleIJNS5_1CILi1EEES8_S8_EEENS6_IJNS7_ILi64EEENS7_ILi128EEESB_EEENS_6half_tEfNS_4arch4Sm90ELb1ELb0ELb0ELb0ELb0ELb1ELb0ELb0ELi2ELi1ELi2ELi1ELb0EEENS1_21CollectiveEpilogueBwdISC_SD_SF_Li256ELb0ELb0ELi1EEENS1_25SingleTileBwdLPTSchedulerILb0ELi128ELb0EEEEEEEEEvNT_6ParamsE,"a",@progbits
	.sectionflags	@""
	.align	4
.nv.constant0._ZN7cutlass13device_kernelIN5flash11enable_sm90INS1_16FlashAttnBwdSm90INS1_25CollectiveMainloopBwdSm90ILi2ELi2ELi2EN4cute5tupleIJNS5_1CILi1EEES8_S8_EEENS6_IJNS7_ILi64EEENS7_ILi128EEESB_EEENS_6half_tEfNS_4arch4Sm90ELb1ELb0ELb0ELb0ELb0ELb1ELb0ELb0ELi2ELi1ELi2ELi1ELb0EEENS1_21CollectiveEpilogueBwdISC_SD_SF_Li256ELb0ELb0ELi1EEENS1_25SingleTileBwdLPTSchedulerILb0ELi128ELb0EEEEEEEEEvNT_6ParamsE:
	.zero		3200


//--------------------- .nv.constant0._ZN7cutlass13device_kernelIN5flash11enable_sm90INS1_16FlashAttnBwdSm90INS1_25CollectiveMainloopBwdSm90ILi2ELi2ELi2EN4cute5tupleIJNS5_1CILi1EEES8_S8_EEENS6_IJNS7_ILi64EEENS7_ILi128EEESB_EEENS_6half_tEfNS_4arch4Sm90ELb1ELb0ELb0ELb0ELb1ELb1ELb0ELb0ELi2ELi1ELi2ELi1ELb0EEENS1_21CollectiveEpilogueBwdISC_SD_SF_Li256ELb0ELb0ELi1EEENS1_25SingleTileBwdLPTSchedulerILb0ELi128ELb1EEEEEEEEEvNT_6ParamsE --------------------------
	.section	.nv.constant0._ZN7cutlass13device_kernelIN5flash11enable_sm90INS1_16FlashAttnBwdSm90INS1_25CollectiveMainloopBwdSm90ILi2ELi2ELi2EN4cute5tupleIJNS5_1CILi1EEES8_S8_EEENS6_IJNS7_ILi64EEENS7_ILi128EEESB_EEENS_6half_tEfNS_4arch4Sm90ELb1ELb0ELb0ELb0ELb1ELb1ELb0ELb0ELi2ELi1ELi2ELi1ELb0EEENS1_21CollectiveEpilogueBwdISC_SD_SF_Li256ELb0ELb0ELi1EEENS1_25SingleTileBwdLPTSchedulerILb0ELi128ELb1EEEEEEEEEvNT_6ParamsE,"a",@progbits
	.sectionflags	@""
	.align	4
.nv.constant0._ZN7cutlass13device_kernelIN5flash11enable_sm90INS1_16FlashAttnBwdSm90INS1_25CollectiveMainloopBwdSm90ILi2ELi2ELi2EN4cute5tupleIJNS5_1CILi1EEES8_S8_EEENS6_IJNS7_ILi64EEENS7_ILi128EEESB_EEENS_6half_tEfNS_4arch4Sm90ELb1ELb0ELb0ELb0ELb1ELb1ELb0ELb0ELi2ELi1ELi2ELi1ELb0EEENS1_21CollectiveEpilogueBwdISC_SD_SF_Li256ELb0ELb0ELi1EEENS1_25SingleTileBwdLPTSchedulerILb0ELi128ELb1EEEEEEEEEvNT_6ParamsE:
	.zero		3200


//--------------------- .nv.constant0._ZN7cutlass13device_kernelIN5flash11enable_sm90INS1_16FlashAttnBwdSm90INS1_25CollectiveMainloopBwdSm90ILi2ELi2ELi2EN4cute5tupleIJNS5_1CILi1EEES8_S8_EEENS6_IJNS7_ILi64EEENS7_ILi128EEESB_EEENS_6half_tEfNS_4arch4Sm90ELb1ELb0ELb0ELb0ELb0ELb1ELb0ELb0ELi2ELi1ELi2ELi1ELb0EEENS1_24CollectiveEpilogueBwdGQAISC_fSF_Li256ELb0ELb0EEENS1_25SingleTileBwdLPTSchedulerILb0ELi128ELb0EEEEEEEEEvNT_6ParamsE --------------------------
	.section	.nv.constant0._ZN7cutlass13device_kernelIN5flash11enable_sm90INS1_16FlashAttnBwdSm90INS1_25CollectiveMainloopBwdSm90ILi2ELi2ELi2EN4cute5tupleIJNS5_1CILi1EEES8_S8_EEENS6_IJNS7_ILi64EEENS7_ILi128EEESB_EEENS_6half_tEfNS_4arch4Sm90ELb1ELb0ELb0ELb0ELb0ELb1ELb0ELb0ELi2ELi1ELi2ELi1ELb0EEENS1_24CollectiveEpilogueBwdGQAISC_fSF_Li256ELb0ELb0EEENS1_25SingleTileBwdLPTSchedulerILb0ELi128ELb0EEEEEEEEEvNT_6ParamsE,"a",@progbits
	.sectionflags	@""
	.align	4
.nv.constant0._ZN7cutlass13device_kernelIN5flash11enable_sm90INS1_16FlashAttnBwdSm90INS1_25CollectiveMainloopBwdSm90ILi2ELi2ELi2EN4cute5tupleIJNS5_1CILi1EEES8_S8_EEENS6_IJNS7_ILi64EEENS7_ILi128EEESB_EEENS_6half_tEfNS_4arch4Sm90ELb1ELb0ELb0ELb0ELb0ELb1ELb0ELb0ELi2ELi1ELi2ELi1ELb0EEENS1_24CollectiveEpilogueBwdGQAISC_fSF_Li256ELb0ELb0EEENS1_25SingleTileBwdLPTSchedulerILb0ELi128ELb0EEEEEEEEEvNT_6ParamsE:
	.zero		2688


//--------------------- .nv.constant0._ZN7cutlass13device_kernelIN5flash11enable_sm90INS1_16FlashAttnBwdSm90INS1_25CollectiveMainloopBwdSm90ILi2ELi2ELi2EN4cute5tupleIJNS5_1CILi1EEES8_S8_EEENS6_IJNS7_ILi64EEENS7_ILi128EEESB_EEENS_6half_tEfNS_4arch4Sm90ELb1ELb0ELb0ELb0ELb1ELb1ELb0ELb0ELi2ELi1ELi2ELi1ELb0EEENS1_24CollectiveEpilogueBwdGQAISC_fSF_Li256ELb0ELb1EEENS1_25SingleTileBwdLPTSchedulerILb0ELi128ELb1EEEEEEEEEvNT_6ParamsE --------------------------
	.section	.nv.constant0._ZN7cutlass13device_kernelIN5flash11enable_sm90INS1_16FlashAttnBwdSm90INS1_25CollectiveMainloopBwdSm90ILi2ELi2ELi2EN4cute5tupleIJNS5_1CILi1EEES8_S8_EEENS6_IJNS7_ILi64EEENS7_ILi128EEESB_EEENS_6half_tEfNS_4arch4Sm90ELb1ELb0ELb0ELb0ELb1ELb1ELb0ELb0ELi2ELi1ELi2ELi1ELb0EEENS1_24CollectiveEpilogueBwdGQAISC_fSF_Li256ELb0ELb1EEENS1_25SingleTileBwdLPTSchedulerILb0ELi128ELb1EEEEEEEEEvNT_6ParamsE,"a",@progbits
	.sectionflags	@""
	.align	4
.nv.constant0._ZN7cutlass13device_kernelIN5flash11enable_sm90INS1_16FlashAttnBwdSm90INS1_25CollectiveMainloopBwdSm90ILi2ELi2ELi2EN4cute5tupleIJNS5_1CILi1EEES8_S8_EEENS6_IJNS7_ILi64EEENS7_ILi128EEESB_EEENS_6half_tEfNS_4arch4Sm90ELb1ELb0ELb0ELb0ELb1ELb1ELb0ELb0ELi2ELi1ELi2ELi1ELb0EEENS1_24CollectiveEpilogueBwdGQAISC_fSF_Li256ELb0ELb1EEENS1_25SingleTileBwdLPTSchedulerILb0ELi128ELb1EEEEEEEEEvNT_6ParamsE:
	.zero		2688


//--------------------- .nv.constant0._ZN7cutlass13device_kernelIN5flash22FlashAttnBwdPreprocessIN4cute5tupleIJNS3_1CILi64EEENS5_ILi128EEEEEENS_6half_tEfNS_4arch4Sm90ELb1ELb0EEEEEvNT_6ParamsE --------------------------
	.section	.nv.constant0._ZN7cutlass13device_kernelIN5flash22FlashAttnBwdPreprocessIN4cute5tupleIJNS3_1CILi64EEENS5_ILi128EEEEEENS_6half_tEfNS_4arch4Sm90ELb1ELb0EEEEEvNT_6ParamsE,"a",@progbits
	.sectionflags	@""
	.align	4
.nv.constant0._ZN7cutlass13device_kernelIN5flash22FlashAttnBwdPreprocessIN4cute5tupleIJNS3_1CILi64EEENS5_ILi128EEEEEENS_6half_tEfNS_4arch4Sm90ELb1ELb0EEEEEvNT_6ParamsE:
	.zero		1136


//--------------------- .nv.constant0._ZN7cutlass13device_kernelIN5flash11enable_sm90INS1_16FlashAttnBwdSm90INS1_25CollectiveMainloopBwdSm90ILi2ELi2ELi2EN4cute5tupleIJNS5_1CILi1EEES8_S8_EEENS6_IJNS7_ILi64EEENS7_ILi128EEESB_EEENS_6half_tEfNS_4arch4Sm90ELb1ELb0ELb0ELb1ELb0ELb1ELb0ELb0ELi2ELi1ELi2ELi1ELb0EEENS1_21CollectiveEpilogueBwdISC_SD_SF_Li256ELb1ELb0ELi1EEENS1_25SingleTileBwdLPTSchedulerILb1ELi128ELb0EEEEEEEEEvNT_6ParamsE --------------------------
	.section	.nv.constant0._ZN7cutlass13device_kernelIN5flash11enable_sm90INS1_16FlashAttnBwdSm90INS1_25CollectiveMainloopBwdSm90ILi2ELi2ELi2EN4cute5tupleIJNS5_1CILi1EEES8_S8_EEENS6_IJNS7_ILi64EEENS7_ILi128EEESB_EEENS_6half_tEfNS_4arch4Sm90ELb1ELb0ELb0ELb1ELb0ELb1ELb0ELb0ELi2ELi1ELi2ELi1ELb0EEENS1_21CollectiveEpilogueBwdISC_SD_SF_Li256ELb1ELb0ELi1EEENS1_25SingleTileBwdLPTSchedulerILb1ELi128ELb0EEEEEEEEEvNT_6ParamsE,"a",@progbits
	.sectionflags	@""
	.align	4
.nv.constant0._ZN7cutlass13device_kernelIN5flash11enable_sm90INS1_16FlashAttnBwdSm90INS1_25CollectiveMainloopBwdSm90ILi2ELi2ELi2EN4cute5tupleIJNS5_1CILi1EEES8_S8_EEENS6_IJNS7_ILi64EEENS7_ILi128EEESB_EEENS_6half_tEfNS_4arch4Sm90ELb1ELb0ELb0ELb1ELb0ELb1ELb0ELb0ELi2ELi1ELi2ELi1ELb0EEENS1_21CollectiveEpilogueBwdISC_SD_SF_Li256ELb1ELb0ELi1EEENS1_25SingleTileBwdLPTSchedulerILb1ELi128ELb0EEEEEEEEEvNT_6ParamsE:
	.zero		2560


//--------------------- .nv.constant0._ZN7cutlass13device_kernelIN5flash11enable_sm90INS1_16FlashAttnBwdSm90INS1_25CollectiveMainloopBwdSm90ILi2ELi2ELi2EN4cute5tupleIJNS5_1CILi1EEES8_S8_EEENS6_IJNS7_ILi64EEENS7_ILi128EEESB_EEENS_6half_tEfNS_4arch4Sm90ELb1ELb0ELb0ELb1ELb1ELb1ELb0ELb0ELi2ELi1ELi2ELi1ELb0EEENS1_21CollectiveEpilogueBwdISC_SD_SF_Li256ELb1ELb0ELi1EEENS1_25SingleTileBwdLPTSchedulerILb1ELi128ELb1EEEEEEEEEvNT_6ParamsE --------------------------
	.section	.nv.constant0._ZN7cutlass13device_kernelIN5flash11enable_sm90INS1_16FlashAttnBwdSm90INS1_25CollectiveMainloopBwdSm90ILi2ELi2ELi2EN4cute5tupleIJNS5_1CILi1EEES8_S8_EEENS6_IJNS7_ILi64EEENS7_ILi128EEESB_EEENS_6half_tEfNS_4arch4Sm90ELb1ELb0ELb0ELb1ELb1ELb1ELb0ELb0ELi2ELi1ELi2ELi1ELb0EEENS1_21CollectiveEpilogueBwdISC_SD_SF_Li256ELb1ELb0ELi1EEENS1_25SingleTileBwdLPTSchedulerILb1ELi128ELb1EEEEEEEEEvNT_6ParamsE,"a",@progbits
	.sectionflags	@""
	.align	4
.nv.constant0._ZN7cutlass13device_kernelIN5flash11enable_sm90INS1_16FlashAttnBwdSm90INS1_25CollectiveMainloopBwdSm90ILi2ELi2ELi2EN4cute5tupleIJNS5_1CILi1EEES8_S8_EEENS6_IJNS7_ILi64EEENS7_ILi128EEESB_EEENS_6half_tEfNS_4arch4Sm90ELb1ELb0ELb0ELb1ELb1ELb1ELb0ELb0ELi2ELi1ELi2ELi1ELb0EEENS1_21CollectiveEpilogueBwdISC_SD_SF_Li256ELb1ELb0ELi1EEENS1_25SingleTileBwdLPTSchedulerILb1ELi128ELb1EEEEEEEEEvNT_6ParamsE:
	.zero		2560


//--------------------- .nv.constant0._ZN7cutlass13device_kernelIN5flash11enable_sm90INS1_16FlashAttnBwdSm90INS1_25CollectiveMainloopBwdSm90ILi2ELi2ELi2EN4cute5tupleIJNS5_1CILi1EEES8_S8_EEENS6_IJNS7_ILi64EEENS7_ILi128EEESB_EEENS_6half_tEfNS_4arch4Sm90ELb1ELb0ELb0ELb1ELb0ELb1ELb0ELb0ELi2ELi1ELi2ELi1ELb0EEENS1_24CollectiveEpilogueBwdGQAISC_fSF_Li256ELb1ELb0EEENS1_25SingleTileBwdLPTSchedulerILb1ELi128ELb0EEEEEEEEEvNT_6ParamsE --------------------------
	.section	.nv.constant0._ZN7cutlass13device_kernelIN5flash11enable_sm90INS1_16FlashAttnBwdSm90INS1_25CollectiveMainloopBwdSm90ILi2ELi2ELi2EN4cute5tupleIJNS5_1CILi1EEES8_S8_EEENS6_IJNS7_ILi64EEENS7_ILi128EEESB_EEENS_6half_tEfNS_4arch4Sm90ELb1ELb0ELb0ELb1ELb0ELb1ELb0ELb0ELi2ELi1ELi2ELi1ELb0EEENS1_24CollectiveEpilogueBwdGQAISC_fSF_Li256ELb1ELb0EEENS1_25SingleTileBwdLPTSchedulerILb1ELi128ELb0EEEEEEEEEvNT_6ParamsE,"a",@progbits
	.sectionflags	@""
	.align	4
.nv.constant0._ZN7cutlass13device_kernelIN5flash11enable_sm90INS1_16FlashAttnBwdSm90INS1_25CollectiveMainloopBwdSm90ILi2ELi2ELi2EN4cute5tupleIJNS5_1CILi1EEES8_S8_EEENS6_IJNS7_ILi64EEENS7_ILi128EEESB_EEENS_6half_tEfNS_4arch4Sm90ELb1ELb0ELb0ELb1ELb0ELb1ELb0ELb0ELi2ELi1ELi2ELi1ELb0EEENS1_24CollectiveEpilogueBwdGQAISC_fSF_Li256ELb1ELb0EEENS1_25SingleTileBwdLPTSchedulerILb1ELi128ELb0EEEEEEEEEvNT_6ParamsE:
	.zero		2688


//--------------------- .nv.constant0._ZN7cutlass13device_kernelIN5flash32FlashAttnBwdPostprocessConvertdQIN4cute5tupleIJNS3_1CILi128EEES6_EEENS_6half_tEfNS_4arch4Sm90ELi256ENS3_8TiledMMAINS3_8MMA_AtomIJNS3_4SM904GMMA26MMA_64x128x16_F32F16F16_RSILNSE_5MajorE0ELSG_1ELNSE_7ScaleInE1ELSH_1EEEEEENS3_6LayoutINS4_IJNS5_ILi2EEENS5_ILi1EEESM_EEENS4_IJSM_NS5_ILi0EEESO_EEEEENS4_IJNS3_10UnderscoreESR_SR_EEEEELb0EEEEEvNT_6ParamsE --------------------------
	.section	.nv.constant0._ZN7cutlass13device_kernelIN5flash32FlashAttnBwdPostprocessConvertdQIN4cute5tupleIJNS3_1CILi128EEES6_EEENS_6half_tEfNS_4arch4Sm90ELi256ENS3_8TiledMMAINS3_8MMA_AtomIJNS3_4SM904GMMA26MMA_64x128x16_F32F16F16_RSILNSE_5MajorE0ELSG_1ELNSE_7ScaleInE1ELSH_1EEEEEENS3_6LayoutINS4_IJNS5_ILi2EEENS5_ILi1EEESM_EEENS4_IJSM_NS5_ILi0EEESO_EEEEENS4_IJNS3_10UnderscoreESR_SR_EEEEELb0EEEEEvNT_6ParamsE,"a",@progbits
	.sectionflags	@""
	.align	4
.nv.constant0._ZN7cutlass13device_kernelIN5flash32FlashAttnBwdPostprocessConvertdQIN4cute5tupleIJNS3_1CILi128EEES6_EEENS_6half_tEfNS_4arch4Sm90ELi256ENS3_8TiledMMAINS3_8MMA_AtomIJNS3_4SM904GMMA26MMA_64x128x16_F32F16F16_RSILNSE_5MajorE0ELSG_1ELNSE_7ScaleInE1ELSH_1EEEEEENS3_6LayoutINS4_IJNS5_ILi2EEENS5_ILi1EEESM_EEENS4_IJSM_NS5_ILi0EEESO_EEEEENS4_IJNS3_10UnderscoreESR_SR_EEEEELb0EEEEEvNT_6ParamsE:
	.zero		1008


//--------------------- .nv.constant0._ZN7cutlass13device_kernelIN5flash32FlashAttnBwdPostprocessConvertdQIN4cute5tupleIJNS3_1CILi64EEENS5_ILi128EEEEEENS_6half_tEfNS_4arch4Sm90ELi256ENS3_8TiledMMAINS3_8MMA_AtomIJNS3_4SM904GMMA25MMA_64x64x16_F32F16F16_SSILNSF_5MajorE0ELSH_1ELNSF_7ScaleInE1ELSI_1EEEEEENS3_6LayoutINS4_IJNS5_ILi1EEENS5_ILi2EEESM_EEENS4_IJNS5_ILi0EEESM_SP_EEEEENS4_IJNS3_10UnderscoreESS_SS_EEEEELb0EEEEEvNT_6ParamsE --------------------------
	.section	.nv.constant0._ZN7cutlass13device_kernelIN5flash32FlashAttnBwdPostprocessConvertdQIN4cute5tupleIJNS3_1CILi64EEENS5_ILi128EEEEEENS_6half_tEfNS_4arch4Sm90ELi256ENS3_8TiledMMAINS3_8MMA_AtomIJNS3_4SM904GMMA25MMA_64x64x16_F32F16F16_SSILNSF_5MajorE0ELSH_1ELNSF_7ScaleInE1ELSI_1EEEEEENS3_6LayoutINS4_IJNS5_ILi1EEENS5_ILi2EEESM_EEENS4_IJNS5_ILi0EEESM_SP_EEEEENS4_IJNS3_10UnderscoreESS_SS_EEEEELb0EEEEEvNT_6ParamsE,"a",@progbits
	.sectionflags	@""
	.align	4
.nv.constant0._ZN7cutlass13device_kernelIN5flash32FlashAttnBwdPostprocessConvertdQIN4cute5tupleIJNS3_1CILi64EEENS5_ILi128EEEEEENS_6half_tEfNS_4arch4Sm90ELi256ENS3_8TiledMMAINS3_8MMA_AtomIJNS3_4SM904GMMA25MMA_64x64x16_F32F16F16_SSILNSF_5MajorE0ELSH_1ELNSF_7ScaleInE1ELSI_1EEEEEENS3_6LayoutINS4_IJNS5_ILi1EEENS5_ILi2EEESM_EEENS4_IJNS5_ILi0EEESM_SP_EEEEENS4_IJNS3_10UnderscoreESS_SS_EEEEELb0EEEEEvNT_6ParamsE:
	.zero		1008


//--------------------- .nv.constant0._ZN7cutlass13device_kernelIN5flash11enable_sm90INS1_16FlashAttnBwdSm90INS1_25CollectiveMainloopBwdSm90ILi2ELi2ELi2EN4cute5tupleIJNS5_1CILi1EEES8_S8_EEENS6_IJNS7_ILi64EEENS7_ILi128EEESB_EEENS_6half_tEfNS_4arch4Sm90ELb1ELb0ELb0ELb1ELb1ELb1ELb0ELb0ELi2ELi1ELi2ELi1ELb0EEENS1_24CollectiveEpilogueBwdGQAISC_fSF_Li256ELb1ELb1EEENS1_25SingleTileBwdLPTSchedulerILb1ELi128ELb1EEEEEEEEEvNT_6ParamsE --------------------------
	.section	.nv.constant0._ZN7cutlass13device_kernelIN5flash11enable_sm90INS1_16FlashAttnBwdSm90INS1_25CollectiveMainloopBwdSm90ILi2ELi2ELi2EN4cute5tupleIJNS5_1CILi1EEES8_S8_EEENS6_IJNS7_ILi64EEENS7_ILi128EEESB_EEENS_6half_tEfNS_4arch4Sm90ELb1ELb0ELb0ELb1ELb1ELb1ELb0ELb0ELi2ELi1ELi2ELi1ELb0EEENS1_24CollectiveEpilogueBwdGQAISC_fSF_Li256ELb1ELb1EEENS1_25SingleTileBwdLPTSchedulerILb1ELi128ELb1EEEEEEEEEvNT_6ParamsE,"a",@progbits
	.sectionflags	@""
	.align	4
.nv.constant0._ZN7cutlass13device_kernelIN5flash11enable_sm90INS1_16FlashAttnBwdSm90INS1_25CollectiveMainloopBwdSm90ILi2ELi2ELi2EN4cute5tupleIJNS5_1CILi1EEES8_S8_EEENS6_IJNS7_ILi64EEENS7_ILi128EEESB_EEENS_6half_tEfNS_4arch4Sm90ELb1ELb0ELb0ELb1ELb1ELb1ELb0ELb0ELi2ELi1ELi2ELi1ELb0EEENS1_24CollectiveEpilogueBwdGQAISC_fSF_Li256ELb1ELb1EEENS1_25SingleTileBwdLPTSchedulerILb1ELi128ELb1EEEEEEEEEvNT_6ParamsE:
	.zero		2688


//--------------------- .nv.constant0._ZN7cutlass13device_kernelIN5flash22FlashAttnBwdPreprocessIN4cute5tupleIJNS3_1CILi64EEENS5_ILi128EEEEEENS_6half_tEfNS_4arch4Sm90ELb1ELb1EEEEEvNT_6ParamsE --------------------------
	.section	.nv.constant0._ZN7cutlass13device_kernelIN5flash22FlashAttnBwdPreprocessIN4cute5tupleIJNS3_1CILi64EEENS5_ILi128EEEEEENS_6half_tEfNS_4arch4Sm90ELb1ELb1EEEEEvNT_6ParamsE,"a",@progbits
	.sectionflags	@""
	.align	4
.nv.constant0._ZN7cutlass13device_kernelIN5flash22FlashAttnBwdPreprocessIN4cute5tupleIJNS3_1CILi64EEENS5_ILi128EEEEEENS_6half_tEfNS_4arch4Sm90ELb1ELb1EEEEEvNT_6ParamsE:
	.zero		1136


//--------------------- SYMBOLS --------------------------

	.type		.nv.reservedSmem.offset0,@object
	.size		.nv.reservedSmem.offset0,0x4
	.type		.nv.reservedSmem.cap,@object
	.size		.nv.reservedSmem.cap,0x4
